	.target	sm_80

	.elftype	@"ET_EXEC"


//--------------------- .note.nv.tkinfo           --------------------------
	.section	.note.nv.tkinfo,"",@"SHT_NOTE"
	.sectionflags	@"SHF_NOTE_NV_TKINFO"
	.tkinfo
        /*0018*/ 	.word	0x00000002
        /*0030*/ 	.string	""
        /*0030*/ 	.string	"ptxas"
        /*0030*/ 	.string	"Cuda compilation tools, release 13.0, V13.0.88"
        /*0030*/ 	.string	"Build cuda_13.0.r13.0/compiler.36424714_0"
        /*0030*/ 	.string	"-v  -suppress-debug-info  -lineinfo  -arch sm_80 "



//--------------------- .note.nv.cuinfo           --------------------------
	.section	.note.nv.cuinfo,"",@"SHT_NOTE"
	.sectionflags	@"SHF_NOTE_NV_CUINFO"
        /*0018*/ 	.short	0x0002
        /*001a*/ 	.short	0x0050
        /*001c*/ 	.short	0x0082
	.zero		2


//--------------------- .nv.info                  --------------------------
	.section	.nv.info,"",@"SHT_CUDA_INFO"
	.align	4


	//----- nvinfo : EIATTR_REGCOUNT
	.align		4
        /*0000*/ 	.byte	0x04, 0x2f
        /*0002*/ 	.short	(.L_1 - .L_0)
	.align		4
.L_0:
        /*0004*/ 	.word	index@(matmul_kernel)
        /*0008*/ 	.word	0x000000ff


	//----- nvinfo : EIATTR_FRAME_SIZE
	.align		4
.L_1:
        /*000c*/ 	.byte	0x04, 0x11
        /*000e*/ 	.short	(.L_3 - .L_2)
	.align		4
.L_2:
        /*0010*/ 	.word	index@(matmul_kernel)
        /*0014*/ 	.word	0x000059e0


	//----- nvinfo : EIATTR_MIN_STACK_SIZE
	.align		4
.L_3:
        /*0018*/ 	.byte	0x04, 0x12
        /*001a*/ 	.short	(.L_5 - .L_4)
	.align		4
.L_4:
        /*001c*/ 	.word	index@(matmul_kernel)
        /*0020*/ 	.word	0x000059e0
.L_5:


//--------------------- .nv.info.matmul_kernel    --------------------------
	.section	.nv.info.matmul_kernel,"",@"SHT_CUDA_INFO"
	.sectionflags	@""
	.align	4


	//----- nvinfo : EIATTR_CUDA_API_VERSION
	.align		4
        /*0000*/ 	.byte	0x04, 0x37
        /*0002*/ 	.short	(.L_7 - .L_6)
.L_6:
        /*0004*/ 	.word	0x00000082


	//----- nvinfo : EIATTR_SW2861232_WAR
	.align		4
.L_7:
        /*0008*/ 	.byte	0x01, 0x35
	.zero		2


	//----- nvinfo : EIATTR_PARAM_CBANK
	.align		4
        /*000c*/ 	.byte	0x04, 0x0a
        /*000e*/ 	.short	(.L_9 - .L_8)
	.align		4
.L_8:
        /*0010*/ 	.word	index@(.nv.constant0.matmul_kernel)
        /*0014*/ 	.short	0x0160
        /*0016*/ 	.short	0x0050


	//----- nvinfo : EIATTR_CBANK_PARAM_SIZE
	.align		4
.L_9:
        /*0018*/ 	.byte	0x03, 0x19
        /*001a*/ 	.short	0x0050


	//----- nvinfo : EIATTR_KPARAM_INFO
	.align		4
        /*001c*/ 	.byte	0x04, 0x17
        /*001e*/ 	.short	(.L_11 - .L_10)
.L_10:
        /*0020*/ 	.word	0x00000000
        /*0024*/ 	.short	0x000d
        /*0026*/ 	.short	0x0048
        /*0028*/ 	.byte	0x00, 0xf4, 0x21, 0x00


	//----- nvinfo : EIATTR_KPARAM_INFO
	.align		4
.L_11:
        /*002c*/ 	.byte	0x04, 0x17
        /*002e*/ 	.short	(.L_13 - .L_12)
.L_12:
        /*0030*/ 	.word	0x00000000
        /*0034*/ 	.short	0x000c
        /*0036*/ 	.short	0x0040
        /*0038*/ 	.byte	0x00, 0xf4, 0x21, 0x00


	//----- nvinfo : EIATTR_KPARAM_INFO
	.align		4
.L_13:
        /*003c*/ 	.byte	0x04, 0x17
        /*003e*/ 	.short	(.L_15 - .L_14)
.L_14:
        /*0040*/ 	.word	0x00000000
        /*0044*/ 	.short	0x000b
        /*0046*/ 	.short	0x0038
        /*0048*/ 	.byte	0x00, 0xf0, 0x11, 0x00


	//----- nvinfo : EIATTR_KPARAM_INFO
	.align		4
.L_15:
        /*004c*/ 	.byte	0x04, 0x17
        /*004e*/ 	.short	(.L_17 - .L_16)
.L_16:
        /*0050*/ 	.word	0x00000000
        /*0054*/ 	.short	0x000a
        /*0056*/ 	.short	0x0034
        /*0058*/ 	.byte	0x00, 0xf0, 0x11, 0x00


	//----- nvinfo : EIATTR_KPARAM_INFO
	.align		4
.L_17:
        /*005c*/ 	.byte	0x04, 0x17
        /*005e*/ 	.short	(.L_19 - .L_18)
.L_18:
        /*0060*/ 	.word	0x00000000
        /*0064*/ 	.short	0x0009
        /*0066*/ 	.short	0x0030
        /*0068*/ 	.byte	0x00, 0xf0, 0x11, 0x00


	//----- nvinfo : EIATTR_KPARAM_INFO
	.align		4
.L_19:
        /*006c*/ 	.byte	0x04, 0x17
        /*006e*/ 	.short	(.L_21 - .L_20)
.L_20:
        /*0070*/ 	.word	0x00000000
        /*0074*/ 	.short	0x0008
        /*0076*/ 	.short	0x002c
        /*0078*/ 	.byte	0x00, 0xf0, 0x11, 0x00


	//----- nvinfo : EIATTR_KPARAM_INFO
	.align		4
.L_21:
        /*007c*/ 	.byte	0x04, 0x17
        /*007e*/ 	.short	(.L_23 - .L_22)
.L_22:
        /*0080*/ 	.word	0x00000000
        /*0084*/ 	.short	0x0007
        /*0086*/ 	.short	0x0028
        /*0088*/ 	.byte	0x00, 0xf0, 0x11, 0x00


	//----- nvinfo : EIATTR_KPARAM_INFO
	.align		4
.L_23:
        /*008c*/ 	.byte	0x04, 0x17
        /*008e*/ 	.short	(.L_25 - .L_24)
.L_24:
        /*0090*/ 	.word	0x00000000
        /*0094*/ 	.short	0x0006
        /*0096*/ 	.short	0x0024
        /*0098*/ 	.byte	0x00, 0xf0, 0x11, 0x00


	//----- nvinfo : EIATTR_KPARAM_INFO
	.align		4
.L_25:
        /*009c*/ 	.byte	0x04, 0x17
        /*009e*/ 	.short	(.L_27 - .L_26)
.L_26:
        /*00a0*/ 	.word	0x00000000
        /*00a4*/ 	.short	0x0005
        /*00a6*/ 	.short	0x0020
        /*00a8*/ 	.byte	0x00, 0xf0, 0x11, 0x00


	//----- nvinfo : EIATTR_KPARAM_INFO
	.align		4
.L_27:
        /*00ac*/ 	.byte	0x04, 0x17
        /*00ae*/ 	.short	(.L_29 - .L_28)
.L_28:
        /*00b0*/ 	.word	0x00000000
        /*00b4*/ 	.short	0x0004
        /*00b6*/ 	.short	0x001c
        /*00b8*/ 	.byte	0x00, 0xf0, 0x11, 0x00


	//----- nvinfo : EIATTR_KPARAM_INFO
	.align		4
.L_29:
        /*00bc*/ 	.byte	0x04, 0x17
        /*00be*/ 	.short	(.L_31 - .L_30)
.L_30:
        /*00c0*/ 	.word	0x00000000
        /*00c4*/ 	.short	0x0003
        /*00c6*/ 	.short	0x0018
        /*00c8*/ 	.byte	0x00, 0xf0, 0x11, 0x00


	//----- nvinfo : EIATTR_KPARAM_INFO
	.align		4
.L_31:
        /*00cc*/ 	.byte	0x04, 0x17
        /*00ce*/ 	.short	(.L_33 - .L_32)
.L_32:
        /*00d0*/ 	.word	0x00000000
        /*00d4*/ 	.short	0x0002
        /*00d6*/ 	.short	0x0010
        /*00d8*/ 	.byte	0x00, 0xf4, 0x21, 0x00


	//----- nvinfo : EIATTR_KPARAM_INFO
	.align		4
.L_33:
        /*00dc*/ 	.byte	0x04, 0x17
        /*00de*/ 	.short	(.L_35 - .L_34)
.L_34:
        /*00e0*/ 	.word	0x00000000
        /*00e4*/ 	.short	0x0001
        /*00e6*/ 	.short	0x0008
        /*00e8*/ 	.byte	0x00, 0xf4, 0x21, 0x00


	//----- nvinfo : EIATTR_KPARAM_INFO
	.align		4
.L_35:
        /*00ec*/ 	.byte	0x04, 0x17
        /*00ee*/ 	.short	(.L_37 - .L_36)
.L_36:
        /*00f0*/ 	.word	0x00000000
        /*00f4*/ 	.short	0x0000
        /*00f6*/ 	.short	0x0000
        /*00f8*/ 	.byte	0x00, 0xf4, 0x21, 0x00


	//----- nvinfo : EIATTR_MAXREG_COUNT
	.align		4
.L_37:
        /*00fc*/ 	.byte	0x03, 0x1b
        /*00fe*/ 	.short	0x00ff


	//----- nvinfo : EIATTR_NUM_BARRIERS
	.align		4
        /*0100*/ 	.byte	0x02, 0x4c
        /*0102*/ 	.byte	0x01
	.zero		1


	//----- nvinfo : EIATTR_ANNOTATIONS
	.align		4
        /*0104*/ 	.byte	0x04, 0x55
        /*0106*/ 	.short	(.L_39 - .L_38)


	//   ....[0]....
.L_38:
        /*0108*/ 	.word	0x00000001
        /*010c*/ 	.byte	0x80, 0x06, 0x00, 0x00, 0x01, 0x00, 0x00, 0x00, 0xd0, 0x06, 0x00, 0x00, 0x01, 0x00, 0x00, 0x00
        /* <DEDUP_REMOVED lines=3229> */
        /*caec*/ 	.byte	0xd0, 0x0e, 0x04, 0x00


	//----- nvinfo : EIATTR_MERCURY_ISA_VERSION
	.align		4
.L_39:
        /*caf0*/ 	.byte	0x03, 0x5f
        /*caf2*/ 	.short	0x0000


	//----- nvinfo : EIATTR_EXIT_INSTR_OFFSETS
	.align		4
        /*caf4*/ 	.byte	0x04, 0x1c
        /*caf6*/ 	.short	(.L_41 - .L_40)


	//   ....[0]....
.L_40:
        /*caf8*/ 	.word	0x0010cc50


	//   ....[1]....
        /*cafc*/ 	.word	0x0010cc70


	//----- nvinfo : EIATTR_REQNTID
	.align		4
.L_41:
        /*cb00*/ 	.byte	0x04, 0x10
        /*cb02*/ 	.short	(.L_43 - .L_42)
.L_42:
        /*cb04*/ 	.word	0x00000080
        /*cb08*/ 	.word	0x00000001
        /*cb0c*/ 	.word	0x00000001
.L_43:


//--------------------- .nv.callgraph             --------------------------
	.section	.nv.callgraph,"",@"SHT_CUDA_CALLGRAPH"
	.align	4
	.sectionentsize	8
	.align		4
        /*0000*/ 	.word	0x00000000
	.align		4
        /*0004*/ 	.word	0xffffffff
	.align		4
        /*0008*/ 	.word	0x00000000
	.align		4
        /*000c*/ 	.word	0xfffffffe
	.align		4
        /*0010*/ 	.word	0x00000000
	.align		4
        /*0014*/ 	.word	0xfffffffd
	.align		4
        /*0018*/ 	.word	0x00000000
	.align		4
        /*001c*/ 	.word	0xfffffffc


//--------------------- .nv.rel.action            --------------------------
	.section	.nv.rel.action,"",@"SHT_CUDA_RELOCINFO"
	.align	8
	.sectionentsize	8
        /*0000*/ 	.byte	0x73, 0x00, 0x00, 0x00, 0x00, 0x00, 0x00, 0x00, 0x00, 0x00, 0x00, 0x11, 0x25, 0x00, 0x05, 0x36


//--------------------- .nv.constant0.matmul_kernel --------------------------
	.section	.nv.constant0.matmul_kernel,"a",@progbits
	.sectionflags	@""
	.align	4
.nv.constant0.matmul_kernel:
	.zero		432


//--------------------- .text.matmul_kernel       --------------------------
	.section	.text.matmul_kernel,"ax",@progbits
	.sectioninfo	@"SHI_REGISTERS=255"
	.align	128
        .global         matmul_kernel
        .type           matmul_kernel,@function
        .size           matmul_kernel,(.L_x_4 - matmul_kernel)
        .other          matmul_kernel,@"STO_CUDA_ENTRY STV_DEFAULT"
matmul_kernel:
.text.matmul_kernel:
[----:B------:R-:W-:Y:S02]  /*0000*/  IMAD.MOV.U32 R1, RZ, RZ, c[0x0][0x28] ;  /* 0x00000a00ff017624 */ /* 0x000fe400078e00ff */
[----:B------:R-:W-:Y:S01]  /*0010*/  IMAD.MOV.U32 R6, RZ, RZ, 0x1ff ;  /* 0x000001ffff067424 */ /* 0x000fe200078e00ff */
[----:B------:R-:W1:Y:S01]  /*0020*/  S2R R5, SR_CTAID.X ;  /* 0x0000000000057919 */ /* 0x000e620000002500 */
[----:B------:R-:W-:Y:S02]  /*0030*/  MOV R244, RZ ;  /* 0x000000ff00f47202 */ /* 0x000fe40000000f00 */
[----:B------:R-:W-:Y:S01]  /*0040*/  IADD3 R1, R1, -0x59e0, RZ ;  /* 0xffffa62001017810 */ /* 0x000fe20007ffe0ff */
[----:B------:R-:W2:Y:S01]  /*0050*/  S2R R12, SR_TID.X ;  /* 0x00000000000c7919 */ /* 0x000ea20000002100 */
[----:B------:R-:W-:-:S04]  /*0060*/  IADD3 R0, R6, c[0x0][0x17c], RZ ;  /* 0x00005f0006007a10 */ /* 0x000fc80007ffe0ff */
[----:B------:R-:W-:-:S04]  /*0070*/  SHF.R.S32.HI R3, RZ, 0x1f, R0 ;  /* 0x0000001fff037819 */ /* 0x000fc80000011400 */
[----:B------:R-:W-:-:S04]  /*0080*/  LEA.HI R3, R3, R0, RZ, 0x9 ;  /* 0x0000000003037211 */ /* 0x000fc800078f48ff */
[----:B------:R-:W-:-:S05]  /*0090*/  SHF.R.S32.HI R3, RZ, 0x9, R3 ;  /* 0x00000009ff037819 */ /* 0x000fca0000011403 */
[----:B------:R-:W-:Y:S01]  /*00a0*/  IMAD.SHL.U32 R4, R3, 0x8, RZ ;  /* 0x0000000803047824 */ /* 0x000fe200078e00ff */
[----:B-1----:R-:W-:-:S04]  /*00b0*/  IABS R10, R5 ;  /* 0x00000005000a7213 */ /* 0x002fc80000000000 */
[-C--:B------:R-:W-:Y:S02]  /*00c0*/  IABS R7, R4.reuse ;  /* 0x0000000400077213 */ /* 0x080fe40000000000 */
[----:B------:R-:W-:Y:S02]  /*00d0*/  IABS R11, R4 ;  /* 0x00000004000b7213 */ /* 0x000fe40000000000 */
[----:B------:R-:W1:Y:S01]  /*00e0*/  I2F.RP R0, R7 ;  /* 0x0000000700007306 */ /* 0x000e620000209400 */
[----:B--2---:R-:W-:Y:S02]  /*00f0*/  LOP3.LUT R13, R12, 0x7f, RZ, 0xc0, !PT ;  /* 0x0000007f0c0d7812 */ /* 0x004fe400078ec0ff */
[----:B------:R-:W-:-:S04]  /*0100*/  SHF.R.U32.HI R243, RZ, 0x6, R12 ;  /* 0x00000006fff37819 */ /* 0x000fc8000001160c */
[----:B------:R-:W-:Y:S01]  /*0110*/  SGXT.U32 R243, R243, 0x1 ;  /* 0x00000001f3f3781a */ /* 0x000fe20000000000 */
[----:B-1----:R-:W1:Y:S02]  /*0120*/  MUFU.RCP R0, R0 ;  /* 0x0000000000007308 */ /* 0x002e640000001000 */
[----:B-1----:R-:W-:Y:S01]  /*0130*/  IADD3 R2, R0, 0xffffffe, RZ ;  /* 0x0ffffffe00027810 */ /* 0x002fe20007ffe0ff */
[----:B------:R-:W-:-:S05]  /*0140*/  IMAD.MOV R0, RZ, RZ, -R11 ;  /* 0x000000ffff007224 */ /* 0x000fca00078e0a0b */
[----:B------:R1:W2:Y:S02]  /*0150*/  F2I.FTZ.U32.TRUNC.NTZ R3, R2 ;  /* 0x0000000200037305 */ /* 0x0002a4000021f000 */
[----:B-1----:R-:W-:Y:S01]  /*0160*/  IMAD.MOV.U32 R2, RZ, RZ, RZ ;  /* 0x000000ffff027224 */ /* 0x002fe200078e00ff */
[----:B--2---:R-:W-:-:S05]  /*0170*/  IADD3 R8, RZ, -R3, RZ ;  /* 0x80000003ff087210 */ /* 0x004fca0007ffe0ff */
[----:B------:R-:W-:Y:S02]  /*0180*/  IMAD R9, R8, R7, RZ ;  /* 0x0000000708097224 */ /* 0x000fe400078e02ff */
[----:B------:R-:W-:Y:S02]  /*0190*/  IMAD.MOV.U32 R8, RZ, RZ, R10 ;  /* 0x000000ffff087224 */ /* 0x000fe400078e000a */
[----:B------:R-:W-:-:S06]  /*01a0*/  IMAD.HI.U32 R3, R3, R9, R2 ;  /* 0x0000000903037227 */ /* 0x000fcc00078e0002 */
[----:B------:R-:W-:-:S04]  /*01b0*/  IMAD.HI.U32 R3, R3, R8, RZ ;  /* 0x0000000803037227 */ /* 0x000fc800078e00ff */
[----:B------:R-:W-:-:S05]  /*01c0*/  IMAD R0, R3, R0, R8 ;  /* 0x0000000003007224 */ /* 0x000fca00078e0208 */
[----:B------:R-:W-:-:S13]  /*01d0*/  ISETP.GT.U32.AND P1, PT, R7, R0, PT ;  /* 0x000000000700720c */ /* 0x000fda0003f24070 */
[-C--:B------:R-:W-:Y:S02]  /*01e0*/  @!P1 IADD3 R0, R0, -R7.reuse, RZ ;  /* 0x8000000700009210 */ /* 0x080fe40007ffe0ff */
[----:B------:R-:W-:Y:S02]  /*01f0*/  @!P1 IADD3 R3, R3, 0x1, RZ ;  /* 0x0000000103039810 */ /* 0x000fe40007ffe0ff */
[----:B------:R-:W-:Y:S02]  /*0200*/  ISETP.GE.U32.AND P0, PT, R0, R7, PT ;  /* 0x000000070000720c */ /* 0x000fe40003f06070 */
[----:B------:R-:W-:Y:S02]  /*0210*/  LOP3.LUT R0, R5, R4, RZ, 0x3c, !PT ;  /* 0x0000000405007212 */ /* 0x000fe400078e3cff */
[----:B------:R-:W-:Y:S02]  /*0220*/  ISETP.NE.AND P1, PT, R4, RZ, PT ;  /* 0x000000ff0400720c */ /* 0x000fe40003f25270 */
[----:B------:R-:W-:-:S02]  /*0230*/  ISETP.GE.AND P2, PT, R0, RZ, PT ;  /* 0x000000ff0000720c */ /* 0x000fc40003f46270 */
[----:B------:R-:W-:-:S05]  /*0240*/  IADD3 R0, R6, c[0x0][0x178], RZ ;  /* 0x00005e0006007a10 */ /* 0x000fca0007ffe0ff */
[----:B------:R-:W-:-:S05]  /*0250*/  @P0 IADD3 R3, R3, 0x1, RZ ;  /* 0x0000000103030810 */ /* 0x000fca0007ffe0ff */
[----:B------:R-:W-:Y:S01]  /*0260*/  IMAD.MOV.U32 R2, RZ, RZ, R3 ;  /* 0x000000ffff027224 */ /* 0x000fe200078e0003 */
[----:B------:R-:W-:-:S03]  /*0270*/  SHF.R.S32.HI R3, RZ, 0x1f, R0 ;  /* 0x0000001fff037819 */ /* 0x000fc60000011400 */
[----:B------:R-:W-:Y:S01]  /*0280*/  @!P2 IMAD.MOV R2, RZ, RZ, -R2 ;  /* 0x000000ffff02a224 */ /* 0x000fe200078e0a02 */
[----:B------:R-:W-:Y:S02]  /*0290*/  @!P1 LOP3.LUT R2, RZ, R4, RZ, 0x33, !PT ;  /* 0x00000004ff029212 */ /* 0x000fe400078e33ff */
[----:B------:R-:W-:-:S03]  /*02a0*/  LEA.HI R3, R3, R0, RZ, 0x9 ;  /* 0x0000000003037211 */ /* 0x000fc600078f48ff */
[C---:B------:R-:W-:Y:S01]  /*02b0*/  IMAD.SHL.U32 R6, R2.reuse, 0x8, RZ ;  /* 0x0000000802067824 */ /* 0x040fe200078e00ff */
[----:B------:R-:W-:-:S04]  /*02c0*/  IADD3 R2, -R2, RZ, RZ ;  /* 0x000000ff02027210 */ /* 0x000fc80007ffe1ff */
[----:B------:R-:W-:Y:S01]  /*02d0*/  LEA.HI.SX32 R3, R3, -R6, 0x17 ;  /* 0x8000000603037211 */ /* 0x000fe200078fbaff */
[----:B------:R-:W-:-:S03]  /*02e0*/  IMAD R8, R4, R2, R5 ;  /* 0x0000000204087224 */ /* 0x000fc600078e0205 */
[----:B------:R-:W-:-:S04]  /*02f0*/  IMNMX R11, R3, 0x8, PT ;  /* 0x00000008030b7817 */ /* 0x000fc80003800200 */
[-C--:B------:R-:W-:Y:S02]  /*0300*/  IABS R7, R11.reuse ;  /* 0x0000000b00077213 */ /* 0x080fe40000000000 */
[----:B------:R-:W-:Y:S02]  /*0310*/  IABS R4, R11 ;  /* 0x0000000b00047213 */ /* 0x000fe40000000000 */
[----:B------:R-:W1:Y:S08]  /*0320*/  I2F.RP R0, R7 ;  /* 0x0000000700007306 */ /* 0x000e700000209400 */
[----:B-1----:R-:W1:Y:S02]  /*0330*/  MUFU.RCP R0, R0 ;  /* 0x0000000000007308 */ /* 0x002e640000001000 */
[----:B-1----:R-:W-:-:S02]  /*0340*/  IADD3 R3, R0, 0xffffffe, RZ ;  /* 0x0ffffffe00037810 */ /* 0x002fc40007ffe0ff */
[----:B------:R-:W-:Y:S02]  /*0350*/  IADD3 R0, RZ, -R4, RZ ;  /* 0x80000004ff007210 */ /* 0x000fe40007ffe0ff */
[----:B------:R-:W-:Y:S02]  /*0360*/  IABS R4, c[0x0][0x17c] ;  /* 0x00005f0000047a13 */ /* 0x000fe40000000000 */
[----:B------:R-:W1:Y:S02]  /*0370*/  F2I.FTZ.U32.TRUNC.NTZ R3, R3 ;  /* 0x0000000300037305 */ /* 0x000e64000021f000 */
[----:B-1----:R-:W-:-:S04]  /*0380*/  IMAD.MOV R9, RZ, RZ, -R3 ;  /* 0x000000ffff097224 */ /* 0x002fc800078e0a03 */
[----:B------:R-:W-:Y:S01]  /*0390*/  IMAD.MOV.U32 R2, RZ, RZ, R9 ;  /* 0x000000ffff027224 */ /* 0x000fe200078e0009 */
[----:B------:R-:W-:-:S03]  /*03a0*/  IABS R9, R8 ;  /* 0x0000000800097213 */ /* 0x000fc60000000000 */
[----:B------:R-:W-:Y:S02]  /*03b0*/  IMAD R5, R2, R7, RZ ;  /* 0x0000000702057224 */ /* 0x000fe400078e02ff */
[----:B------:R-:W-:-:S04]  /*03c0*/  IMAD.MOV.U32 R2, RZ, RZ, RZ ;  /* 0x000000ffff027224 */ /* 0x000fc800078e00ff */
[----:B------:R-:W-:Y:S01]  /*03d0*/  IMAD.HI.U32 R2, R3, R5, R2 ;  /* 0x0000000503027227 */ /* 0x000fe200078e0002 */
[----:B------:R-:W-:-:S05]  /*03e0*/  IABS R3, c[0x0][0x178] ;  /* 0x00005e0000037a13 */ /* 0x000fca0000000000 */
[----:B------:R-:W-:-:S04]  /*03f0*/  IMAD.HI.U32 R2, R2, R9, RZ ;  /* 0x0000000902027227 */ /* 0x000fc800078e00ff */
[----:B------:R-:W-:Y:S02]  /*0400*/  IMAD R0, R2, R0, R9 ;  /* 0x0000000002007224 */ /* 0x000fe400078e0209 */
[----:B------:R-:W-:-:S03]  /*0410*/  IMAD.MOV.U32 R9, RZ, RZ, R3 ;  /* 0x000000ffff097224 */ /* 0x000fc600078e0003 */
[----:B------:R-:W-:Y:S01]  /*0420*/  ISETP.GT.U32.AND P1, PT, R7, R0, PT ;  /* 0x000000000700720c */ /* 0x000fe20003f24070 */
[----:B------:R-:W1:-:S12]  /*0430*/  I2F.RP R3, R9 ;  /* 0x0000000900037306 */ /* 0x000e580000209400 */
[----:B------:R-:W-:Y:S01]  /*0440*/  @!P1 IMAD.IADD R0, R0, 0x1, -R7 ;  /* 0x0000000100009824 */ /* 0x000fe200078e0a07 */
[----:B------:R-:W-:Y:S02]  /*0450*/  @!P1 IADD3 R2, R2, 0x1, RZ ;  /* 0x0000000102029810 */ /* 0x000fe40007ffe0ff */
[----:B------:R-:W-:Y:S01]  /*0460*/  ISETP.NE.AND P1, PT, R11, RZ, PT ;  /* 0x000000ff0b00720c */ /* 0x000fe20003f25270 */
[----:B-1----:R-:W1:Y:S01]  /*0470*/  MUFU.RCP R3, R3 ;  /* 0x0000000300037308 */ /* 0x002e620000001000 */
[----:B------:R-:W-:Y:S02]  /*0480*/  ISETP.GE.U32.AND P0, PT, R0, R7, PT ;  /* 0x000000070000720c */ /* 0x000fe40003f06070 */
[----:B------:R-:W-:-:S04]  /*0490*/  LOP3.LUT R0, R8, R11, RZ, 0x3c, !PT ;  /* 0x0000000b08007212 */ /* 0x000fc800078e3cff */
[----:B------:R-:W-:Y:S01]  /*04a0*/  ISETP.GE.AND P2, PT, R0, RZ, PT ;  /* 0x000000ff0000720c */ /* 0x000fe20003f46270 */
[----:B------:R-:W-:-:S04]  /*04b0*/  IMAD.MOV.U32 R0, RZ, RZ, R4 ;  /* 0x000000ffff007224 */ /* 0x000fc800078e0004 */
[----:B------:R-:W2:Y:S02]  /*04c0*/  I2F.RP R4, R0 ;  /* 0x0000000000047306 */ /* 0x000ea40000209400 */
[----:B------:R-:W-:Y:S02]  /*04d0*/  @P0 IADD3 R2, R2, 0x1, RZ ;  /* 0x0000000102020810 */ /* 0x000fe40007ffe0ff */
[----:B-1----:R-:W-:Y:S02]  /*04e0*/  IADD3 R3, R3, 0xffffffe, RZ ;  /* 0x0ffffffe03037810 */ /* 0x002fe40007ffe0ff */
[----:B------:R-:W-:-:S04]  /*04f0*/  MOV R252, R2 ;  /* 0x0000000200fc7202 */ /* 0x000fc80000000f00 */
[----:B------:R-:W1:Y:S01]  /*0500*/  F2I.FTZ.U32.TRUNC.NTZ R3, R3 ;  /* 0x0000000300037305 */ /* 0x000e62000021f000 */
[----:B------:R-:W-:Y:S01]  /*0510*/  @!P2 IMAD.MOV R252, RZ, RZ, -R252 ;  /* 0x000000fffffca224 */ /* 0x000fe200078e0afc */
[----:B------:R-:W-:-:S05]  /*0520*/  @!P1 LOP3.LUT R252, RZ, R11, RZ, 0x33, !PT ;  /* 0x0000000bfffc9212 */ /* 0x000fca00078e33ff */
[----:B------:R-:W-:Y:S01]  /*0530*/  IMAD.MOV R2, RZ, RZ, -R252 ;  /* 0x000000ffff027224 */ /* 0x000fe200078e0afc */
[----:B--2---:R-:W2:Y:S01]  /*0540*/  MUFU.RCP R4, R4 ;  /* 0x0000000400047308 */ /* 0x004ea20000001000 */
[----:B------:R-:W-:Y:S02]  /*0550*/  IMAD.SHL.U32 R252, R252, 0x200, RZ ;  /* 0x00000200fcfc7824 */ /* 0x000fe400078e00ff */
[----:B------:R-:W-:-:S03]  /*0560*/  IMAD R2, R11, R2, R8 ;  /* 0x000000020b027224 */ /* 0x000fc600078e0208 */
[----:B------:R-:W-:Y:S02]  /*0570*/  LOP3.LUT R243, R252, R243, RZ, 0xfc, !PT ;  /* 0x000000f3fcf37212 */ /* 0x000fe400078efcff */
[----:B------:R-:W-:Y:S01]  /*0580*/  IADD3 R2, R6, R2, RZ ;  /* 0x0000000206027210 */ /* 0x000fe20007ffe0ff */
[----:B-1----:R-:W-:Y:S01]  /*0590*/  IMAD.MOV R5, RZ, RZ, -R3 ;  /* 0x000000ffff057224 */ /* 0x002fe200078e0a03 */
[C---:B------:R-:W-:Y:S02]  /*05a0*/  LOP3.LUT R12, R243.reuse, 0x1fe, RZ, 0xfc, !PT ;  /* 0x000001fef30c7812 */ /* 0x040fe400078efcff */
[C---:B------:R-:W-:Y:S01]  /*05b0*/  LOP3.LUT R19, R243.reuse, 0x28, RZ, 0xfc, !PT ;  /* 0x00000028f3137812 */ /* 0x040fe200078efcff */
[----:B------:R-:W-:Y:S01]  /*05c0*/  IMAD.MOV.U32 R6, RZ, RZ, R5 ;  /* 0x000000ffff067224 */ /* 0x000fe200078e0005 */
[----:B------:R-:W-:Y:S01]  /*05d0*/  IABS R15, R12 ;  /* 0x0000000c000f7213 */ /* 0x000fe20000000000 */
[----:B------:R-:W-:Y:S01]  /*05e0*/  IMAD R17, R2, 0x200, R13 ;  /* 0x0000020002117824 */ /* 0x000fe200078e020d */
[----:B--2---:R-:W-:Y:S01]  /*05f0*/  IADD3 R4, R4, 0xffffffe, RZ ;  /* 0x0ffffffe04047810 */ /* 0x004fe20007ffe0ff */
[----:B------:R-:W-:Y:S01]  /*0600*/  IMAD R5, R6, R9, RZ ;  /* 0x0000000906057224 */ /* 0x000fe200078e02ff */
[----:B------:R-:W-:Y:S01]  /*0610*/  LOP3.LUT R20, R243, 0x2a, RZ, 0xfc, !PT ;  /* 0x0000002af3147812 */ /* 0x000fe200078efcff */
[----:B------:R-:W-:Y:S01]  /*0620*/  IMAD.MOV.U32 R2, RZ, RZ, RZ ;  /* 0x000000ffff027224 */ /* 0x000fe200078e00ff */
[----:B------:R-:W-:Y:S01]  /*0630*/  IABS R6, R17 ;  /* 0x0000001100067213 */ /* 0x000fe20000000000 */
[----:B------:R-:W1:Y:S01]  /*0640*/  F2I.FTZ.U32.TRUNC.NTZ R245, R4 ;  /* 0x0000000400f57305 */ /* 0x000e62000021f000 */
[----:B------:R-:W-:Y:S01]  /*0650*/  IADD3 R13, R17, 0x180, RZ ;  /* 0x00000180110d7810 */ /* 0x000fe20007ffe0ff */
[----:B------:R-:W-:Y:S01]  /*0660*/  IMAD.HI.U32 R2, R3, R5, R2 ;  /* 0x0000000503027227 */ /* 0x000fe200078e0002 */
[----:B------:R-:W-:Y:S01]  /*0670*/  MOV R5, R6 ;  /* 0x0000000600057202 */ /* 0x000fe20000000f00 */
[----:B------:R-:W-:Y:S01]  /*0680*/  STL [R1+0x3420], R17 ;  /* 0x0034201101007387 */ /* 0x000fe20000100800 */
[----:B------:R-:W-:-:S02]  /*0690*/  IADD3 R16, R17, 0x80, RZ ;  /* 0x0000008011107810 */ /* 0x000fc40007ffe0ff */
[----:B------:R-:W-:Y:S01]  /*06a0*/  IADD3 R14, R17, 0x100, RZ ;  /* 0x00000100110e7810 */ /* 0x000fe20007ffe0ff */
[----:B------:R-:W-:Y:S01]  /*06b0*/  IMAD.HI.U32 R3, R2, R5, RZ ;  /* 0x0000000502037227 */ /* 0x000fe200078e00ff */
[----:B------:R-:W-:Y:S01]  /*06c0*/  IABS R10, R13 ;  /* 0x0000000d000a7213 */ /* 0x000fe20000000000 */
[----:B------:R-:W-:Y:S01]  /*06d0*/  STL [R1+0x3424], R16 ;  /* 0x0034241001007387 */ /* 0x000fe20000100800 */
[----:B------:R-:W-:Y:S01]  /*06e0*/  IABS R7, R16 ;  /* 0x0000001000077213 */ /* 0x000fe20000000000 */
[----:B------:R-:W-:Y:S01]  /*06f0*/  IMAD.MOV R6, RZ, RZ, -R3 ;  /* 0x000000ffff067224 */ /* 0x000fe200078e0a03 */
[----:B------:R-:W-:Y:S01]  /*0700*/  IABS R8, R14 ;  /* 0x0000000e00087213 */ /* 0x000fe20000000000 */
[----:B------:R-:W-:Y:S01]  /*0710*/  STL [R1+0x342c], R14 ;  /* 0x00342c0e01007387 */ /* 0x000fe20000100800 */
[----:B------:R-:W-:Y:S01]  /*0720*/  ISETP.GE.AND P5, PT, R16, RZ, PT ;  /* 0x000000ff1000720c */ /* 0x000fe20003fa6270 */
[----:B------:R-:W-:Y:S01]  /*0730*/  IMAD R3, R9, R6, R5 ;  /* 0x0000000609037224 */ /* 0x000fe200078e0205 */
[----:B-1----:R-:W-:Y:S01]  /*0740*/  IADD3 R11, RZ, -R245, RZ ;  /* 0x800000f5ff0b7210 */ /* 0x002fe20007ffe0ff */
[----:B------:R-:W-:Y:S01]  /*0750*/  IMAD.MOV.U32 R6, RZ, RZ, R10 ;  /* 0x000000ffff067224 */ /* 0x000fe200078e000a */
[----:B------:R-:W-:Y:S01]  /*0760*/  ISETP.GE.AND P6, PT, R13, RZ, PT ;  /* 0x000000ff0d00720c */ /* 0x000fe20003fc6270 */
[C---:B------:R-:W-:Y:S01]  /*0770*/  IMAD.HI.U32 R4, R2.reuse, R7, RZ ;  /* 0x0000000702047227 */ /* 0x040fe200078e00ff */
[----:B------:R-:W-:Y:S01]  /*0780*/  ISETP.GT.U32.AND P0, PT, R9, R3, PT ;  /* 0x000000030900720c */ /* 0x000fe20003f04070 */
[----:B------:R1:W-:Y:S01]  /*0790*/  STL [R1+0x3428], R13 ;  /* 0x0034280d01007387 */ /* 0x0003e20000100800 */
[C---:B------:R-:W-:Y:S01]  /*07a0*/  LOP3.LUT R24, R243.reuse, 0x30, RZ, 0xfc, !PT ;  /* 0x00000030f3187812 */ /* 0x040fe200078efcff */
[C---:B------:R-:W-:Y:S01]  /*07b0*/  IMAD.HI.U32 R5, R2.reuse, R8, RZ ;  /* 0x0000000802057227 */ /* 0x040fe200078e00ff */
[C---:B------:R-:W-:Y:S01]  /*07c0*/  LOP3.LUT R22, R243.reuse, 0x2e, RZ, 0xfc, !PT ;  /* 0x0000002ef3167812 */ /* 0x040fe200078efcff */
[----:B------:R-:W-:Y:S01]  /*07d0*/  STL [R1+0x44d8], R252 ;  /* 0x0044d8fc01007387 */ /* 0x000fe20000100800 */
[----:B------:R-:W-:Y:S01]  /*07e0*/  LOP3.LUT R25, R243, 0x32, RZ, 0xfc, !PT ;  /* 0x00000032f3197812 */ /* 0x000fe200078efcff */
[----:B------:R-:W-:Y:S01]  /*07f0*/  IMAD.HI.U32 R2, R2, R6, RZ ;  /* 0x0000000602027227 */ /* 0x000fe200078e00ff */
[----:B------:R-:W-:-:S02]  /*0800*/  IABS R21, R24 ;  /* 0x0000001800157213 */ /* 0x000fc40000000000 */
[----:B------:R-:W-:Y:S01]  /*0810*/  IABS R23, R25 ;  /* 0x0000001900177213 */ /* 0x000fe20000000000 */
[----:B------:R-:W-:Y:S01]  /*0820*/  IMAD.MOV R10, RZ, RZ, -R2 ;  /* 0x000000ffff0a7224 */ /* 0x000fe200078e0a02 */
[C---:B------:R-:W-:Y:S01]  /*0830*/  LOP3.LUT R26, R243.reuse, 0x36, RZ, 0xfc, !PT ;  /* 0x00000036f31a7812 */ /* 0x040fe200078efcff */
[----:B------:R-:W-:Y:S01]  /*0840*/  IMAD.MOV R4, RZ, RZ, -R4 ;  /* 0x000000ffff047224 */ /* 0x000fe200078e0a04 */
[----:B------:R-:W-:Y:S01]  /*0850*/  LOP3.LUT R28, R243, 0x42, RZ, 0xfc, !PT ;  /* 0x00000042f31c7812 */ /* 0x000fe200078efcff */
[----:B------:R-:W-:Y:S01]  /*0860*/  IMAD R6, R9, R10, R6 ;  /* 0x0000000a09067224 */ /* 0x000fe200078e0206 */
[----:B------:R-:W-:Y:S01]  /*0870*/  LOP3.LUT R30, R243, 0x46, RZ, 0xfc, !PT ;  /* 0x00000046f31e7812 */ /* 0x000fe200078efcff */
[----:B------:R-:W-:Y:S01]  /*0880*/  IMAD.MOV R5, RZ, RZ, -R5 ;  /* 0x000000ffff057224 */ /* 0x000fe200078e0a05 */
[----:B------:R-:W-:Y:S01]  /*0890*/  IABS R31, R28 ;  /* 0x0000001c001f7213 */ /* 0x000fe20000000000 */
[C---:B------:R-:W-:Y:S01]  /*08a0*/  IMAD R2, R9.reuse, R4, R7 ;  /* 0x0000000409027224 */ /* 0x040fe200078e0207 */
[C---:B------:R-:W-:Y:S01]  /*08b0*/  ISETP.GT.U32.AND P3, PT, R9.reuse, R6, PT ;  /* 0x000000060900720c */ /* 0x040fe20003f64070 */
[----:B------:R-:W-:Y:S01]  /*08c0*/  IMAD R4, R9, R5, R8 ;  /* 0x0000000509047224 */ /* 0x000fe200078e0208 */
[----:B------:R-:W-:Y:S01]  /*08d0*/  IABS R33, R30 ;  /* 0x0000001e00217213 */ /* 0x000fe20000000000 */
[----:B------:R-:W-:Y:S01]  /*08e0*/  IMAD R5, R11, R0, RZ ;  /* 0x000000000b057224 */ /* 0x000fe200078e02ff */
[----:B------:R-:W-:Y:S01]  /*08f0*/  ISETP.GT.U32.AND P1, PT, R9, R2, PT ;  /* 0x000000020900720c */ /* 0x000fe20003f24070 */
[----:B------:R-:W-:Y:S01]  /*0900*/  @!P0 IMAD.IADD R3, R3, 0x1, -R9 ;  /* 0x0000000103038824 */ /* 0x000fe200078e0a09 */
[----:B------:R-:W-:Y:S01]  /*0910*/  ISETP.GT.U32.AND P2, PT, R9, R4, PT ;  /* 0x000000040900720c */ /* 0x000fe20003f44070 */
[----:B------:R-:W-:Y:S01]  /*0920*/  IMAD.HI.U32 R244, R245, R5, R244 ;  /* 0x00000005f5f47227 */ /* 0x000fe200078e00f4 */
[----:B------:R-:W-:-:S02]  /*0930*/  IABS R11, R243 ;  /* 0x000000f3000b7213 */ /* 0x000fc40000000000 */
[----:B------:R-:W-:Y:S02]  /*0940*/  ISETP.GT.U32.AND P0, PT, R9, R3, PT ;  /* 0x000000030900720c */ /* 0x000fe40003f04070 */
[----:B------:R-:W-:Y:S01]  /*0950*/  LOP3.LUT R34, R243, 0x48, RZ, 0xfc, !PT ;  /* 0x00000048f3227812 */ /* 0x000fe200078efcff */
[----:B------:R-:W-:Y:S01]  /*0960*/  IMAD.HI.U32 R5, R244, R11, RZ ;  /* 0x0000000bf4057227 */ /* 0x000fe200078e00ff */
[----:B------:R-:W-:Y:S02]  /*0970*/  @!P3 IADD3 R6, R6, -R9, RZ ;  /* 0x800000090606b210 */ /* 0x000fe40007ffe0ff */
[----:B------:R-:W-:Y:S01]  /*0980*/  IABS R35, R34 ;  /* 0x0000002200237213 */ /* 0x000fe20000000000 */
[--C-:B------:R-:W-:Y:S01]  /*0990*/  @!P1 IMAD.IADD R2, R2, 0x1, -R9.reuse ;  /* 0x0000000102029824 */ /* 0x100fe200078e0a09 */
[C---:B------:R-:W-:Y:S01]  /*09a0*/  ISETP.GT.U32.AND P4, PT, R9.reuse, R6, PT ;  /* 0x000000060900720c */ /* 0x040fe20003f84070 */
[----:B------:R-:W-:Y:S01]  /*09b0*/  @!P2 IMAD.IADD R4, R4, 0x1, -R9 ;  /* 0x000000010404a824 */ /* 0x000fe200078e0a09 */
[----:B------:R-:W-:Y:S01]  /*09c0*/  ISETP.GE.AND P1, PT, R12, RZ, PT ;  /* 0x000000ff0c00720c */ /* 0x000fe20003f26270 */
[----:B------:R-:W-:Y:S01]  /*09d0*/  IMAD.HI.U32 R7, R244, R15, RZ ;  /* 0x0000000ff4077227 */ /* 0x000fe200078e00ff */
[----:B------:R-:W-:-:S02]  /*09e0*/  ISETP.GT.U32.AND P2, PT, R9, R2, PT ;  /* 0x000000020900720c */ /* 0x000fc40003f44070 */
[----:B------:R-:W-:Y:S01]  /*09f0*/  ISETP.GT.U32.AND P3, PT, R9, R4, PT ;  /* 0x000000040900720c */ /* 0x000fe20003f64070 */
[----:B------:R-:W-:Y:S01]  /*0a00*/  IMAD.MOV R5, RZ, RZ, -R5 ;  /* 0x000000ffff057224 */ /* 0x000fe200078e0a05 */
[C---:B------:R-:W-:Y:S01]  /*0a10*/  LOP3.LUT R36, R243.reuse, 0x4a, RZ, 0xfc, !PT ;  /* 0x0000004af3247812 */ /* 0x040fe200078efcff */
[----:B------:R-:W-:Y:S01]  /*0a20*/  IMAD.MOV R8, RZ, RZ, -R7 ;  /* 0x000000ffff087224 */ /* 0x000fe200078e0a07 */
[C---:B------:R-:W-:Y:S01]  /*0a30*/  LOP3.LUT R38, R243.reuse, 0x4c, RZ, 0xfc, !PT ;  /* 0x0000004cf3267812 */ /* 0x040fe200078efcff */
[----:B------:R-:W-:Y:S01]  /*0a40*/  IMAD R7, R0, R5, R11 ;  /* 0x0000000500077224 */ /* 0x000fe200078e020b */
[----:B------:R-:W-:Y:S01]  /*0a50*/  LOP3.LUT R5, R243, 0x2, RZ, 0xfc, !PT ;  /* 0x00000002f3057812 */ /* 0x000fe200078efcff */
[--C-:B------:R-:W-:Y:S01]  /*0a60*/  @!P4 IMAD.IADD R6, R6, 0x1, -R9.reuse ;  /* 0x000000010606c824 */ /* 0x100fe200078e0a09 */
[----:B------:R-:W-:Y:S01]  /*0a70*/  ISETP.GE.AND P4, PT, R17, RZ, PT ;  /* 0x000000ff1100720c */ /* 0x000fe20003f86270 */
[----:B------:R-:W-:Y:S01]  /*0a80*/  @!P0 IMAD.IADD R3, R3, 0x1, -R9 ;  /* 0x0000000103038824 */ /* 0x000fe200078e0a09 */
[----:B------:R-:W-:Y:S01]  /*0a90*/  IABS R11, R5 ;  /* 0x00000005000b7213 */ /* 0x000fe20000000000 */
[----:B------:R-:W-:Y:S01]  /*0aa0*/  IMAD R15, R0, R8, R15 ;  /* 0x00000008000f7224 */ /* 0x000fe200078e020f */
[----:B------:R-:W-:Y:S01]  /*0ab0*/  @!P2 IADD3 R2, R2, -R9, RZ ;  /* 0x800000090202a210 */ /* 0x000fe20007ffe0ff */
[----:B------:R-:W-:Y:S01]  /*0ac0*/  @!P3 IMAD.IADD R4, R4, 0x1, -R9 ;  /* 0x000000010404b824 */ /* 0x000fe200078e0a09 */
[----:B------:R-:W-:Y:S01]  /*0ad0*/  ISETP.GE.AND P2, PT, R5, RZ, PT ;  /* 0x000000ff0500720c */ /* 0x000fe20003f46270 */
[----:B------:R-:W-:Y:S01]  /*0ae0*/  @!P6 IMAD.MOV R6, RZ, RZ, -R6 ;  /* 0x000000ffff06e224 */ /* 0x000fe200078e0a06 */
[----:B------:R-:W-:Y:S01]  /*0af0*/  ISETP.GT.U32.AND P3, PT, R0, R15, PT ;  /* 0x0000000f0000720c */ /* 0x000fe20003f64070 */
[----:B------:R-:W-:Y:S01]  /*0b00*/  IMAD.MOV.U32 R5, RZ, RZ, R2 ;  /* 0x000000ffff057224 */ /* 0x000fe200078e0002 */
[C---:B------:R-:W-:Y:S01]  /*0b10*/  LOP3.LUT R8, R243.reuse, 0x4, RZ, 0xfc, !PT ;  /* 0x00000004f3087812 */ /* 0x040fe200078efcff */
[----:B------:R-:W-:Y:S01]  /*0b20*/  IMAD.HI.U32 R2, R244, R11, RZ ;  /* 0x0000000bf4027227 */ /* 0x000fe200078e00ff */
[----:B------:R-:W-:-:S02]  /*0b30*/  LOP3.LUT R9, R243, 0x6, RZ, 0xfc, !PT ;  /* 0x00000006f3097812 */ /* 0x000fc400078efcff */
[----:B------:R-:W-:Y:S01]  /*0b40*/  @!P4 IADD3 R3, -R3, RZ, RZ ;  /* 0x000000ff0303c210 */ /* 0x000fe20007ffe1ff */
[----:B------:R-:W-:Y:S01]  /*0b50*/  @!P5 IMAD.MOV R5, RZ, RZ, -R5 ;  /* 0x000000ffff05d224 */ /* 0x000fe200078e0a05 */
[----:B------:R-:W-:Y:S02]  /*0b60*/  ISETP.GT.U32.AND P4, PT, R0, R7, PT ;  /* 0x000000070000720c */ /* 0x000fe40003f84070 */
[----:B------:R-:W-:Y:S02]  /*0b70*/  ISETP.GE.AND P5, PT, R14, RZ, PT ;  /* 0x000000ff0e00720c */ /* 0x000fe40003fa6270 */
[----:B-1----:R-:W-:Y:S01]  /*0b80*/  IABS R13, R8 ;  /* 0x00000008000d7213 */ /* 0x002fe20000000000 */
[----:B------:R-:W-:Y:S01]  /*0b90*/  @!P3 IMAD.IADD R15, R15, 0x1, -R0 ;  /* 0x000000010f0fb824 */ /* 0x000fe200078e0a00 */
[----:B------:R-:W-:Y:S02]  /*0ba0*/  IABS R17, R9 ;  /* 0x0000000900117213 */ /* 0x000fe40000000000 */
[----:B------:R-:W-:Y:S01]  /*0bb0*/  ISETP.GE.AND P0, PT, R8, RZ, PT ;  /* 0x000000ff0800720c */ /* 0x000fe20003f06270 */
[----:B------:R-:W-:Y:S01]  /*0bc0*/  IMAD.HI.U32 R8, R244, R13, RZ ;  /* 0x0000000df4087227 */ /* 0x000fe200078e00ff */
[----:B------:R-:W-:-:S02]  /*0bd0*/  ISETP.GE.AND P6, PT, R9, RZ, PT ;  /* 0x000000ff0900720c */ /* 0x000fc40003fc6270 */
[----:B------:R-:W-:Y:S01]  /*0be0*/  IADD3 R10, -R2, RZ, RZ ;  /* 0x000000ff020a7210 */ /* 0x000fe20007ffe1ff */
[----:B------:R-:W-:Y:S01]  /*0bf0*/  @!P4 IMAD.IADD R7, R7, 0x1, -R0 ;  /* 0x000000010707c824 */ /* 0x000fe200078e0a00 */
[----:B------:R-:W-:Y:S01]  /*0c00*/  ISETP.GT.U32.AND P4, PT, R0, R15, PT ;  /* 0x0000000f0000720c */ /* 0x000fe20003f84070 */
[----:B------:R-:W-:Y:S01]  /*0c10*/  @!P5 IMAD.MOV R4, RZ, RZ, -R4 ;  /* 0x000000ffff04d224 */ /* 0x000fe200078e0a04 */
[----:B------:R-:W-:Y:S01]  /*0c20*/  ISETP.NE.AND P3, PT, RZ, c[0x0][0x178], PT ;  /* 0x00005e00ff007a0c */ /* 0x000fe20003f65270 */
[----:B------:R-:W-:Y:S01]  /*0c30*/  IMAD.HI.U32 R9, R244, R17, RZ ;  /* 0x00000011f4097227 */ /* 0x000fe200078e00ff */
[C---:B------:R-:W-:Y:S02]  /*0c40*/  ISETP.GT.U32.AND P5, PT, R0.reuse, R7, PT ;  /* 0x000000070000720c */ /* 0x040fe40003fa4070 */
[----:B------:R-:W-:Y:S01]  /*0c50*/  LOP3.LUT R2, RZ, c[0x0][0x178], RZ, 0x33, !PT ;  /* 0x00005e00ff027a12 */ /* 0x000fe200078e33ff */
[----:B------:R-:W-:Y:S01]  /*0c60*/  IMAD.MOV R8, RZ, RZ, -R8 ;  /* 0x000000ffff087224 */ /* 0x000fe200078e0a08 */
[----:B------:R-:W-:Y:S01]  /*0c70*/  IADD3 R12, -R9, RZ, RZ ;  /* 0x000000ff090c7210 */ /* 0x000fe20007ffe1ff */
[----:B------:R-:W-:Y:S01]  /*0c80*/  IMAD R9, R0, R10, R11 ;  /* 0x0000000a00097224 */ /* 0x000fe200078e020b */
[----:B------:R-:W-:Y:S01]  /*0c90*/  SEL R5, R2, R5, !P3 ;  /* 0x0000000502057207 */ /* 0x000fe20005800000 */
[----:B------:R-:W-:Y:S01]  /*0ca0*/  IMAD R11, R0, R8, R13 ;  /* 0x00000008000b7224 */ /* 0x000fe200078e020d */
[----:B------:R-:W-:Y:S01]  /*0cb0*/  SEL R8, R2, R3, !P3 ;  /* 0x0000000302087207 */ /* 0x000fe20005800000 */
[--C-:B------:R-:W-:Y:S01]  /*0cc0*/  @!P4 IMAD.IADD R15, R15, 0x1, -R0.reuse ;  /* 0x000000010f0fc824 */ /* 0x100fe200078e0a00 */
[----:B------:R-:W-:Y:S01]  /*0cd0*/  ISETP.GE.AND P4, PT, R243, RZ, PT ;  /* 0x000000fff300720c */ /* 0x000fe20003f86270 */
[----:B------:R-:W-:Y:S01]  /*0ce0*/  IMAD R13, R0, R12, R17 ;  /* 0x0000000c000d7224 */ /* 0x000fe200078e0211 */
[----:B------:R-:W-:Y:S01]  /*0cf0*/  SEL R3, R2, R4, !P3 ;  /* 0x0000000402037207 */ /* 0x000fe20005800000 */
[----:B------:R-:W-:Y:S01]  /*0d00*/  @!P5 IMAD.IADD R7, R7, 0x1, -R0 ;  /* 0x000000010707d824 */ /* 0x000fe200078e0a00 */
[----:B------:R-:W-:Y:S01]  /*0d10*/  ISETP.GT.U32.AND P5, PT, R0, R11, PT ;  /* 0x0000000b0000720c */ /* 0x000fe20003fa4070 */
[----:B------:R1:W-:Y:S01]  /*0d20*/  STL [R1+0x3c], R8 ;  /* 0x00003c0801007387 */ /* 0x0003e20000100800 */
[----:B------:R-:W-:Y:S01]  /*0d30*/  SEL R2, R2, R6, !P3 ;  /* 0x0000000602027207 */ /* 0x000fe20005800000 */
[----:B------:R-:W-:Y:S01]  /*0d40*/  IMAD.MOV.U32 R16, RZ, RZ, R7 ;  /* 0x000000ffff107224 */ /* 0x000fe200078e0007 */
[----:B------:R-:W-:Y:S01]  /*0d50*/  ISETP.GT.U32.AND P3, PT, R0, R9, PT ;  /* 0x000000090000720c */ /* 0x000fe20003f64070 */
[----:B------:R2:W-:Y:S01]  /*0d60*/  STL [R1+0x40], R5 ;  /* 0x0000400501007387 */ /* 0x0005e20000100800 */
[----:B------:R-:W-:-:S02]  /*0d70*/  LOP3.LUT R10, R243, 0xa, RZ, 0xfc, !PT ;  /* 0x0000000af30a7812 */ /* 0x000fc400078efcff */
[C---:B------:R-:W-:Y:S01]  /*0d80*/  LOP3.LUT R12, R243.reuse, 0xc, RZ, 0xfc, !PT ;  /* 0x0000000cf30c7812 */ /* 0x040fe200078efcff */
[----:B------:R3:W-:Y:S01]  /*0d90*/  STL [R1+0x44], R3 ;  /* 0x0000440301007387 */ /* 0x0007e20000100800 */
[----:B------:R-:W-:Y:S02]  /*0da0*/  IABS R17, R10 ;  /* 0x0000000a00117213 */ /* 0x000fe40000000000 */
[----:B-1----:R-:W-:Y:S01]  /*0db0*/  LOP3.LUT R8, R243, 0x8, RZ, 0xfc, !PT ;  /* 0x00000008f3087812 */ /* 0x002fe200078efcff */
[----:B------:R1:W-:Y:S01]  /*0dc0*/  STL [R1+0x48], R2 ;  /* 0x0000480201007387 */ /* 0x0003e20000100800 */
[----:B------:R-:W-:Y:S02]  /*0dd0*/  @!P5 IADD3 R11, R11, -R0, RZ ;  /* 0x800000000b0bd210 */ /* 0x000fe40007ffe0ff */
[----:B--2---:R-:W-:Y:S01]  /*0de0*/  IABS R5, R8 ;  /* 0x0000000800057213 */ /* 0x004fe20000000000 */
[----:B------:R-:W-:Y:S01]  /*0df0*/  @!P3 IMAD.IADD R9, R9, 0x1, -R0 ;  /* 0x000000010909b824 */ /* 0x000fe200078e0a00 */
[----:B------:R-:W-:Y:S01]  /*0e00*/  ISETP.GT.U32.AND P5, PT, R0, R11, PT ;  /* 0x0000000b0000720c */ /* 0x000fe20003fa4070 */
[----:B---3--:R-:W-:Y:S01]  /*0e10*/  IMAD.HI.U32 R3, R244, R17, RZ ;  /* 0x00000011f4037227 */ /* 0x008fe200078e00ff */
[----:B------:R-:W-:-:S02]  /*0e20*/  @!P4 IADD3 R16, -R16, RZ, RZ ;  /* 0x000000ff1010c210 */ /* 0x000fc40007ffe1ff */
[----:B------:R-:W-:Y:S01]  /*0e30*/  ISETP.GT.U32.AND P4, PT, R0, R13, PT ;  /* 0x0000000d0000720c */ /* 0x000fe20003f84070 */
[----:B-1----:R-:W-:Y:S01]  /*0e40*/  IMAD.HI.U32 R2, R244, R5, RZ ;  /* 0x00000005f4027227 */ /* 0x002fe200078e00ff */
[C---:B------:R-:W-:Y:S01]  /*0e50*/  ISETP.GT.U32.AND P3, PT, R0.reuse, R9, PT ;  /* 0x000000090000720c */ /* 0x040fe20003f64070 */
[----:B------:R1:W-:Y:S01]  /*0e60*/  STL [R1+0x18], R16 ;  /* 0x0000181001007387 */ /* 0x0003e20000100800 */
[----:B------:R-:W-:Y:S01]  /*0e70*/  IABS R6, R12 ;  /* 0x0000000c00067213 */ /* 0x000fe20000000000 */
[----:B------:R-:W-:Y:S01]  /*0e80*/  IMAD.MOV R2, RZ, RZ, -R2 ;  /* 0x000000ffff027224 */ /* 0x000fe200078e0a02 */
[----:B------:R-:W-:Y:S01]  /*0e90*/  LOP3.LUT R14, R243, 0xe, RZ, 0xfc, !PT ;  /* 0x0000000ef30e7812 */ /* 0x000fe200078efcff */
[----:B------:R-:W-:Y:S01]  /*0ea0*/  IMAD.MOV R4, RZ, RZ, -R3 ;  /* 0x000000ffff047224 */ /* 0x000fe200078e0a03 */
[----:B------:R-:W-:Y:S01]  /*0eb0*/  IABS R37, R36 ;  /* 0x0000002400257213 */ /* 0x000fe20000000000 */
[C---:B------:R-:W-:Y:S01]  /*0ec0*/  IMAD R3, R0.reuse, R2, R5 ;  /* 0x0000000200037224 */ /* 0x040fe200078e0205 */
[----:B------:R-:W-:Y:S01]  /*0ed0*/  @!P5 IADD3 R11, R11, -R0, RZ ;  /* 0x800000000b0bd210 */ /* 0x000fe20007ffe0ff */
[C---:B------:R-:W-:Y:S01]  /*0ee0*/  IMAD R5, R0.reuse, R4, R17 ;  /* 0x0000000400057224 */ /* 0x040fe200078e0211 */
[----:B------:R-:W-:Y:S01]  /*0ef0*/  IABS R251, R14 ;  /* 0x0000000e00fb7213 */ /* 0x000fe20000000000 */
[----:B------:R-:W-:Y:S01]  /*0f00*/  IMAD.MOV.U32 R2, RZ, RZ, R15 ;  /* 0x000000ffff027224 */ /* 0x000fe200078e000f */
[----:B-1----:R-:W-:Y:S01]  /*0f10*/  LOP3.LUT R16, R243, 0x10, RZ, 0xfc, !PT ;  /* 0x00000010f3107812 */ /* 0x002fe200078efcff */
[----:B------:R-:W-:Y:S01]  /*0f20*/  @!P4 IMAD.IADD R13, R13, 0x1, -R0 ;  /* 0x000000010d0dc824 */ /* 0x000fe200078e0a00 */
[C---:B------:R-:W-:Y:S01]  /*0f30*/  ISETP.GT.U32.AND P5, PT, R0.reuse, R5, PT ;  /* 0x000000050000720c */ /* 0x040fe20003fa4070 */
[----:B------:R-:W-:Y:S01]  /*0f40*/  IMAD.MOV.U32 R7, RZ, RZ, R6 ;  /* 0x000000ffff077224 */ /* 0x000fe200078e0006 */
[----:B------:R-:W-:Y:S01]  /*0f50*/  IABS R15, R16 ;  /* 0x00000010000f7213 */ /* 0x000fe20000000000 */
[----:B------:R-:W-:Y:S01]  /*0f60*/  @!P1 IMAD.MOV R2, RZ, RZ, -R2 ;  /* 0x000000ffff029224 */ /* 0x000fe200078e0a02 */
[C---:B------:R-:W-:Y:S01]  /*0f70*/  ISETP.GT.U32.AND P1, PT, R0.reuse, R13, PT ;  /* 0x0000000d0000720c */ /* 0x040fe20003f24070 */
[----:B------:R-:W-:Y:S01]  /*0f80*/  @!P3 IMAD.IADD R9, R9, 0x1, -R0 ;  /* 0x000000010909b824 */ /* 0x000fe200078e0a00 */
[----:B------:R-:W-:Y:S01]  /*0f90*/  ISETP.GT.U32.AND P3, PT, R0, R3, PT ;  /* 0x000000030000720c */ /* 0x000fe20003f64070 */
[----:B------:R-:W-:Y:S01]  /*0fa0*/  IMAD.HI.U32 R4, R244, R7, RZ ;  /* 0x00000007f4047227 */ /* 0x000fe200078e00ff */
[----:B------:R1:W-:Y:S01]  /*0fb0*/  STL [R1+0x453c], R2 ;  /* 0x00453c0201007387 */ /* 0x0003e20000100800 */
[----:B------:R-:W-:-:S02]  /*0fc0*/  ISETP.GE.AND P4, PT, R8, RZ, PT ;  /* 0x000000ff0800720c */ /* 0x000fc40003f86270 */
[----:B------:R-:W-:Y:S01]  /*0fd0*/  IMAD.HI.U32 R6, R244, R251, RZ ;  /* 0x000000fbf4067227 */ /* 0x000fe200078e00ff */
[C---:B------:R-:W-:Y:S02]  /*0fe0*/  LOP3.LUT R8, R243.reuse, 0x14, RZ, 0xfc, !PT ;  /* 0x00000014f3087812 */ /* 0x040fe400078efcff */
[----:B------:R-:W-:Y:S01]  /*0ff0*/  LOP3.LUT R40, R243, 0x4e, RZ, 0xfc, !PT ;  /* 0x0000004ef3287812 */ /* 0x000fe200078efcff */
[----:B------:R-:W-:Y:S01]  /*1000*/  @!P5 IMAD.IADD R5, R5, 0x1, -R0 ;  /* 0x000000010505d824 */ /* 0x000fe200078e0a00 */
[----:B------:R-:W-:Y:S01]  /*1010*/  IADD3 R6, -R6, RZ, RZ ;  /* 0x000000ff06067210 */ /* 0x000fe20007ffe1ff */
[----:B------:R-:W-:Y:S01]  /*1020*/  IMAD.MOV R4, RZ, RZ, -R4 ;  /* 0x000000ffff047224 */ /* 0x000fe200078e0a04 */
[----:B------:R-:W-:Y:S01]  /*1030*/  LOP3.LUT R41, R243, 0x50, RZ, 0xfc, !PT ;  /* 0x00000050f3297812 */ /* 0x000fe200078efcff */
[----:B------:R-:W-:Y:S01]  /*1040*/  @!P1 IMAD.IADD R13, R13, 0x1, -R0 ;  /* 0x000000010d0d9824 */ /* 0x000fe200078e0a00 */
[C---:B------:R-:W-:Y:S01]  /*1050*/  ISETP.GT.U32.AND P5, PT, R0.reuse, R5, PT ;  /* 0x000000050000720c */ /* 0x040fe20003fa4070 */
[----:B------:R-:W-:Y:S01]  /*1060*/  IMAD R7, R0, R4, R7 ;  /* 0x0000000400077224 */ /* 0x000fe200078e0207 */
[----:B------:R-:W-:Y:S01]  /*1070*/  LOP3.LUT R42, R243, 0x52, RZ, 0xfc, !PT ;  /* 0x00000052f32a7812 */ /* 0x000fe200078efcff */
[----:B------:R-:W-:Y:S01]  /*1080*/  IMAD.HI.U32 R4, R244, R15, RZ ;  /* 0x0000000ff4047227 */ /* 0x000fe200078e00ff */
[----:B-1----:R-:W-:-:S02]  /*1090*/  MOV R2, R13 ;  /* 0x0000000d00027202 */ /* 0x002fc40000000f00 */
[----:B------:R-:W-:Y:S01]  /*10a0*/  ISETP.GT.U32.AND P1, PT, R0, R7, PT ;  /* 0x000000070000720c */ /* 0x000fe20003f24070 */
[----:B------:R-:W-:Y:S01]  /*10b0*/  IMAD.MOV.U32 R18, RZ, RZ, R9 ;  /* 0x000000ffff127224 */ /* 0x000fe200078e0009 */
[----:B------:R-:W-:Y:S01]  /*10c0*/  IABS R9, R8 ;  /* 0x0000000800097213 */ /* 0x000fe20000000000 */
[----:B------:R-:W-:Y:S01]  /*10d0*/  @!P3 IMAD.IADD R3, R3, 0x1, -R0 ;  /* 0x000000010303b824 */ /* 0x000fe200078e0a00 */
[----:B------:R-:W-:Y:S01]  /*10e0*/  ISETP.GE.AND P3, PT, R10, RZ, PT ;  /* 0x000000ff0a00720c */ /* 0x000fe20003f66270 */
[----:B------:R-:W-:Y:S01]  /*10f0*/  IMAD.MOV R4, RZ, RZ, -R4 ;  /* 0x000000ffff047224 */ /* 0x000fe200078e0a04 */
[----:B------:R-:W-:Y:S01]  /*1100*/  @!P2 IADD3 R18, -R18, RZ, RZ ;  /* 0x000000ff1212a210 */ /* 0x000fe20007ffe1ff */
[C---:B------:R-:W-:Y:S01]  /*1110*/  IMAD R251, R0.reuse, R6, R251 ;  /* 0x0000000600fb7224 */ /* 0x040fe200078e02fb */
[C---:B------:R-:W-:Y:S01]  /*1120*/  ISETP.GT.U32.AND P2, PT, R0.reuse, R3, PT ;  /* 0x000000030000720c */ /* 0x040fe20003f44070 */
[----:B------:R-:W-:Y:S01]  /*1130*/  IMAD.MOV.U32 R6, RZ, RZ, R11 ;  /* 0x000000ffff067224 */ /* 0x000fe200078e000b */
[----:B------:R-:W-:Y:S01]  /*1140*/  @!P5 IADD3 R5, R5, -R0, RZ ;  /* 0x800000000505d210 */ /* 0x000fe20007ffe0ff */
[C---:B------:R-:W-:Y:S01]  /*1150*/  IMAD R250, R0.reuse, R4, R15 ;  /* 0x0000000400fa7224 */ /* 0x040fe200078e020f */
[----:B------:R-:W-:Y:S01]  /*1160*/  STL [R1+0x14], R18 ;  /* 0x0000141201007387 */ /* 0x000fe20000100800 */
[----:B------:R-:W-:Y:S01]  /*1170*/  @!P0 IMAD.MOV R6, RZ, RZ, -R6 ;  /* 0x000000ffff068224 */ /* 0x000fe200078e0a06 */
[----:B------:R-:W-:Y:S01]  /*1180*/  LOP3.LUT R10, R243, 0x16, RZ, 0xfc, !PT ;  /* 0x00000016f30a7812 */ /* 0x000fe200078efcff */
[----:B------:R-:W-:Y:S01]  /*1190*/  @!P6 IMAD.MOV R2, RZ, RZ, -R2 ;  /* 0x000000ffff02e224 */ /* 0x000fe200078e0a02 */
[C---:B------:R-:W-:Y:S01]  /*11a0*/  ISETP.GT.U32.AND P6, PT, R0.reuse, R251, PT ;  /* 0x000000fb0000720c */ /* 0x040fe20003fc4070 */
[--C-:B------:R-:W-:Y:S01]  /*11b0*/  @!P1 IMAD.IADD R7, R7, 0x1, -R0.reuse ;  /* 0x0000000107079824 */ /* 0x100fe200078e0a00 */
[----:B------:R-:W-:Y:S01]  /*11c0*/  ISETP.GT.U32.AND P5, PT, R0, R250, PT ;  /* 0x000000fa0000720c */ /* 0x000fe20003fa4070 */
[----:B------:R1:W-:Y:S01]  /*11d0*/  STL [R1+0x10], R6 ;  /* 0x0000100601007387 */ /* 0x0003e20000100800 */
[----:B------:R-:W-:Y:S01]  /*11e0*/  IABS R11, R10 ;  /* 0x0000000a000b7213 */ /* 0x000fe20000000000 */
[----:B------:R-:W-:Y:S01]  /*11f0*/  @!P2 IMAD.IADD R3, R3, 0x1, -R0 ;  /* 0x000000010303a824 */ /* 0x000fe200078e0a00 */
[----:B------:R-:W-:Y:S01]  /*1200*/  ISETP.GE.AND P0, PT, R12, RZ, PT ;  /* 0x000000ff0c00720c */ /* 0x000fe20003f06270 */
[----:B------:R2:W-:Y:S01]  /*1210*/  STL [R1+0xc], R2 ;  /* 0x00000c0201007387 */ /* 0x0005e20000100800 */
[----:B------:R-:W-:-:S02]  /*1220*/  ISETP.GE.AND P2, PT, R14, RZ, PT ;  /* 0x000000ff0e00720c */ /* 0x000fc40003f46270 */
[----:B------:R-:W-:Y:S02]  /*1230*/  LOP3.LUT R14, R243, 0x1a, RZ, 0xfc, !PT ;  /* 0x0000001af30e7812 */ /* 0x000fe400078efcff */
[----:B------:R-:W-:Y:S01]  /*1240*/  @!P3 IADD3 R5, -R5, RZ, RZ ;  /* 0x000000ff0505b210 */ /* 0x000fe20007ffe1ff */
[--C-:B------:R-:W-:Y:S01]  /*1250*/  @!P6 IMAD.IADD R251, R251, 0x1, -R0.reuse ;  /* 0x00000001fbfbe824 */ /* 0x100fe200078e0a00 */
[----:B-1----:R-:W-:Y:S01]  /*1260*/  LOP3.LUT R6, R243, 0x12, RZ, 0xfc, !PT ;  /* 0x00000012f3067812 */ /* 0x002fe200078efcff */
[----:B------:R-:W-:Y:S01]  /*1270*/  @!P5 IMAD.IADD R250, R250, 0x1, -R0 ;  /* 0x00000001fafad824 */ /* 0x000fe200078e0a00 */
[----:B------:R-:W-:Y:S01]  /*1280*/  ISETP.GT.U32.AND P6, PT, R0, R7, PT ;  /* 0x000000070000720c */ /* 0x000fe20003fc4070 */
[----:B--2---:R-:W-:Y:S01]  /*1290*/  IMAD.MOV.U32 R2, RZ, RZ, R3 ;  /* 0x000000ffff027224 */ /* 0x004fe200078e0003 */
[----:B------:R-:W-:Y:S01]  /*12a0*/  IABS R249, R6 ;  /* 0x0000000600f97213 */ /* 0x000fe20000000000 */
[----:B------:R-:W-:Y:S01]  /*12b0*/  IMAD.HI.U32 R3, R244, R9, RZ ;  /* 0x00000009f4037227 */ /* 0x000fe200078e00ff */
[----:B------:R-:W-:-:S02]  /*12c0*/  ISETP.GT.U32.AND P5, PT, R0, R251, PT ;  /* 0x000000fb0000720c */ /* 0x000fc40003fa4070 */
[----:B------:R-:W-:Y:S01]  /*12d0*/  LOP3.LUT R12, R243, 0x18, RZ, 0xfc, !PT ;  /* 0x00000018f30c7812 */ /* 0x000fe200078efcff */
[----:B------:R-:W-:Y:S01]  /*12e0*/  IMAD.HI.U32 R4, R244, R249, RZ ;  /* 0x000000f9f4047227 */ /* 0x000fe200078e00ff */
[----:B------:R-:W-:Y:S02]  /*12f0*/  ISETP.GE.AND P1, PT, R16, RZ, PT ;  /* 0x000000ff1000720c */ /* 0x000fe40003f26270 */
[----:B------:R-:W-:Y:S01]  /*1300*/  IABS R13, R12 ;  /* 0x0000000c000d7213 */ /* 0x000fe20000000000 */
[----:B------:R-:W-:Y:S01]  /*1310*/  @!P4 IMAD.MOV R2, RZ, RZ, -R2 ;  /* 0x000000ffff02c224 */ /* 0x000fe200078e0a02 */
[----:B------:R-:W-:Y:S01]  /*1320*/  IADD3 R4, -R4, RZ, RZ ;  /* 0x000000ff04047210 */ /* 0x000fe20007ffe1ff */
[----:B------:R-:W-:Y:S01]  /*1330*/  IMAD.MOV R3, RZ, RZ, -R3 ;  /* 0x000000ffff037224 */ /* 0x000fe200078e0a03 */
[C---:B------:R-:W-:Y:S02]  /*1340*/  ISETP.GT.U32.AND P4, PT, R0.reuse, R250, PT ;  /* 0x000000fa0000720c */ /* 0x040fe40003f84070 */
[----:B------:R-:W-:Y:S01]  /*1350*/  @!P6 IADD3 R7, R7, -R0, RZ ;  /* 0x800000000707e210 */ /* 0x000fe20007ffe0ff */
[C---:B------:R-:W-:Y:S01]  /*1360*/  IMAD R249, R0.reuse, R4, R249 ;  /* 0x0000000400f97224 */ /* 0x040fe200078e02f9 */
[----:B------:R1:W-:Y:S01]  /*1370*/  STL [R1+0x8], R2 ;  /* 0x0000080201007387 */ /* 0x0003e20000100800 */
[----:B------:R-:W-:Y:S01]  /*1380*/  IMAD R248, R0, R3, R9 ;  /* 0x0000000300f87224 */ /* 0x000fe200078e0209 */
[----:B------:R-:W-:Y:S01]  /*1390*/  IABS R9, R14 ;  /* 0x0000000e00097213 */ /* 0x000fe20000000000 */
[----:B------:R-:W-:Y:S01]  /*13a0*/  IMAD.HI.U32 R3, R244, R11, RZ ;  /* 0x0000000bf4037227 */ /* 0x000fe200078e00ff */
[----:B------:R-:W-:Y:S01]  /*13b0*/  ISETP.GT.U32.AND P6, PT, R0, R249, PT ;  /* 0x000000f90000720c */ /* 0x000fe20003fc4070 */
[----:B------:R2:W-:Y:S01]  /*13c0*/  STL [R1+0x4], R5 ;  /* 0x0000040501007387 */ /* 0x0005e20000100800 */
[----:B------:R-:W-:Y:S01]  /*13d0*/  LOP3.LUT R16, R243, 0x24, RZ, 0xfc, !PT ;  /* 0x00000024f3107812 */ /* 0x000fe200078efcff */
[--C-:B------:R-:W-:Y:S01]  /*13e0*/  @!P5 IMAD.IADD R251, R251, 0x1, -R0.reuse ;  /* 0x00000001fbfbd824 */ /* 0x100fe200078e0a00 */
[----:B------:R-:W-:Y:S01]  /*13f0*/  ISETP.GE.AND P5, PT, R6, RZ, PT ;  /* 0x000000ff0600720c */ /* 0x000fe20003fa6270 */
[--C-:B------:R-:W-:Y:S01]  /*1400*/  @!P4 IMAD.IADD R250, R250, 0x1, -R0.reuse ;  /* 0x00000001fafac824 */ /* 0x100fe200078e0a00 */
[----:B------:R-:W-:Y:S01]  /*1410*/  ISETP.GT.U32.AND P4, PT, R0, R248, PT ;  /* 0x000000f80000720c */ /* 0x000fe20003f84070 */
[----:B------:R-:W-:Y:S01]  /*1420*/  IMAD.MOV R3, RZ, RZ, -R3 ;  /* 0x000000ffff037224 */ /* 0x000fe200078e0a03 */
[----:B------:R-:W-:Y:S01]  /*1430*/  IABS R15, R16 ;  /* 0x00000010000f7213 */ /* 0x000fe20000000000 */
[----:B-1----:R-:W-:Y:S01]  /*1440*/  IMAD.MOV.U32 R2, RZ, RZ, R7 ;  /* 0x000000ffff027224 */ /* 0x002fe200078e0007 */
[----:B------:R-:W-:Y:S01]  /*1450*/  @!P1 IADD3 R250, -R250, RZ, RZ ;  /* 0x000000fffafa9210 */ /* 0x000fe20007ffe1ff */
[----:B------:R-:W-:Y:S01]  /*1460*/  IMAD R3, R0, R3, R11 ;  /* 0x0000000300037224 */ /* 0x000fe200078e020b */
[----:B------:R-:W-:Y:S01]  /*1470*/  ISETP.GE.AND P1, PT, R10, RZ, PT ;  /* 0x000000ff0a00720c */ /* 0x000fe20003f26270 */
[----:B------:R-:W-:Y:S01]  /*1480*/  @!P6 IMAD.IADD R249, R249, 0x1, -R0 ;  /* 0x00000001f9f9e824 */ /* 0x000fe200078e0a00 */
[----:B------:R-:W-:Y:S01]  /*1490*/  ISETP.GE.AND P6, PT, R8, RZ, PT ;  /* 0x000000ff0800720c */ /* 0x000fe20003fc6270 */
[----:B--2---:R-:W-:Y:S01]  /*14a0*/  IMAD.HI.U32 R5, R244, R9, RZ ;  /* 0x00000009f4057227 */ /* 0x004fe200078e00ff */
[----:B------:R-:W-:-:S02]  /*14b0*/  LOP3.LUT R8, R243, 0x1c, RZ, 0xfc, !PT ;  /* 0x0000001cf3087812 */ /* 0x000fc400078efcff */
[----:B------:R-:W-:Y:S01]  /*14c0*/  ISETP.GT.U32.AND P3, PT, R0, R249, PT ;  /* 0x000000f90000720c */ /* 0x000fe20003f64070 */
[----:B------:R-:W-:Y:S01]  /*14d0*/  @!P4 IMAD.IADD R248, R248, 0x1, -R0 ;  /* 0x00000001f8f8c824 */ /* 0x000fe200078e0a00 */
[----:B------:R-:W-:Y:S01]  /*14e0*/  IABS R6, R8 ;  /* 0x0000000800067213 */ /* 0x000fe20000000000 */
[----:B------:R-:W-:Y:S01]  /*14f0*/  @!P0 IMAD.MOV R2, RZ, RZ, -R2 ;  /* 0x000000ffff028224 */ /* 0x000fe200078e0a02 */
[C---:B------:R-:W-:Y:S01]  /*1500*/  ISETP.GT.U32.AND P0, PT, R0.reuse, R3, PT ;  /* 0x000000030000720c */ /* 0x040fe20003f04070 */
[----:B------:R-:W-:Y:S01]  /*1510*/  IMAD.MOV R5, RZ, RZ, -R5 ;  /* 0x000000ffff057224 */ /* 0x000fe200078e0a05 */
[C---:B------:R-:W-:Y:S01]  /*1520*/  ISETP.GT.U32.AND P4, PT, R0.reuse, R248, PT ;  /* 0x000000f80000720c */ /* 0x040fe20003f84070 */
[----:B------:R-:W-:Y:S01]  /*1530*/  IMAD.MOV.U32 R7, RZ, RZ, R6 ;  /* 0x000000ffff077224 */ /* 0x000fe200078e0006 */
[C---:B------:R-:W-:Y:S01]  /*1540*/  LOP3.LUT R10, R243.reuse, 0x1e, RZ, 0xfc, !PT ;  /* 0x0000001ef30a7812 */ /* 0x040fe200078efcff */
[----:B------:R-:W-:Y:S01]  /*1550*/  IMAD R5, R0, R5, R9 ;  /* 0x0000000500057224 */ /* 0x000fe200078e0209 */
[----:B------:R-:W-:Y:S01]  /*1560*/  LOP3.LUT R18, R243, 0x26, RZ, 0xfc, !PT ;  /* 0x00000026f3127812 */ /* 0x000fe200078efcff */
[----:B------:R-:W-:Y:S01]  /*1570*/  IMAD.HI.U32 R6, R244, R7, RZ ;  /* 0x00000007f4067227 */ /* 0x000fe200078e00ff */
[----:B------:R-:W-:Y:S01]  /*1580*/  IABS R9, R10 ;  /* 0x0000000a00097213 */ /* 0x000fe20000000000 */
[----:B------:R-:W-:Y:S01]  /*1590*/  STL [R1], R2 ;  /* 0x0000000201007387 */ /* 0x000fe20000100800 */
[----:B------:R-:W-:Y:S01]  /*15a0*/  IABS R17, R18 ;  /* 0x0000001200117213 */ /* 0x000fe20000000000 */
[----:B------:R-:W-:Y:S01]  /*15b0*/  @!P3 IMAD.IADD R249, R249, 0x1, -R0 ;  /* 0x00000001f9f9b824 */ /* 0x000fe200078e0a00 */
[----:B------:R-:W-:Y:S01]  /*15c0*/  ISETP.GE.AND P3, PT, R12, RZ, PT ;  /* 0x000000ff0c00720c */ /* 0x000fe20003f66270 */
[----:B------:R-:W-:Y:S01]  /*15d0*/  IMAD.MOV R6, RZ, RZ, -R6 ;  /* 0x000000ffff067224 */ /* 0x000fe200078e0a06 */
[----:B------:R-:W-:Y:S01]  /*15e0*/  LOP3.LUT R12, R243, 0x20, RZ, 0xfc, !PT ;  /* 0x00000020f30c7812 */ /* 0x000fe200078efcff */
[----:B------:R-:W-:Y:S01]  /*15f0*/  @!P5 IMAD.MOV R249, RZ, RZ, -R249 ;  /* 0x000000fffff9d224 */ /* 0x000fe200078e0af9 */
[----:B------:R-:W-:Y:S01]  /*1600*/  @!P4 IADD3 R248, R248, -R0, RZ ;  /* 0x80000000f8f8c210 */ /* 0x000fe20007ffe0ff */
[C---:B------:R-:W-:Y:S01]  /*1610*/  IMAD R6, R0.reuse, R6, R7 ;  /* 0x0000000600067224 */ /* 0x040fe200078e0207 */
[----:B------:R-:W-:Y:S01]  /*1620*/  ISETP.GT.U32.AND P5, PT, R0, R5, PT ;  /* 0x000000050000720c */ /* 0x000fe20003fa4070 */
[----:B------:R-:W-:Y:S01]  /*1630*/  IMAD.HI.U32 R4, R244, R13, RZ ;  /* 0x0000000df4047227 */ /* 0x000fe200078e00ff */
[----:B------:R-:W-:-:S02]  /*1640*/  @!P6 IADD3 R248, -R248, RZ, RZ ;  /* 0x000000fff8f8e210 */ /* 0x000fc40007ffe1ff */
[----:B------:R-:W-:Y:S01]  /*1650*/  ISETP.GT.U32.AND P6, PT, R0, R6, PT ;  /* 0x000000060000720c */ /* 0x000fe20003fc4070 */
[--C-:B------:R-:W-:Y:S01]  /*1660*/  @!P0 IMAD.IADD R3, R3, 0x1, -R0.reuse ;  /* 0x0000000103038824 */ /* 0x100fe200078e0a00 */
[----:B------:R-:W-:Y:S01]  /*1670*/  IADD3 R4, -R4, RZ, RZ ;  /* 0x000000ff04047210 */ /* 0x000fe20007ffe1ff */
[----:B------:R-:W-:Y:S01]  /*1680*/  @!P2 IMAD.MOV R251, RZ, RZ, -R251 ;  /* 0x000000fffffba224 */ /* 0x000fe200078e0afb */
[----:B------:R-:W-:Y:S01]  /*1690*/  IABS R11, R12 ;  /* 0x0000000c000b7213 */ /* 0x000fe20000000000 */
[----:B------:R-:W-:Y:S01]  /*16a0*/  IMAD.HI.U32 R7, R244, R9, RZ ;  /* 0x00000009f4077227 */ /* 0x000fe200078e00ff */
[----:B------:R-:W-:Y:S02]  /*16b0*/  ISETP.GT.U32.AND P0, PT, R0, R3, PT ;  /* 0x000000030000720c */ /* 0x000fe40003f04070 */
[----:B------:R-:W-:Y:S01]  /*16c0*/  ISETP.GE.AND P4, PT, R14, RZ, PT ;  /* 0x000000ff0e00720c */ /* 0x000fe20003f86270 */
[----:B------:R-:W-:Y:S01]  /*16d0*/  IMAD R4, R0, R4, R13 ;  /* 0x0000000400047224 */ /* 0x000fe200078e020d */
[----:B------:R-:W-:Y:S01]  /*16e0*/  IADD3 R7, -R7, RZ, RZ ;  /* 0x000000ff07077210 */ /* 0x000fe20007ffe1ff */
[--C-:B------:R-:W-:Y:S01]  /*16f0*/  @!P5 IMAD.IADD R5, R5, 0x1, -R0.reuse ;  /* 0x000000010505d824 */ /* 0x100fe200078e0a00 */
[----:B------:R-:W-:Y:S01]  /*1700*/  LOP3.LUT R14, R243, 0x22, RZ, 0xfc, !PT ;  /* 0x00000022f30e7812 */ /* 0x000fe200078efcff */
[--C-:B------:R-:W-:Y:S01]  /*1710*/  @!P6 IMAD.IADD R6, R6, 0x1, -R0.reuse ;  /* 0x000000010606e824 */ /* 0x100fe200078e0a00 */
[C---:B------:R-:W-:Y:S01]  /*1720*/  ISETP.GT.U32.AND P2, PT, R0.reuse, R4, PT ;  /* 0x000000040000720c */ /* 0x040fe20003f44070 */
[C---:B------:R-:W-:Y:S01]  /*1730*/  IMAD R7, R0.reuse, R7, R9 ;  /* 0x0000000700077224 */ /* 0x040fe200078e0209 */
[C---:B------:R-:W-:Y:S01]  /*1740*/  ISETP.GT.U32.AND P5, PT, R0.reuse, R5, PT ;  /* 0x000000050000720c */ /* 0x040fe20003fa4070 */
[----:B------:R1:W-:Y:S01]  /*1750*/  STL [R1+0x452c], R251 ;  /* 0x00452cfb01007387 */ /* 0x0003e20000100800 */
[----:B------:R-:W-:Y:S01]  /*1760*/  ISETP.GT.U32.AND P6, PT, R0, R6, PT ;  /* 0x000000060000720c */ /* 0x000fe20003fc4070 */
[----:B------:R-:W-:Y:S01]  /*1770*/  @!P0 IMAD.IADD R3, R3, 0x1, -R0 ;  /* 0x0000000103038824 */ /* 0x000fe200078e0a00 */
[----:B------:R-:W-:Y:S01]  /*1780*/  ISETP.GE.AND P0, PT, R8, RZ, PT ;  /* 0x000000ff0800720c */ /* 0x000fe20003f06270 */
[----:B------:R-:W-:Y:S01]  /*1790*/  IMAD.HI.U32 R8, R244, R11, RZ ;  /* 0x0000000bf4087227 */ /* 0x000fe200078e00ff */
[----:B------:R-:W-:Y:S01]  /*17a0*/  IABS R13, R14 ;  /* 0x0000000e000d7213 */ /* 0x000fe20000000000 */
[----:B------:R-:W-:Y:S01]  /*17b0*/  STL [R1+0x4530], R250 ;  /* 0x004530fa01007387 */ /* 0x000fe20000100800 */
[----:B------:R-:W-:Y:S01]  /*17c0*/  IABS R39, R42 ;  /* 0x0000002a00277213 */ /* 0x000fe20000000000 */
[----:B------:R-:W-:Y:S01]  /*17d0*/  IMAD.MOV R8, RZ, RZ, -R8 ;  /* 0x000000ffff087224 */ /* 0x000fe200078e0a08 */
[C---:B------:R-:W-:Y:S01]  /*17e0*/  LOP3.LUT R43, R243.reuse, 0x56, RZ, 0xfc, !PT ;  /* 0x00000056f32b7812 */ /* 0x040fe200078efcff */
[--C-:B------:R-:W-:Y:S01]  /*17f0*/  @!P2 IMAD.IADD R4, R4, 0x1, -R0.reuse ;  /* 0x000000010404a824 */ /* 0x100fe200078e0a00 */
[----:B------:R-:W-:Y:S01]  /*1800*/  LOP3.LUT R44, R243, 0x62, RZ, 0xfc, !PT ;  /* 0x00000062f32c7812 */ /* 0x000fe200078efcff */
[----:B------:R-:W-:Y:S01]  /*1810*/  IMAD R8, R0, R8, R11 ;  /* 0x0000000800087224 */ /* 0x000fe200078e020b */
[----:B------:R-:W-:Y:S01]  /*1820*/  @!P5 IADD3 R5, R5, -R0, RZ ;  /* 0x800000000505d210 */ /* 0x000fe20007ffe0ff */
[--C-:B------:R-:W-:Y:S01]  /*1830*/  @!P6 IMAD.IADD R6, R6, 0x1, -R0.reuse ;  /* 0x000000010606e824 */ /* 0x100fe200078e0a00 */
[C---:B------:R-:W-:Y:S01]  /*1840*/  ISETP.GT.U32.AND P5, PT, R0.reuse, R7, PT ;  /* 0x000000070000720c */ /* 0x040fe20003fa4070 */
[----:B------:R-:W-:Y:S01]  /*1850*/  @!P1 IMAD.MOV R3, RZ, RZ, -R3 ;  /* 0x000000ffff039224 */ /* 0x000fe200078e0a03 */
[C---:B------:R-:W-:Y:S01]  /*1860*/  ISETP.GT.U32.AND P2, PT, R0.reuse, R4, PT ;  /* 0x000000040000720c */ /* 0x040fe20003f44070 */
[----:B------:R-:W-:Y:S01]  /*1870*/  @!P4 IMAD.MOV R5, RZ, RZ, -R5 ;  /* 0x000000ffff05c224 */ /* 0x000fe200078e0a05 */
[----:B------:R-:W-:Y:S01]  /*1880*/  ISETP.GT.U32.AND P6, PT, R0, R8, PT ;  /* 0x000000080000720c */ /* 0x000fe20003fc4070 */
[----:B------:R-:W-:Y:S01]  /*1890*/  IMAD.HI.U32 R9, R244, R13, RZ ;  /* 0x0000000df4097227 */ /* 0x000fe200078e00ff */
[----:B------:R-:W-:Y:S01]  /*18a0*/  ISETP.GE.AND P1, PT, R12, RZ, PT ;  /* 0x000000ff0c00720c */ /* 0x000fe20003f26270 */
[----:B------:R-:W-:Y:S01]  /*18b0*/  STL [R1+0x4534], R249 ;  /* 0x004534f901007387 */ /* 0x000fe20000100800 */
[----:B------:R-:W-:Y:S01]  /*18c0*/  IABS R12, R19 ;  /* 0x00000013000c7213 */ /* 0x000fe20000000000 */
[----:B------:R-:W-:Y:S01]  /*18d0*/  IMAD.MOV R9, RZ, RZ, -R9 ;  /* 0x000000ffff097224 */ /* 0x000fe200078e0a09 */
[----:B------:R-:W-:Y:S01]  /*18e0*/  IABS R47, R44 ;  /* 0x0000002c002f7213 */ /* 0x000fe20000000000 */
[----:B------:R-:W-:Y:S01]  /*18f0*/  IMAD.HI.U32 R11, R244, R17, RZ ;  /* 0x00000011f40b7227 */ /* 0x000fe200078e00ff */
[C---:B------:R-:W-:Y:S01]  /*1900*/  LOP3.LUT R46, R243.reuse, 0x64, RZ, 0xfc, !PT ;  /* 0x00000064f32e7812 */ /* 0x040fe200078efcff */
[----:B------:R2:W-:Y:S01]  /*1910*/  STL [R1+0x4538], R248 ;  /* 0x004538f801007387 */ /* 0x0005e20000100800 */
[----:B------:R-:W-:Y:S01]  /*1920*/  LOP3.LUT R48, R243, 0x66, RZ, 0xfc, !PT ;  /* 0x00000066f3307812 */ /* 0x000fe200078efcff */
[--C-:B------:R-:W-:Y:S01]  /*1930*/  @!P5 IMAD.IADD R7, R7, 0x1, -R0.reuse ;  /* 0x000000010707d824 */ /* 0x100fe200078e0a00 */
[C---:B------:R-:W-:Y:S01]  /*1940*/  LOP3.LUT R53, R243.reuse, 0x6c, RZ, 0xfc, !PT ;  /* 0x0000006cf3357812 */ /* 0x040fe200078efcff */
[--C-:B------:R-:W-:Y:S01]  /*1950*/  @!P2 IMAD.IADD R4, R4, 0x1, -R0.reuse ;  /* 0x000000010404a824 */ /* 0x100fe200078e0a00 */
[----:B------:R-:W-:Y:S01]  /*1960*/  ISETP.GE.AND P2, PT, R10, RZ, PT ;  /* 0x000000ff0a00720c */ /* 0x000fe20003f46270 */
[----:B------:R-:W-:Y:S01]  /*1970*/  IMAD.HI.U32 R10, R244, R15, RZ ;  /* 0x0000000ff40a7227 */ /* 0x000fe200078e00ff */
[----:B------:R-:W-:Y:S01]  /*1980*/  LOP3.LUT R50, R243, 0x68, RZ, 0xfc, !PT ;  /* 0x00000068f3327812 */ /* 0x000fe200078efcff */
[----:B------:R3:W-:Y:S01]  /*1990*/  STL [R1+0x4540], R3 ;  /* 0x0045400301007387 */ /* 0x0007e20000100800 */
[----:B------:R-:W-:Y:S01]  /*19a0*/  IABS R51, R53 ;  /* 0x0000003500337213 */ /* 0x000fe20000000000 */
[----:B------:R-:W-:Y:S01]  /*19b0*/  @!P6 IMAD.IADD R8, R8, 0x1, -R0 ;  /* 0x000000010808e824 */ /* 0x000fe200078e0a00 */
[C---:B------:R-:W-:Y:S01]  /*19c0*/  ISETP.GT.U32.AND P6, PT, R0.reuse, R7, PT ;  /* 0x000000070000720c */ /* 0x040fe20003fc4070 */
[----:B------:R-:W-:Y:S01]  /*19d0*/  IMAD R9, R0, R9, R13 ;  /* 0x0000000900097224 */ /* 0x000fe200078e020d */
[----:B------:R-:W-:Y:S01]  /*19e0*/  IADD3 R10, -R10, RZ, RZ ;  /* 0x000000ff0a0a7210 */ /* 0x000fe20007ffe1ff */
[----:B------:R-:W-:Y:S01]  /*19f0*/  IMAD.MOV R11, RZ, RZ, -R11 ;  /* 0x000000ffff0b7224 */ /* 0x000fe200078e0a0b */
[C---:B------:R-:W-:Y:S01]  /*1a00*/  ISETP.GT.U32.AND P4, PT, R0.reuse, R8, PT ;  /* 0x000000080000720c */ /* 0x040fe20003f84070 */
[----:B------:R-:W-:Y:S01]  /*1a10*/  @!P3 IMAD.MOV R4, RZ, RZ, -R4 ;  /* 0x000000ffff04b224 */ /* 0x000fe200078e0a04 */
[----:B------:R-:W-:Y:S01]  /*1a20*/  IABS R13, R20 ;  /* 0x00000014000d7213 */ /* 0x000fe20000000000 */
[C---:B------:R-:W-:Y:S01]  /*1a30*/  IMAD R10, R0.reuse, R10, R15 ;  /* 0x0000000a000a7224 */ /* 0x040fe200078e020f */
[----:B------:R-:W-:Y:S01]  /*1a40*/  MOV R15, R12 ;  /* 0x0000000c000f7202 */ /* 0x000fe20000000f00 */
[C---:B------:R-:W-:Y:S01]  /*1a50*/  IMAD R11, R0.reuse, R11, R17 ;  /* 0x0000000b000b7224 */ /* 0x040fe200078e0211 */
[----:B------:R-:W-:Y:S01]  /*1a60*/  ISETP.GT.U32.AND P5, PT, R0, R9, PT ;  /* 0x000000090000720c */ /* 0x000fe20003fa4070 */
[----:B------:R-:W-:Y:S01]  /*1a70*/  IMAD.MOV.U32 R17, RZ, RZ, R13 ;  /* 0x000000ffff117224 */ /* 0x000fe200078e000d */
[----:B------:R-:W-:Y:S01]  /*1a80*/  ISETP.GE.AND P3, PT, R14, RZ, PT ;  /* 0x000000ff0e00720c */ /* 0x000fe20003f66270 */
[----:B------:R-:W-:Y:S01]  /*1a90*/  IMAD.HI.U32 R12, R244, R15, RZ ;  /* 0x0000000ff40c7227 */ /* 0x000fe200078e00ff */
[----:B------:R-:W-:-:S02]  /*1aa0*/  @!P6 IADD3 R7, R7, -R0, RZ ;  /* 0x800000000707e210 */ /* 0x000fc40007ffe0ff */
[----:B------:R-:W-:Y:S01]  /*1ab0*/  ISETP.GT.U32.AND P6, PT, R0, R10, PT ;  /* 0x0000000a0000720c */ /* 0x000fe20003fc4070 */
[----:B------:R-:W-:Y:S01]  /*1ac0*/  IMAD.MOV R12, RZ, RZ, -R12 ;  /* 0x000000ffff0c7224 */ /* 0x000fe200078e0a0c */
[----:B------:R-:W-:Y:S01]  /*1ad0*/  @!P2 IADD3 R7, -R7, RZ, RZ ;  /* 0x000000ff0707a210 */ /* 0x000fe20007ffe1ff */
[----:B------:R-:W-:Y:S01]  /*1ae0*/  @!P4 IMAD.IADD R8, R8, 0x1, -R0 ;  /* 0x000000010808c824 */ /* 0x000fe200078e0a00 */
[----:B------:R-:W-:Y:S01]  /*1af0*/  ISETP.GE.AND P4, PT, R18, RZ, PT ;  /* 0x000000ff1200720c */ /* 0x000fe20003f86270 */
[C---:B------:R-:W-:Y:S01]  /*1b00*/  IMAD R12, R0.reuse, R12, R15 ;  /* 0x0000000c000c7224 */ /* 0x040fe200078e020f */
[----:B------:R-:W-:Y:S01]  /*1b10*/  LOP3.LUT R18, R243, 0x2c, RZ, 0xfc, !PT ;  /* 0x0000002cf3127812 */ /* 0x000fe200078efcff */
[----:B------:R-:W-:Y:S01]  /*1b20*/  @!P1 IMAD.MOV R8, RZ, RZ, -R8 ;  /* 0x000000ffff089224 */ /* 0x000fe200078e0a08 */
[----:B------:R-:W-:Y:S01]  /*1b30*/  ISETP.GT.U32.AND P2, PT, R0, R11, PT ;  /* 0x0000000b0000720c */ /* 0x000fe20003f44070 */
[----:B------:R-:W-:Y:S01]  /*1b40*/  IMAD.HI.U32 R13, R244, R17, RZ ;  /* 0x00000011f40d7227 */ /* 0x000fe200078e00ff */
[----:B------:R-:W-:-:S02]  /*1b50*/  IABS R15, R18 ;  /* 0x00000012000f7213 */ /* 0x000fc40000000000 */
[C---:B------:R-:W-:Y:S01]  /*1b60*/  LOP3.LUT R52, R243.reuse, 0x6a, RZ, 0xfc, !PT ;  /* 0x0000006af3347812 */ /* 0x040fe200078efcff */
[--C-:B------:R-:W-:Y:S01]  /*1b70*/  @!P6 IMAD.IADD R10, R10, 0x1, -R0.reuse ;  /* 0x000000010a0ae824 */ /* 0x100fe200078e0a00 */
[----:B------:R-:W-:Y:S01]  /*1b80*/  ISETP.GT.U32.AND P6, PT, R0, R12, PT ;  /* 0x0000000c0000720c */ /* 0x000fe20003fc4070 */
[----:B------:R-:W-:Y:S01]  /*1b90*/  IMAD.MOV R13, RZ, RZ, -R13 ;  /* 0x000000ffff0d7224 */ /* 0x000fe200078e0a0d */
[----:B------:R-:W-:Y:S01]  /*1ba0*/  IABS R49, R52 ;  /* 0x0000003400317213 */ /* 0x000fe20000000000 */
[----:B------:R-:W-:Y:S01]  /*1bb0*/  IMAD.HI.U32 R14, R244, R15, RZ ;  /* 0x0000000ff40e7227 */ /* 0x000fe200078e00ff */
[C---:B------:R-:W-:Y:S02]  /*1bc0*/  ISETP.GT.U32.AND P1, PT, R0.reuse, R10, PT ;  /* 0x0000000a0000720c */ /* 0x040fe40003f24070 */
[----:B------:R-:W-:Y:S01]  /*1bd0*/  LOP3.LUT R54, R243, 0x6e, RZ, 0xfc, !PT ;  /* 0x0000006ef3367812 */ /* 0x000fe200078efcff */
[----:B------:R-:W-:Y:S01]  /*1be0*/  @!P5 IMAD.IADD R9, R9, 0x1, -R0 ;  /* 0x000000010909d824 */ /* 0x000fe200078e0a00 */
[----:B------:R-:W-:Y:S01]  /*1bf0*/  @!P2 IADD3 R11, R11, -R0, RZ ;  /* 0x800000000b0ba210 */ /* 0x000fe20007ffe0ff */
[C---:B------:R-:W-:Y:S01]  /*1c00*/  IMAD R13, R0.reuse, R13, R17 ;  /* 0x0000000d000d7224 */ /* 0x040fe200078e0211 */
[C---:B------:R-:W-:Y:S01]  /*1c10*/  LOP3.LUT R56, R243.reuse, 0x72, RZ, 0xfc, !PT ;  /* 0x00000072f3387812 */ /* 0x040fe200078efcff */
[----:B------:R-:W-:Y:S01]  /*1c20*/  IMAD.MOV R14, RZ, RZ, -R14 ;  /* 0x000000ffff0e7224 */ /* 0x000fe200078e0a0e */
[----:B------:R-:W-:Y:S01]  /*1c30*/  ISETP.GT.U32.AND P5, PT, R0, R9, PT ;  /* 0x000000090000720c */ /* 0x000fe20003fa4070 */
[----:B------:R-:W-:Y:S01]  /*1c40*/  @!P6 IMAD.IADD R12, R12, 0x1, -R0 ;  /* 0x000000010c0ce824 */ /* 0x000fe200078e0a00 */
[C---:B------:R-:W-:Y:S01]  /*1c50*/  ISETP.GT.U32.AND P2, PT, R0.reuse, R11, PT ;  /* 0x0000000b0000720c */ /* 0x040fe20003f44070 */
[C---:B------:R-:W-:Y:S01]  /*1c60*/  IMAD R14, R0.reuse, R14, R15 ;  /* 0x0000000e000e7224 */ /* 0x040fe200078e020f */
[----:B------:R-:W-:Y:S01]  /*1c70*/  LOP3.LUT R58, R243, 0x74, RZ, 0xfc, !PT ;  /* 0x00000074f33a7812 */ /* 0x000fe200078efcff */
[----:B------:R-:W-:Y:S01]  /*1c80*/  @!P0 IMAD.MOV R6, RZ, RZ, -R6 ;  /* 0x000000ffff068224 */ /* 0x000fe200078e0a06 */
[----:B------:R-:W-:Y:S01]  /*1c90*/  ISETP.GT.U32.AND P6, PT, R0, R12, PT ;  /* 0x0000000c0000720c */ /* 0x000fe20003fc4070 */
[----:B------:R-:W-:Y:S01]  /*1ca0*/  IMAD.HI.U32 R17, R244, R23, RZ ;  /* 0x00000017f4117227 */ /* 0x000fe200078e00ff */
[----:B------:R-:W-:-:S02]  /*1cb0*/  @!P1 IADD3 R10, R10, -R0, RZ ;  /* 0x800000000a0a9210 */ /* 0x000fc40007ffe0ff */
[----:B------:R-:W-:Y:S01]  /*1cc0*/  ISETP.GT.U32.AND P1, PT, R0, R13, PT ;  /* 0x0000000d0000720c */ /* 0x000fe20003f24070 */
[----:B------:R-:W-:Y:S01]  /*1cd0*/  IMAD.MOV R17, RZ, RZ, -R17 ;  /* 0x000000ffff117224 */ /* 0x000fe200078e0a11 */
[----:B------:R-:W-:Y:S01]  /*1ce0*/  ISETP.GE.AND P0, PT, R16, RZ, PT ;  /* 0x000000ff1000720c */ /* 0x000fe20003f06270 */
[--C-:B------:R-:W-:Y:S01]  /*1cf0*/  @!P5 IMAD.IADD R9, R9, 0x1, -R0.reuse ;  /* 0x000000010909d824 */ /* 0x100fe200078e0a00 */
[----:B------:R-:W-:Y:S01]  /*1d00*/  ISETP.GE.AND P5, PT, R19, RZ, PT ;  /* 0x000000ff1300720c */ /* 0x000fe20003fa6270 */
[----:B------:R-:W-:Y:S01]  /*1d10*/  IMAD.HI.U32 R16, R244, R21, RZ ;  /* 0x00000015f4107227 */ /* 0x000fe200078e00ff */
[----:B------:R-:W-:Y:S02]  /*1d20*/  IABS R19, R22 ;  /* 0x0000001600137213 */ /* 0x000fe40000000000 */
[----:B------:R-:W-:Y:S01]  /*1d30*/  @!P3 IADD3 R9, -R9, RZ, RZ ;  /* 0x000000ff0909b210 */ /* 0x000fe20007ffe1ff */
[----:B------:R-:W-:Y:S01]  /*1d40*/  @!P6 IMAD.IADD R12, R12, 0x1, -R0 ;  /* 0x000000010c0ce824 */ /* 0x000fe200078e0a00 */
[----:B------:R-:W-:Y:S01]  /*1d50*/  ISETP.GT.U32.AND P6, PT, R0, R14, PT ;  /* 0x0000000e0000720c */ /* 0x000fe20003fc4070 */
[----:B------:R-:W-:Y:S01]  /*1d60*/  IMAD.HI.U32 R15, R244, R19, RZ ;  /* 0x00000013f40f7227 */ /* 0x000fe200078e00ff */
[----:B------:R-:W-:-:S02]  /*1d70*/  IADD3 R16, -R16, RZ, RZ ;  /* 0x000000ff10107210 */ /* 0x000fc40007ffe1ff */
[----:B------:R-:W-:Y:S01]  /*1d80*/  IABS R55, R58 ;  /* 0x0000003a00377213 */ /* 0x000fe20000000000 */
[--C-:B------:R-:W-:Y:S01]  /*1d90*/  @!P1 IMAD.IADD R13, R13, 0x1, -R0.reuse ;  /* 0x000000010d0d9824 */ /* 0x100fe200078e0a00 */
[----:B------:R-:W-:Y:S01]  /*1da0*/  ISETP.GE.AND P1, PT, R18, RZ, PT ;  /* 0x000000ff1200720c */ /* 0x000fe20003f26270 */
[----:B------:R-:W-:Y:S01]  /*1db0*/  IMAD.MOV R15, RZ, RZ, -R15 ;  /* 0x000000ffff0f7224 */ /* 0x000fe200078e0a0f */
[----:B------:R-:W-:Y:S01]  /*1dc0*/  LOP3.LUT R59, R243, 0x78, RZ, 0xfc, !PT ;  /* 0x00000078f33b7812 */ /* 0x000fe200078efcff */
[--C-:B------:R-:W-:Y:S01]  /*1dd0*/  @!P2 IMAD.IADD R11, R11, 0x1, -R0.reuse ;  /* 0x000000010b0ba824 */ /* 0x100fe200078e0a00 */
[----:B------:R-:W-:Y:S01]  /*1de0*/  ISETP.GE.AND P2, PT, R20, RZ, PT ;  /* 0x000000ff1400720c */ /* 0x000fe20003f46270 */
[----:B------:R-:W-:Y:S01]  /*1df0*/  IMAD R16, R0, R16, R21 ;  /* 0x0000001000107224 */ /* 0x000fe200078e0215 */
[----:B------:R-:W-:Y:S01]  /*1e00*/  LOP3.LUT R20, R243, 0x34, RZ, 0xfc, !PT ;  /* 0x00000034f3147812 */ /* 0x000fe200078efcff */
[----:B------:R-:W-:Y:S01]  /*1e10*/  @!P6 IMAD.IADD R14, R14, 0x1, -R0 ;  /* 0x000000010e0ee824 */ /* 0x000fe200078e0a00 */
[C---:B------:R-:W-:Y:S01]  /*1e20*/  ISETP.GT.U32.AND P6, PT, R0.reuse, R13, PT ;  /* 0x0000000d0000720c */ /* 0x040fe20003fc4070 */
[C---:B------:R-:W-:Y:S01]  /*1e30*/  IMAD R15, R0.reuse, R15, R19 ;  /* 0x0000000f000f7224 */ /* 0x040fe200078e0213 */
[----:B------:R-:W-:Y:S01]  /*1e40*/  IABS R21, R20 ;  /* 0x0000001400157213 */ /* 0x000fe20000000000 */
[C---:B------:R-:W-:Y:S01]  /*1e50*/  IMAD R17, R0.reuse, R17, R23 ;  /* 0x0000001100117224 */ /* 0x040fe200078e0217 */
[----:B------:R-:W-:Y:S01]  /*1e60*/  IABS R23, R26 ;  /* 0x0000001a00177213 */ /* 0x000fe20000000000 */
[----:B------:R-:W-:Y:S01]  /*1e70*/  @!P4 IMAD.MOV R11, RZ, RZ, -R11 ;  /* 0x000000ffff0bc224 */ /* 0x000fe200078e0a0b */
[C---:B------:R-:W-:Y:S01]  /*1e80*/  ISETP.GT.U32.AND P4, PT, R0.reuse, R16, PT ;  /* 0x000000100000720c */ /* 0x040fe20003f84070 */
[----:B------:R-:W-:Y:S01]  /*1e90*/  @!P0 IMAD.MOV R10, RZ, RZ, -R10 ;  /* 0x000000ffff0a8224 */ /* 0x000fe200078e0a0a */
[----:B------:R-:W-:Y:S01]  /*1ea0*/  ISETP.GT.U32.AND P3, PT, R0, R15, PT ;  /* 0x0000000f0000720c */ /* 0x000fe20003f64070 */
[----:B------:R-:W-:Y:S01]  /*1eb0*/  IMAD.HI.U32 R18, R244, R21, RZ ;  /* 0x00000015f4127227 */ /* 0x000fe200078e00ff */
[----:B------:R-:W-:-:S02]  /*1ec0*/  ISETP.GT.U32.AND P0, PT, R0, R14, PT ;  /* 0x0000000e0000720c */ /* 0x000fc40003f04070 */
[----:B------:R-:W-:Y:S01]  /*1ed0*/  LOP3.LUT R61, R243, 0x80, RZ, 0xfc, !PT ;  /* 0x00000080f33d7812 */ /* 0x000fe200078efcff */
[----:B------:R-:W-:Y:S01]  /*1ee0*/  IMAD.MOV R18, RZ, RZ, -R18 ;  /* 0x000000ffff127224 */ /* 0x000fe200078e0a12 */
[----:B------:R-:W-:Y:S01]  /*1ef0*/  @!P6 IADD3 R13, R13, -R0, RZ ;  /* 0x800000000d0de210 */ /* 0x000fe20007ffe0ff */
[----:B------:R-:W-:Y:S01]  /*1f00*/  IMAD.HI.U32 R19, R244, R23, RZ ;  /* 0x00000017f4137227 */ /* 0x000fe200078e00ff */
[C---:B------:R-:W-:Y:S02]  /*1f10*/  ISETP.GT.U32.AND P6, PT, R0.reuse, R17, PT ;  /* 0x000000110000720c */ /* 0x040fe40003fc4070 */
[----:B------:R-:W-:Y:S01]  /*1f20*/  LOP3.LUT R60, R243, 0x7e, RZ, 0xfc, !PT ;  /* 0x0000007ef33c7812 */ /* 0x000fe200078efcff */
[----:B------:R-:W-:Y:S01]  /*1f30*/  IMAD R18, R0, R18, R21 ;  /* 0x0000001200127224 */ /* 0x000fe200078e0215 */
[----:B------:R-:W-:Y:S01]  /*1f40*/  @!P4 IADD3 R16, R16, -R0, RZ ;  /* 0x800000001010c210 */ /* 0x000fe20007ffe0ff */
[--C-:B------:R-:W-:Y:S01]  /*1f50*/  @!P3 IMAD.IADD R15, R15, 0x1, -R0.reuse ;  /* 0x000000010f0fb824 */ /* 0x100fe200078e0a00 */
[----:B------:R-:W-:Y:S01]  /*1f60*/  ISETP.GE.AND P3, PT, R25, RZ, PT ;  /* 0x000000ff1900720c */ /* 0x000fe20003f66270 */
[--C-:B------:R-:W-:Y:S01]  /*1f70*/  @!P0 IMAD.IADD R14, R14, 0x1, -R0.reuse ;  /* 0x000000010e0e8824 */ /* 0x100fe200078e0a00 */
[----:B------:R-:W-:Y:S01]  /*1f80*/  ISETP.GE.AND P0, PT, R24, RZ, PT ;  /* 0x000000ff1800720c */ /* 0x000fe20003f06270 */
[----:B------:R-:W-:Y:S01]  /*1f90*/  @!P2 IMAD.MOV R13, RZ, RZ, -R13 ;  /* 0x000000ffff0da224 */ /* 0x000fe200078e0a0d */
[----:B------:R-:W-:Y:S01]  /*1fa0*/  ISETP.GT.U32.AND P4, PT, R0, R15, PT ;  /* 0x0000000f0000720c */ /* 0x000fe20003f84070 */
[----:B------:R-:W-:Y:S01]  /*1fb0*/  IMAD.MOV R19, RZ, RZ, -R19 ;  /* 0x000000ffff137224 */ /* 0x000fe200078e0a13 */
[----:B------:R-:W-:Y:S01]  /*1fc0*/  @!P1 IADD3 R14, -R14, RZ, RZ ;  /* 0x000000ff0e0e9210 */ /* 0x000fe20007ffe1ff */
[----:B------:R-:W-:Y:S01]  /*1fd0*/  @!P6 IMAD.IADD R17, R17, 0x1, -R0 ;  /* 0x000000011111e824 */ /* 0x000fe200078e0a00 */
[C---:B------:R-:W-:Y:S01]  /*1fe0*/  ISETP.GT.U32.AND P6, PT, R0.reuse, R16, PT ;  /* 0x000000100000720c */ /* 0x040fe20003fc4070 */
[----:B------:R-:W-:Y:S01]  /*1ff0*/  @!P5 IMAD.MOV R12, RZ, RZ, -R12 ;  /* 0x000000ffff0cd224 */ /* 0x000fe200078e0a0c */
[C---:B------:R-:W-:Y:S01]  /*2000*/  ISETP.GT.U32.AND P1, PT, R0.reuse, R18, PT ;  /* 0x000000120000720c */ /* 0x040fe20003f24070 */
[C---:B------:R-:W-:Y:S01]  /*2010*/  IMAD R19, R0.reuse, R19, R23 ;  /* 0x0000001300137224 */ /* 0x040fe200078e0217 */
[----:B------:R-:W-:-:S02]  /*2020*/  ISETP.GT.U32.AND P2, PT, R0, R17, PT ;  /* 0x000000110000720c */ /* 0x000fc40003f44070 */
[----:B------:R-:W-:Y:S02]  /*2030*/  ISETP.GE.AND P5, PT, R22, RZ, PT ;  /* 0x000000ff1600720c */ /* 0x000fe40003fa6270 */
[----:B------:R-:W-:Y:S01]  /*2040*/  LOP3.LUT R22, R243, 0x38, RZ, 0xfc, !PT ;  /* 0x00000038f3167812 */ /* 0x000fe200078efcff */
[--C-:B------:R-:W-:Y:S01]  /*2050*/  @!P4 IMAD.IADD R15, R15, 0x1, -R0.reuse ;  /* 0x000000010f0fc824 */ /* 0x100fe200078e0a00 */
[----:B------:R-:W-:Y:S02]  /*2060*/  ISETP.GE.AND P4, PT, R20, RZ, PT ;  /* 0x000000ff1400720c */ /* 0x000fe40003f86270 */
[----:B------:R-:W-:Y:S01]  /*2070*/  IABS R23, R22 ;  /* 0x0000001600177213 */ /* 0x000fe20000000000 */
[--C-:B------:R-:W-:Y:S01]  /*2080*/  @!P6 IMAD.IADD R16, R16, 0x1, -R0.reuse ;  /* 0x000000011010e824 */ /* 0x100fe200078e0a00 */
[----:B------:R-:W-:Y:S02]  /*2090*/  ISETP.GT.U32.AND P6, PT, R0, R19, PT ;  /* 0x000000130000720c */ /* 0x000fe40003fc4070 */
[----:B------:R-:W-:Y:S01]  /*20a0*/  @!P1 IADD3 R18, R18, -R0, RZ ;  /* 0x8000000012129210 */ /* 0x000fe20007ffe0ff */
[----:B------:R-:W-:Y:S01]  /*20b0*/  @!P2 IMAD.IADD R17, R17, 0x1, -R0 ;  /* 0x000000011111a824 */ /* 0x000fe200078e0a00 */
[----:B------:R-:W-:Y:S01]  /*20c0*/  ISETP.GE.AND P2, PT, R26, RZ, PT ;  /* 0x000000ff1a00720c */ /* 0x000fe20003f46270 */
[----:B------:R-:W-:Y:S01]  /*20d0*/  IMAD.HI.U32 R20, R244, R23, RZ ;  /* 0x00000017f4147227 */ /* 0x000fe200078e00ff */
[----:B------:R-:W-:-:S02]  /*20e0*/  LOP3.LUT R26, R243, 0x3c, RZ, 0xfc, !PT ;  /* 0x0000003cf31a7812 */ /* 0x000fc400078efcff */
[----:B------:R-:W-:Y:S01]  /*20f0*/  @!P5 IADD3 R15, -R15, RZ, RZ ;  /* 0x000000ff0f0fd210 */ /* 0x000fe20007ffe1ff */
[----:B------:R-:W-:Y:S01]  /*2100*/  IMAD.MOV R20, RZ, RZ, -R20 ;  /* 0x000000ffff147224 */ /* 0x000fe200078e0a14 */
[----:B------:R-:W-:Y:S01]  /*2110*/  IABS R27, R26 ;  /* 0x0000001a001b7213 */ /* 0x000fe20000000000 */
[----:B------:R-:W-:Y:S01]  /*2120*/  @!P0 IMAD.MOV R16, RZ, RZ, -R16 ;  /* 0x000000ffff108224 */ /* 0x000fe200078e0a10 */
[----:B------:R-:W-:Y:S01]  /*2130*/  ISETP.GT.U32.AND P5, PT, R0, R18, PT ;  /* 0x000000120000720c */ /* 0x000fe20003fa4070 */
[----:B------:R-:W-:Y:S01]  /*2140*/  @!P6 IMAD.IADD R19, R19, 0x1, -R0 ;  /* 0x000000011313e824 */ /* 0x000fe200078e0a00 */
[----:B------:R-:W-:Y:S01]  /*2150*/  ISETP.GE.AND P1, PT, R22, RZ, PT ;  /* 0x000000ff1600720c */ /* 0x000fe20003f26270 */
[----:B------:R-:W-:Y:S01]  /*2160*/  IMAD.HI.U32 R22, R244, R27, RZ ;  /* 0x0000001bf4167227 */ /* 0x000fe200078e00ff */
[C---:B------:R-:W-:Y:S02]  /*2170*/  LOP3.LUT R24, R243.reuse, 0x3a, RZ, 0xfc, !PT ;  /* 0x0000003af3187812 */ /* 0x040fe400078efcff */
[C---:B------:R-:W-:Y:S01]  /*2180*/  ISETP.GT.U32.AND P6, PT, R0.reuse, R19, PT ;  /* 0x000000130000720c */ /* 0x040fe20003fc4070 */
[----:B------:R-:W-:Y:S01]  /*2190*/  IMAD.MOV R22, RZ, RZ, -R22 ;  /* 0x000000ffff167224 */ /* 0x000fe200078e0a16 */
[----:B------:R-:W-:Y:S01]  /*21a0*/  IABS R25, R24 ;  /* 0x0000001800197213 */ /* 0x000fe20000000000 */
[C---:B------:R-:W-:Y:S01]  /*21b0*/  IMAD R20, R0.reuse, R20, R23 ;  /* 0x0000001400147224 */ /* 0x040fe200078e0217 */
[C---:B------:R-:W-:Y:S01]  /*21c0*/  LOP3.LUT R23, R243.reuse, 0x3e, RZ, 0xfc, !PT ;  /* 0x0000003ef3177812 */ /* 0x040fe200078efcff */
[----:B------:R-:W-:Y:S01]  /*21d0*/  IMAD R22, R0, R22, R27 ;  /* 0x0000001600167224 */ /* 0x000fe200078e021b */
[----:B------:R-:W-:Y:S01]  /*21e0*/  LOP3.LUT R64, R243, 0x8a, RZ, 0xfc, !PT ;  /* 0x0000008af3407812 */ /* 0x000fe200078efcff */
[----:B------:R-:W-:Y:S01]  /*21f0*/  IMAD.HI.U32 R21, R244, R25, RZ ;  /* 0x00000019f4157227 */ /* 0x000fe200078e00ff */
[----:B------:R-:W-:-:S02]  /*2200*/  @!P5 IADD3 R18, R18, -R0, RZ ;  /* 0x800000001212d210 */ /* 0x000fc40007ffe0ff */
[----:B------:R-:W-:Y:S01]  /*2210*/  ISETP.GT.U32.AND P0, PT, R0, R20, PT ;  /* 0x000000140000720c */ /* 0x000fe20003f04070 */
[----:B------:R-:W-:Y:S01]  /*2220*/  IMAD.MOV R21, RZ, RZ, -R21 ;  /* 0x000000ffff157224 */ /* 0x000fe200078e0a15 */
[----:B------:R-:W-:Y:S01]  /*2230*/  @!P4 IADD3 R18, -R18, RZ, RZ ;  /* 0x000000ff1212c210 */ /* 0x000fe20007ffe1ff */
[----:B------:R-:W-:Y:S01]  /*2240*/  @!P6 IMAD.IADD R19, R19, 0x1, -R0 ;  /* 0x000000011313e824 */ /* 0x000fe200078e0a00 */
[C---:B------:R-:W-:Y:S01]  /*2250*/  ISETP.GT.U32.AND P4, PT, R0.reuse, R22, PT ;  /* 0x000000160000720c */ /* 0x040fe20003f84070 */
[----:B------:R-:W-:Y:S01]  /*2260*/  IMAD R21, R0, R21, R25 ;  /* 0x0000001500157224 */ /* 0x000fe200078e0219 */
[----:B------:R-:W-:Y:S01]  /*2270*/  ISETP.GE.AND P6, PT, R26, RZ, PT ;  /* 0x000000ff1a00720c */ /* 0x000fe20003fc6270 */
[----:B------:R-:W-:Y:S01]  /*2280*/  @!P3 IMAD.MOV R17, RZ, RZ, -R17 ;  /* 0x000000ffff11b224 */ /* 0x000fe200078e0a11 */
[----:B------:R-:W-:Y:S01]  /*2290*/  LOP3.LUT R26, R243, 0x40, RZ, 0xfc, !PT ;  /* 0x00000040f31a7812 */ /* 0x000fe200078efcff */
[----:B------:R-:W-:Y:S01]  /*22a0*/  @!P2 IMAD.MOV R19, RZ, RZ, -R19 ;  /* 0x000000ffff13a224 */ /* 0x000fe200078e0a13 */
[----:B------:R-:W-:Y:S01]  /*22b0*/  ISETP.GT.U32.AND P5, PT, R0, R21, PT ;  /* 0x000000150000720c */ /* 0x000fe20003fa4070 */
[----:B------:R-:W-:Y:S01]  /*22c0*/  IMAD.HI.U32 R25, R244, R31, RZ ;  /* 0x0000001ff4197227 */ /* 0x000fe200078e00ff */
[----:B------:R-:W-:-:S02]  /*22d0*/  IABS R29, R26 ;  /* 0x0000001a001d7213 */ /* 0x000fc40000000000 */
[----:B------:R-:W-:Y:S01]  /*22e0*/  ISETP.GE.AND P3, PT, R24, RZ, PT ;  /* 0x000000ff1800720c */ /* 0x000fe20003f66270 */
[--C-:B------:R-:W-:Y:S01]  /*22f0*/  @!P0 IMAD.IADD R20, R20, 0x1, -R0.reuse ;  /* 0x0000000114148824 */ /* 0x100fe200078e0a00 */
[----:B------:R-:W-:Y:S01]  /*2300*/  IABS R27, R23 ;  /* 0x00000017001b7213 */ /* 0x000fe20000000000 */
[--C-:B------:R-:W-:Y:S01]  /*2310*/  @!P4 IMAD.IADD R22, R22, 0x1, -R0.reuse ;  /* 0x000000011616c824 */ /* 0x100fe200078e0a00 */
[----:B------:R-:W-:Y:S01]  /*2320*/  ISETP.GE.AND P2, PT, R23, RZ, PT ;  /* 0x000000ff1700720c */ /* 0x000fe20003f46270 */
[----:B------:R-:W-:Y:S01]  /*2330*/  IMAD.HI.U32 R24, R244, R29, RZ ;  /* 0x0000001df4187227 */ /* 0x000fe200078e00ff */
[C---:B------:R-:W-:Y:S02]  /*2340*/  ISETP.GT.U32.AND P0, PT, R0.reuse, R20, PT ;  /* 0x000000140000720c */ /* 0x040fe40003f04070 */
[----:B------:R-:W-:Y:S01]  /*2350*/  ISETP.GT.U32.AND P4, PT, R0, R22, PT ;  /* 0x000000160000720c */ /* 0x000fe20003f84070 */
[----:B------:R-:W-:Y:S01]  /*2360*/  @!P5 IMAD.IADD R21, R21, 0x1, -R0 ;  /* 0x000000011515d824 */ /* 0x000fe200078e0a00 */
[----:B------:R-:W-:Y:S01]  /*2370*/  IADD3 R24, -R24, RZ, RZ ;  /* 0x000000ff18187210 */ /* 0x000fe20007ffe1ff */
[----:B------:R-:W-:Y:S01]  /*2380*/  IMAD.HI.U32 R23, R244, R27, RZ ;  /* 0x0000001bf4177227 */ /* 0x000fe200078e00ff */
[----:B------:R-:W-:-:S02]  /*2390*/  LOP3.LUT R68, R243, 0x8e, RZ, 0xfc, !PT ;  /* 0x0000008ef3447812 */ /* 0x000fc400078efcff */
[C---:B------:R-:W-:Y:S01]  /*23a0*/  ISETP.GT.U32.AND P5, PT, R0.reuse, R21, PT ;  /* 0x000000150000720c */ /* 0x040fe20003fa4070 */
[----:B------:R-:W-:Y:S01]  /*23b0*/  IMAD R24, R0, R24, R29 ;  /* 0x0000001800187224 */ /* 0x000fe200078e021d */
[----:B------:R-:W-:Y:S01]  /*23c0*/  IABS R69, R68 ;  /* 0x0000004400457213 */ /* 0x000fe20000000000 */
[----:B------:R-:W-:Y:S01]  /*23d0*/  IMAD.MOV R23, RZ, RZ, -R23 ;  /* 0x000000ffff177224 */ /* 0x000fe200078e0a17 */
[C---:B------:R-:W-:Y:S01]  /*23e0*/  LOP3.LUT R66, R243.reuse, 0x8c, RZ, 0xfc, !PT ;  /* 0x0000008cf3427812 */ /* 0x040fe200078efcff */
[--C-:B------:R-:W-:Y:S01]  /*23f0*/  @!P0 IMAD.IADD R20, R20, 0x1, -R0.reuse ;  /* 0x0000000114148824 */ /* 0x100fe200078e0a00 */
[----:B------:R-:W-:Y:S01]  /*2400*/  ISETP.GE.AND P0, PT, R26, RZ, PT ;  /* 0x000000ff1a00720c */ /* 0x000fe20003f06270 */
[--C-:B------:R-:W-:Y:S01]  /*2410*/  @!P4 IMAD.IADD R22, R22, 0x1, -R0.reuse ;  /* 0x000000011616c824 */ /* 0x100fe200078e0a00 */
[C---:B------:R-:W-:Y:S01]  /*2420*/  ISETP.GT.U32.AND P4, PT, R0.reuse, R24, PT ;  /* 0x000000180000720c */ /* 0x040fe20003f84070 */
[----:B------:R-:W-:Y:S01]  /*2430*/  IMAD.MOV R25, RZ, RZ, -R25 ;  /* 0x000000ffff197224 */ /* 0x000fe200078e0a19 */
[----:B------:R-:W-:Y:S01]  /*2440*/  LOP3.LUT R26, R243, 0x44, RZ, 0xfc, !PT ;  /* 0x00000044f31a7812 */ /* 0x000fe200078efcff */
[----:B------:R-:W-:Y:S01]  /*2450*/  IMAD R23, R0, R23, R27 ;  /* 0x0000001700177224 */ /* 0x000fe200078e021b */
[----:B------:R-:W-:Y:S01]  /*2460*/  @!P1 IADD3 R20, -R20, RZ, RZ ;  /* 0x000000ff14149210 */ /* 0x000fe20007ffe1ff */
[----:B------:R-:W-:Y:S01]  /*2470*/  @!P5 IMAD.IADD R21, R21, 0x1, -R0 ;  /* 0x000000011515d824 */ /* 0x000fe200078e0a00 */
[----:B------:R-:W-:Y:S01]  /*2480*/  ISETP.GE.AND P5, PT, R28, RZ, PT ;  /* 0x000000ff1c00720c */ /* 0x000fe20003fa6270 */
[C---:B------:R-:W-:Y:S01]  /*2490*/  IMAD R25, R0.reuse, R25, R31 ;  /* 0x0000001900197224 */ /* 0x040fe200078e021f */
[----:B------:R-:W-:Y:S01]  /*24a0*/  IABS R31, R26 ;  /* 0x0000001a001f7213 */ /* 0x000fe20000000000 */
[----:B------:R-:W-:Y:S01]  /*24b0*/  @!P3 IMAD.MOV R21, RZ, RZ, -R21 ;  /* 0x000000ffff15b224 */ /* 0x000fe200078e0a15 */
[----:B------:R-:W-:Y:S01]  /*24c0*/  ISETP.GT.U32.AND P1, PT, R0, R23, PT ;  /* 0x000000170000720c */ /* 0x000fe20003f24070 */
[----:B------:R-:W-:Y:S01]  /*24d0*/  @!P6 IMAD.MOV R22, RZ, RZ, -R22 ;  /* 0x000000ffff16e224 */ /* 0x000fe200078e0a16 */
[----:B------:R-:W-:Y:S01]  /*24e0*/  ISETP.GE.AND P3, PT, R26, RZ, PT ;  /* 0x000000ff1a00720c */ /* 0x000fe20003f66270 */
[----:B------:R-:W-:Y:S01]  /*24f0*/  IMAD.HI.U32 R26, R244, R31, RZ ;  /* 0x0000001ff41a7227 */ /* 0x000fe200078e00ff */
[----:B------:R-:W-:-:S02]  /*2500*/  @!P4 IADD3 R24, R24, -R0, RZ ;  /* 0x800000001818c210 */ /* 0x000fc40007ffe0ff */
[----:B------:R-:W-:Y:S01]  /*2510*/  ISETP.GT.U32.AND P6, PT, R0, R25, PT ;  /* 0x000000190000720c */ /* 0x000fe20003fc4070 */
[----:B------:R-:W-:Y:S01]  /*2520*/  IMAD.HI.U32 R27, R244, R33, RZ ;  /* 0x00000021f41b7227 */ /* 0x000fe200078e00ff */
[C---:B------:R-:W-:Y:S02]  /*2530*/  ISETP.GT.U32.AND P4, PT, R0.reuse, R24, PT ;  /* 0x000000180000720c */ /* 0x040fe40003f84070 */
[----:B------:R-:W-:Y:S01]  /*2540*/  IABS R67, R66 ;  /* 0x0000004200437213 */ /* 0x000fe20000000000 */
[----:B------:R-:W-:Y:S01]  /*2550*/  IMAD.MOV R26, RZ, RZ, -R26 ;  /* 0x000000ffff1a7224 */ /* 0x000fe200078e0a1a */
[C---:B------:R-:W-:Y:S01]  /*2560*/  LOP3.LUT R70, R243.reuse, 0x90, RZ, 0xfc, !PT ;  /* 0x00000090f3467812 */ /* 0x040fe200078efcff */
[----:B------:R-:W-:Y:S01]  /*2570*/  IMAD.MOV R27, RZ, RZ, -R27 ;  /* 0x000000ffff1b7224 */ /* 0x000fe200078e0a1b */
[C---:B------:R-:W-:Y:S01]  /*2580*/  LOP3.LUT R71, R243.reuse, 0x92, RZ, 0xfc, !PT ;  /* 0x00000092f3477812 */ /* 0x040fe200078efcff */
[C---:B------:R-:W-:Y:S01]  /*2590*/  IMAD R26, R0.reuse, R26, R31 ;  /* 0x0000001a001a7224 */ /* 0x040fe200078e021f */
[----:B------:R-:W-:Y:S01]  /*25a0*/  LOP3.LUT R72, R243, 0x94, RZ, 0xfc, !PT ;  /* 0x00000094f3487812 */ /* 0x000fe200078efcff */
[----:B------:R-:W-:Y:S01]  /*25b0*/  IMAD R27, R0, R27, R33 ;  /* 0x0000001b001b7224 */ /* 0x000fe200078e0221 */
[----:B------:R-:W-:Y:S01]  /*25c0*/  IABS R33, R38 ;  /* 0x0000002600217213 */ /* 0x000fe20000000000 */
[--C-:B------:R-:W-:Y:S01]  /*25d0*/  @!P1 IMAD.IADD R23, R23, 0x1, -R0.reuse ;  /* 0x0000000117179824 */ /* 0x100fe200078e0a00 */
[----:B------:R-:W-:Y:S01]  /*25e0*/  @!P6 IADD3 R25, R25, -R0, RZ ;  /* 0x800000001919e210 */ /* 0x000fe20007ffe0ff */
[----:B------:R-:W-:Y:S01]  /*25f0*/  @!P4 IMAD.IADD R24, R24, 0x1, -R0 ;  /* 0x000000011818c824 */ /* 0x000fe200078e0a00 */
[----:B------:R-:W-:Y:S01]  /*2600*/  ISETP.GT.U32.AND P4, PT, R0, R26, PT ;  /* 0x0000001a0000720c */ /* 0x000fe20003f84070 */
[----:B------:R-:W-:Y:S01]  /*2610*/  IMAD.HI.U32 R28, R244, R35, RZ ;  /* 0x00000023f41c7227 */ /* 0x000fe200078e00ff */
[----:B------:R-:W-:-:S02]  /*2620*/  ISETP.GT.U32.AND P6, PT, R0, R27, PT ;  /* 0x0000001b0000720c */ /* 0x000fc40003fc4070 */
[----:B------:R-:W-:Y:S01]  /*2630*/  ISETP.GT.U32.AND P1, PT, R0, R23, PT ;  /* 0x000000170000720c */ /* 0x000fe20003f24070 */
[----:B------:R-:W-:Y:S01]  /*2640*/  IMAD.MOV R28, RZ, RZ, -R28 ;  /* 0x000000ffff1c7224 */ /* 0x000fe200078e0a1c */
[C---:B------:R-:W-:Y:S01]  /*2650*/  LOP3.LUT R74, R243.reuse, 0x9c, RZ, 0xfc, !PT ;  /* 0x0000009cf34a7812 */ /* 0x040fe200078efcff */
[----:B------:R-:W-:Y:S01]  /*2660*/  IMAD.HI.U32 R29, R244, R37, RZ ;  /* 0x00000025f41d7227 */ /* 0x000fe200078e00ff */
[----:B------:R-:W-:Y:S02]  /*2670*/  LOP3.LUT R76, R243, 0x9e, RZ, 0xfc, !PT ;  /* 0x0000009ef34c7812 */ /* 0x000fe400078efcff */
[----:B------:R-:W-:Y:S01]  /*2680*/  IABS R75, R74 ;  /* 0x0000004a004b7213 */ /* 0x000fe20000000000 */
[----:B------:R-:W-:Y:S01]  /*2690*/  IMAD R28, R0, R28, R35 ;  /* 0x0000001c001c7224 */ /* 0x000fe200078e0223 */
[----:B------:R-:W-:Y:S01]  /*26a0*/  IABS R35, R40 ;  /* 0x0000002800237213 */ /* 0x000fe20000000000 */
[--C-:B------:R-:W-:Y:S01]  /*26b0*/  @!P4 IMAD.IADD R26, R26, 0x1, -R0.reuse ;  /* 0x000000011a1ac824 */ /* 0x100fe200078e0a00 */
[----:B------:R-:W-:Y:S01]  /*26c0*/  ISETP.GT.U32.AND P4, PT, R0, R25, PT ;  /* 0x000000190000720c */ /* 0x000fe20003f84070 */
[--C-:B------:R-:W-:Y:S01]  /*26d0*/  @!P6 IMAD.IADD R27, R27, 0x1, -R0.reuse ;  /* 0x000000011b1be824 */ /* 0x100fe200078e0a00 */
[----:B------:R-:W-:Y:S01]  /*26e0*/  IADD3 R29, -R29, RZ, RZ ;  /* 0x000000ff1d1d7210 */ /* 0x000fe20007ffe1ff */
[----:B------:R-:W-:Y:S01]  /*26f0*/  @!P1 IMAD.IADD R23, R23, 0x1, -R0 ;  /* 0x0000000117179824 */ /* 0x000fe200078e0a00 */
[----:B------:R-:W-:Y:S01]  /*2700*/  ISETP.GE.AND P1, PT, R30, RZ, PT ;  /* 0x000000ff1e00720c */ /* 0x000fe20003f26270 */
[----:B------:R-:W-:Y:S01]  /*2710*/  IMAD.HI.U32 R30, R244, R33, RZ ;  /* 0x00000021f41e7227 */ /* 0x000fe200078e00ff */
[----:B------:R-:W-:-:S02]  /*2720*/  ISETP.GT.U32.AND P6, PT, R0, R27, PT ;  /* 0x0000001b0000720c */ /* 0x000fc40003fc4070 */
[C---:B------:R-:W-:Y:S01]  /*2730*/  LOP3.LUT R78, R243.reuse, 0xa0, RZ, 0xfc, !PT ;  /* 0x000000a0f34e7812 */ /* 0x040fe200078efcff */
[----:B------:R-:W-:Y:S01]  /*2740*/  IMAD.HI.U32 R31, R244, R35, RZ ;  /* 0x00000023f41f7227 */ /* 0x000fe200078e00ff */
[----:B------:R-:W-:Y:S02]  /*2750*/  IADD3 R30, -R30, RZ, RZ ;  /* 0x000000ff1e1e7210 */ /* 0x000fe40007ffe1ff */
[----:B------:R-:W-:Y:S01]  /*2760*/  IABS R77, R78 ;  /* 0x0000004e004d7213 */ /* 0x000fe20000000000 */
[----:B------:R-:W-:Y:S01]  /*2770*/  @!P2 IMAD.MOV R23, RZ, RZ, -R23 ;  /* 0x000000ffff17a224 */ /* 0x000fe200078e0a17 */
[C---:B------:R-:W-:Y:S01]  /*2780*/  ISETP.GT.U32.AND P2, PT, R0.reuse, R26, PT ;  /* 0x0000001a0000720c */ /* 0x040fe20003f44070 */
[C---:B------:R-:W-:Y:S01]  /*2790*/  IMAD R29, R0.reuse, R29, R37 ;  /* 0x0000001d001d7224 */ /* 0x040fe200078e0225 */
[----:B------:R-:W-:Y:S01]  /*27a0*/  IABS R37, R41 ;  /* 0x0000002900257213 */ /* 0x000fe20000000000 */
[----:B------:R-:W-:Y:S01]  /*27b0*/  IMAD.MOV R31, RZ, RZ, -R31 ;  /* 0x000000ffff1f7224 */ /* 0x000fe200078e0a1f */
[----:B------:R-:W-:Y:S01]  /*27c0*/  LOP3.LUT R80, R243, 0xa2, RZ, 0xfc, !PT ;  /* 0x000000a2f3507812 */ /* 0x000fe200078efcff */
[----:B------:R-:W-:Y:S01]  /*27d0*/  @!P4 IMAD.IADD R25, R25, 0x1, -R0 ;  /* 0x000000011919c824 */ /* 0x000fe200078e0a00 */
[C---:B------:R-:W-:Y:S01]  /*27e0*/  ISETP.GT.U32.AND P4, PT, R0.reuse, R29, PT ;  /* 0x0000001d0000720c */ /* 0x040fe20003f84070 */
[C---:B------:R-:W-:Y:S01]  /*27f0*/  IMAD R31, R0.reuse, R31, R35 ;  /* 0x0000001f001f7224 */ /* 0x040fe200078e0223 */
[----:B------:R-:W-:Y:S01]  /*2800*/  IABS R79, R80 ;  /* 0x00000050004f7213 */ /* 0x000fe20000000000 */
[C---:B------:R-:W-:Y:S01]  /*2810*/  IMAD R30, R0.reuse, R30, R33 ;  /* 0x0000001e001e7224 */ /* 0x040fe200078e0221 */
[----:B------:R-:W-:Y:S01]  /*2820*/  @!P5 IADD3 R25, -R25, RZ, RZ ;  /* 0x000000ff1919d210 */ /* 0x000fe20007ffe1ff */
[----:B------:R-:W-:Y:S01]  /*2830*/  @!P0 IMAD.MOV R24, RZ, RZ, -R24 ;  /* 0x000000ffff188224 */ /* 0x000fe200078e0a18 */
[C---:B------:R-:W-:Y:S01]  /*2840*/  ISETP.GT.U32.AND P0, PT, R0.reuse, R28, PT ;  /* 0x0000001c0000720c */ /* 0x040fe20003f04070 */
[----:B------:R-:W-:Y:S01]  /*2850*/  @!P6 IMAD.IADD R27, R27, 0x1, -R0 ;  /* 0x000000011b1be824 */ /* 0x000fe200078e0a00 */
[----:B------:R-:W-:Y:S01]  /*2860*/  ISETP.GT.U32.AND P6, PT, R0, R31, PT ;  /* 0x0000001f0000720c */ /* 0x000fe20003fc4070 */
[----:B------:R-:W-:Y:S01]  /*2870*/  IMAD.HI.U32 R32, R244, R37, RZ ;  /* 0x00000025f4207227 */ /* 0x000fe200078e00ff */
[----:B------:R-:W-:-:S02]  /*2880*/  @!P2 IADD3 R26, R26, -R0, RZ ;  /* 0x800000001a1aa210 */ /* 0x000fc40007ffe0ff */
[----:B------:R-:W-:Y:S01]  /*2890*/  ISETP.GT.U32.AND P2, PT, R0, R30, PT ;  /* 0x0000001e0000720c */ /* 0x000fe20003f44070 */
[----:B------:R-:W-:Y:S01]  /*28a0*/  @!P4 IMAD.IADD R29, R29, 0x1, -R0 ;  /* 0x000000011d1dc824 */ /* 0x000fe200078e0a00 */
[----:B------:R-:W-:Y:S01]  /*28b0*/  ISETP.GE.AND P4, PT, R36, RZ, PT ;  /* 0x000000ff2400720c */ /* 0x000fe20003f86270 */
[----:B------:R-:W-:Y:S01]  /*28c0*/  IMAD.HI.U32 R33, R244, R39, RZ ;  /* 0x00000027f4217227 */ /* 0x000fe200078e00ff */
[C---:B------:R-:W-:Y:S02]  /*28d0*/  LOP3.LUT R36, R243.reuse, 0x54, RZ, 0xfc, !PT ;  /* 0x00000054f3247812 */ /* 0x040fe400078efcff */
[----:B------:R-:W-:Y:S01]  /*28e0*/  LOP3.LUT R84, R243, 0xa6, RZ, 0xfc, !PT ;  /* 0x000000a6f3547812 */ /* 0x000fe200078efcff */
[----:B------:R-:W-:Y:S01]  /*28f0*/  IMAD.MOV R32, RZ, RZ, -R32 ;  /* 0x000000ffff207224 */ /* 0x000fe200078e0a20 */
[----:B------:R-:W-:Y:S01]  /*2900*/  @!P0 IADD3 R28, R28, -R0, RZ ;  /* 0x800000001c1c8210 */ /* 0x000fe20007ffe0ff */
[--C-:B------:R-:W-:Y:S01]  /*2910*/  @!P6 IMAD.IADD R31, R31, 0x1, -R0.reuse ;  /* 0x000000011f1fe824 */ /* 0x100fe200078e0a00 */
[----:B------:R-:W-:Y:S01]  /*2920*/  ISETP.GT.U32.AND P6, PT, R0, R29, PT ;  /* 0x0000001d0000720c */ /* 0x000fe20003fc4070 */
[----:B------:R-:W-:Y:S01]  /*2930*/  IMAD.MOV R33, RZ, RZ, -R33 ;  /* 0x000000ffff217224 */ /* 0x000fe200078e0a21 */
[----:B------:R-:W-:Y:S01]  /*2940*/  ISETP.GE.AND P0, PT, R34, RZ, PT ;  /* 0x000000ff2200720c */ /* 0x000fe20003f06270 */
[----:B------:R-:W-:Y:S01]  /*2950*/  @!P2 IMAD.IADD R30, R30, 0x1, -R0 ;  /* 0x000000011e1ea824 */ /* 0x000fe200078e0a00 */
[C---:B------:R-:W-:Y:S01]  /*2960*/  ISETP.GT.U32.AND P2, PT, R0.reuse, R28, PT ;  /* 0x0000001c0000720c */ /* 0x040fe20003f44070 */
[C---:B------:R-:W-:Y:S01]  /*2970*/  IMAD R32, R0.reuse, R32, R37 ;  /* 0x0000002000207224 */ /* 0x040fe200078e0225 */
[----:B------:R-:W-:Y:S01]  /*2980*/  IABS R37, R36 ;  /* 0x0000002400257213 */ /* 0x000fe20000000000 */
[C---:B------:R-:W-:Y:S01]  /*2990*/  IMAD R33, R0.reuse, R33, R39 ;  /* 0x0000002100217224 */ /* 0x040fe200078e0227 */
[C---:B------:R-:W-:Y:S01]  /*29a0*/  ISETP.GT.U32.AND P5, PT, R0.reuse, R30, PT ;  /* 0x0000001e0000720c */ /* 0x040fe20003fa4070 */
[----:B------:R-:W-:Y:S01]  /*29b0*/  @!P3 IMAD.MOV R26, RZ, RZ, -R26 ;  /* 0x000000ffff1ab224 */ /* 0x000fe200078e0a1a */
[----:B------:R-:W-:Y:S01]  /*29c0*/  ISETP.GT.U32.AND P3, PT, R0, R31, PT ;  /* 0x0000001f0000720c */ /* 0x000fe20003f64070 */
[----:B------:R-:W-:Y:S01]  /*29d0*/  IMAD.HI.U32 R34, R244, R37, RZ ;  /* 0x00000025f4227227 */ /* 0x000fe200078e00ff */
[----:B------:R-:W-:-:S02]  /*29e0*/  IABS R39, R43 ;  /* 0x0000002b00277213 */ /* 0x000fc40000000000 */
[----:B------:R-:W-:Y:S01]  /*29f0*/  @!P6 IADD3 R29, R29, -R0, RZ ;  /* 0x800000001d1de210 */ /* 0x000fe20007ffe0ff */
[----:B------:R-:W-:Y:S01]  /*2a00*/  @!P1 IMAD.MOV R27, RZ, RZ, -R27 ;  /* 0x000000ffff1b9224 */ /* 0x000fe200078e0a1b */
[----:B------:R-:W-:Y:S01]  /*2a10*/  ISETP.GT.U32.AND P6, PT, R0, R33, PT ;  /* 0x000000210000720c */ /* 0x000fe20003fc4070 */
[--C-:B------:R-:W-:Y:S01]  /*2a20*/  @!P2 IMAD.IADD R28, R28, 0x1, -R0.reuse ;  /* 0x000000011c1ca824 */ /* 0x100fe200078e0a00 */
[----:B------:R-:W-:Y:S01]  /*2a30*/  ISETP.GE.AND P2, PT, R38, RZ, PT ;  /* 0x000000ff2600720c */ /* 0x000fe20003f46270 */
[----:B------:R-:W-:Y:S01]  /*2a40*/  IMAD.HI.U32 R35, R244, R39, RZ ;  /* 0x00000027f4237227 */ /* 0x000fe200078e00ff */
[----:B------:R-:W-:Y:S02]  /*2a50*/  IADD3 R34, -R34, RZ, RZ ;  /* 0x000000ff22227210 */ /* 0x000fe40007ffe1ff */
[----:B------:R-:W-:Y:S01]  /*2a60*/  ISETP.GT.U32.AND P1, PT, R0, R32, PT ;  /* 0x000000200000720c */ /* 0x000fe20003f24070 */
[--C-:B------:R-:W-:Y:S01]  /*2a70*/  @!P5 IMAD.IADD R30, R30, 0x1, -R0.reuse ;  /* 0x000000011e1ed824 */ /* 0x100fe200078e0a00 */
[----:B------:R-:W-:Y:S01]  /*2a80*/  ISETP.GE.AND P5, PT, R40, RZ, PT ;  /* 0x000000ff2800720c */ /* 0x000fe20003fa6270 */
[----:B------:R-:W-:Y:S01]  /*2a90*/  IMAD.MOV R35, RZ, RZ, -R35 ;  /* 0x000000ffff237224 */ /* 0x000fe200078e0a23 */
[----:B------:R-:W-:Y:S01]  /*2aa0*/  @!P4 IADD3 R29, -R29, RZ, RZ ;  /* 0x000000ff1d1dc210 */ /* 0x000fe20007ffe1ff */
[----:B------:R-:W-:Y:S01]  /*2ab0*/  IMAD R34, R0, R34, R37 ;  /* 0x0000002200227224 */ /* 0x000fe200078e0225 */
[----:B------:R-:W-:Y:S01]  /*2ac0*/  LOP3.LUT R37, R243, 0x5a, RZ, 0xfc, !PT ;  /* 0x0000005af3257812 */ /* 0x000fe200078efcff */
[--C-:B------:R-:W-:Y:S01]  /*2ad0*/  @!P6 IMAD.IADD R33, R33, 0x1, -R0.reuse ;  /* 0x000000012121e824 */ /* 0x100fe200078e0a00 */
[----:B------:R-:W-:Y:S01]  /*2ae0*/  ISETP.GE.AND P6, PT, R36, RZ, PT ;  /* 0x000000ff2400720c */ /* 0x000fe20003fc6270 */
[----:B------:R-:W-:Y:S01]  /*2af0*/  @!P3 IMAD.IADD R31, R31, 0x1, -R0 ;  /* 0x000000011f1fb824 */ /* 0x000fe200078e0a00 */
[----:B------:R-:W-:Y:S01]  /*2b00*/  LOP3.LUT R36, R243, 0x58, RZ, 0xfc, !PT ;  /* 0x00000058f3247812 */ /* 0x000fe200078efcff */
[C---:B------:R-:W-:Y:S01]  /*2b10*/  IMAD R35, R0.reuse, R35, R39 ;  /* 0x0000002300237224 */ /* 0x040fe200078e0227 */
[C---:B------:R-:W-:Y:S01]  /*2b20*/  ISETP.GT.U32.AND P4, PT, R0.reuse, R33, PT ;  /* 0x000000210000720c */ /* 0x040fe20003f84070 */
[----:B------:R-:W-:Y:S01]  /*2b30*/  @!P2 IMAD.MOV R30, RZ, RZ, -R30 ;  /* 0x000000ffff1ea224 */ /* 0x000fe200078e0a1e */
[C---:B------:R-:W-:Y:S01]  /*2b40*/  ISETP.GT.U32.AND P2, PT, R0.reuse, R34, PT ;  /* 0x000000220000720c */ /* 0x040fe20003f44070 */
[----:B------:R-:W-:Y:S01]  /*2b50*/  @!P5 IMAD.MOV R31, RZ, RZ, -R31 ;  /* 0x000000ffff1fd224 */ /* 0x000fe200078e0a1f */
[----:B------:R-:W-:Y:S01]  /*2b60*/  ISETP.GT.U32.AND P5, PT, R0, R35, PT ;  /* 0x000000230000720c */ /* 0x000fe20003fa4070 */
[----:B------:R-:W-:Y:S01]  /*2b70*/  @!P1 IMAD.IADD R32, R32, 0x1, -R0 ;  /* 0x0000000120209824 */ /* 0x000fe200078e0a00 */
[----:B------:R-:W-:Y:S01]  /*2b80*/  IABS R39, R36 ;  /* 0x0000002400277213 */ /* 0x000fe20000000000 */
[----:B------:R-:W-:Y:S01]  /*2b90*/  @!P0 IMAD.MOV R28, RZ, RZ, -R28 ;  /* 0x000000ffff1c8224 */ /* 0x000fe200078e0a1c */
[----:B------:R-:W-:Y:S01]  /*2ba0*/  ISETP.GE.AND P3, PT, R41, RZ, PT ;  /* 0x000000ff2900720c */ /* 0x000fe20003f66270 */
[----:B------:R-:W-:Y:S01]  /*2bb0*/  IMAD.HI.U32 R62, R244, R67, RZ ;  /* 0x00000043f43e7227 */ /* 0x000fe200078e00ff */
[----:B------:R-:W-:-:S02]  /*2bc0*/  ISETP.GT.U32.AND P0, PT, R0, R32, PT ;  /* 0x000000200000720c */ /* 0x000fc40003f04070 */
[----:B------:R-:W-:Y:S01]  /*2bd0*/  IABS R41, R37 ;  /* 0x0000002500297213 */ /* 0x000fe20000000000 */
[----:B------:R-:W-:Y:S01]  /*2be0*/  IMAD.MOV R62, RZ, RZ, -R62 ;  /* 0x000000ffff3e7224 */ /* 0x000fe200078e0a3e */
[----:B------:R-:W-:Y:S01]  /*2bf0*/  @!P4 IADD3 R33, R33, -R0, RZ ;  /* 0x800000002121c210 */ /* 0x000fe20007ffe0ff */
[--C-:B------:R-:W-:Y:S01]  /*2c00*/  @!P2 IMAD.IADD R34, R34, 0x1, -R0.reuse ;  /* 0x000000012222a824 */ /* 0x100fe200078e0a00 */
[----:B------:R-:W-:Y:S01]  /*2c10*/  ISETP.GE.AND P4, PT, R36, RZ, PT ;  /* 0x000000ff2400720c */ /* 0x000fe20003f86270 */
[----:B------:R-:W-:Y:S01]  /*2c20*/  IMAD.HI.U32 R36, R244, R39, RZ ;  /* 0x00000027f4247227 */ /* 0x000fe200078e00ff */
[----:B------:R-:W-:Y:S02]  /*2c30*/  ISETP.GE.AND P2, PT, R37, RZ, PT ;  /* 0x000000ff2500720c */ /* 0x000fe40003f46270 */
[----:B------:R-:W-:Y:S01]  /*2c40*/  ISETP.GE.AND P1, PT, R42, RZ, PT ;  /* 0x000000ff2a00720c */ /* 0x000fe20003f26270 */
[----:B------:R-:W-:Y:S01]  /*2c50*/  @!P5 IMAD.IADD R35, R35, 0x1, -R0 ;  /* 0x000000012323d824 */ /* 0x000fe200078e0a00 */
[----:B------:R-:W-:Y:S01]  /*2c60*/  ISETP.GT.U32.AND P5, PT, R0, R34, PT ;  /* 0x000000220000720c */ /* 0x000fe20003fa4070 */
[----:B------:R-:W-:Y:S01]  /*2c70*/  IMAD.HI.U32 R37, R244, R41, RZ ;  /* 0x00000029f4257227 */ /* 0x000fe200078e00ff */
[----:B------:R-:W-:-:S02]  /*2c80*/  IADD3 R36, -R36, RZ, RZ ;  /* 0x000000ff24247210 */ /* 0x000fc40007ffe1ff */
[----:B------:R-:W-:Y:S01]  /*2c90*/  LOP3.LUT R38, R243, 0x5c, RZ, 0xfc, !PT ;  /* 0x0000005cf3267812 */ /* 0x000fe200078efcff */
[----:B------:R-:W-:Y:S01]  /*2ca0*/  @!P0 IMAD.IADD R32, R32, 0x1, -R0 ;  /* 0x0000000120208824 */ /* 0x000fe200078e0a00 */
[----:B------:R-:W-:Y:S01]  /*2cb0*/  ISETP.GE.AND P0, PT, R43, RZ, PT ;  /* 0x000000ff2b00720c */ /* 0x000fe20003f06270 */
[C---:B------:R-:W-:Y:S01]  /*2cc0*/  IMAD R36, R0.reuse, R36, R39 ;  /* 0x0000002400247224 */ /* 0x040fe200078e0227 */
[----:B------:R-:W-:Y:S01]  /*2cd0*/  IABS R40, R38 ;  /* 0x0000002600287213 */ /* 0x000fe20000000000 */
[----:B------:R-:W-:Y:S01]  /*2ce0*/  IMAD.MOV R37, RZ, RZ, -R37 ;  /* 0x000000ffff257224 */ /* 0x000fe200078e0a25 */
[C---:B------:R-:W-:Y:S01]  /*2cf0*/  LOP3.LUT R82, R243.reuse, 0xa4, RZ, 0xfc, !PT ;  /* 0x000000a4f3527812 */ /* 0x040fe200078efcff */
[----:B------:R-:W-:Y:S01]  /*2d00*/  @!P3 IMAD.MOV R32, RZ, RZ, -R32 ;  /* 0x000000ffff20b224 */ /* 0x000fe200078e0a20 */
[C---:B------:R-:W-:Y:S01]  /*2d10*/  ISETP.GT.U32.AND P3, PT, R0.reuse, R35, PT ;  /* 0x000000230000720c */ /* 0x040fe20003f64070 */
[----:B------:R-:W-:Y:S01]  /*2d20*/  IMAD R37, R0, R37, R41 ;  /* 0x0000002500257224 */ /* 0x000fe200078e0229 */
[----:B------:R-:W-:Y:S01]  /*2d30*/  @!P5 IADD3 R34, R34, -R0, RZ ;  /* 0x800000002222d210 */ /* 0x000fe20007ffe0ff */
[----:B------:R-:W-:Y:S01]  /*2d40*/  @!P1 IMAD.MOV R33, RZ, RZ, -R33 ;  /* 0x000000ffff219224 */ /* 0x000fe200078e0a21 */
[----:B------:R-:W-:Y:S01]  /*2d50*/  ISETP.GT.U32.AND P5, PT, R0, R36, PT ;  /* 0x000000240000720c */ /* 0x000fe20003fa4070 */
[----:B------:R-:W-:Y:S01]  /*2d60*/  IMAD.MOV.U32 R41, RZ, RZ, R40 ;  /* 0x000000ffff297224 */ /* 0x000fe200078e0028 */
[----:B------:R-:W-:Y:S01]  /*2d70*/  ISETP.GE.AND P1, PT, R38, RZ, PT ;  /* 0x000000ff2600720c */ /* 0x000fe20003f26270 */
[----:B------:R-:W-:Y:S01]  /*2d80*/  @!P6 IMAD.MOV R34, RZ, RZ, -R34 ;  /* 0x000000ffff22e224 */ /* 0x000fe200078e0a22 */
[C---:B------:R-:W-:Y:S01]  /*2d90*/  ISETP.GT.U32.AND P6, PT, R0.reuse, R37, PT ;  /* 0x000000250000720c */ /* 0x040fe20003fc4070 */
[----:B------:R-:W-:Y:S01]  /*2da0*/  IMAD R62, R0, R62, R67 ;  /* 0x0000003e003e7224 */ /* 0x000fe200078e0243 */
[----:B------:R-:W-:-:S02]  /*2db0*/  LOP3.LUT R38, R243, 0x5e, RZ, 0xfc, !PT ;  /* 0x0000005ef3267812 */ /* 0x000fc400078efcff */
[----:B------:R-:W-:Y:S01]  /*2dc0*/  LOP3.LUT R40, R243, 0x60, RZ, 0xfc, !PT ;  /* 0x00000060f3287812 */ /* 0x000fe200078efcff */
[----:B------:R-:W-:Y:S01]  /*2dd0*/  @!P3 IMAD.IADD R35, R35, 0x1, -R0 ;  /* 0x000000012323b824 */ /* 0x000fe200078e0a00 */
[----:B------:R-:W-:Y:S02]  /*2de0*/  ISETP.GE.AND P3, PT, R38, RZ, PT ;  /* 0x000000ff2600720c */ /* 0x000fe40003f66270 */
[----:B------:R-:W-:Y:S01]  /*2df0*/  IABS R43, R38 ;  /* 0x00000026002b7213 */ /* 0x000fe20000000000 */
[----:B------:R-:W-:Y:S01]  /*2e00*/  IMAD.HI.U32 R38, R244, R41, RZ ;  /* 0x00000029f4267227 */ /* 0x000fe200078e00ff */
[----:B------:R-:W-:Y:S02]  /*2e10*/  @!P5 IADD3 R36, R36, -R0, RZ ;  /* 0x800000002424d210 */ /* 0x000fe40007ffe0ff */
[----:B------:R-:W-:Y:S01]  /*2e20*/  IABS R45, R40 ;  /* 0x00000028002d7213 */ /* 0x000fe20000000000 */
[----:B------:R-:W-:Y:S01]  /*2e30*/  IMAD.MOV R38, RZ, RZ, -R38 ;  /* 0x000000ffff267224 */ /* 0x000fe200078e0a26 */
[C---:B------:R-:W-:Y:S01]  /*2e40*/  ISETP.GT.U32.AND P5, PT, R0.reuse, R36, PT ;  /* 0x000000240000720c */ /* 0x040fe20003fa4070 */
[----:B------:R-:W-:Y:S01]  /*2e50*/  @!P6 IMAD.IADD R37, R37, 0x1, -R0 ;  /* 0x000000012525e824 */ /* 0x000fe200078e0a00 */
[----:B------:R-:W-:Y:S01]  /*2e60*/  IABS R67, R71 ;  /* 0x0000004700437213 */ /* 0x000fe20000000000 */
[----:B------:R-:W-:Y:S01]  /*2e70*/  IMAD R38, R0, R38, R41 ;  /* 0x0000002600267224 */ /* 0x000fe200078e0229 */
[----:B------:R-:W-:Y:S01]  /*2e80*/  IABS R83, R84 ;  /* 0x0000005400537213 */ /* 0x000fe20000000000 */
[----:B------:R-:W-:Y:S01]  /*2e90*/  @!P0 IMAD.MOV R35, RZ, RZ, -R35 ;  /* 0x000000ffff238224 */ /* 0x000fe200078e0a23 */
[----:B------:R-:W-:Y:S01]  /*2ea0*/  ISETP.GE.AND P0, PT, R40, RZ, PT ;  /* 0x000000ff2800720c */ /* 0x000fe20003f06270 */
[----:B------:R-:W-:Y:S01]  /*2eb0*/  IMAD.HI.U32 R40, R244, R45, RZ ;  /* 0x0000002df4287227 */ /* 0x000fe200078e00ff */
[----:B------:R-:W-:-:S02]  /*2ec0*/  ISETP.GT.U32.AND P6, PT, R0, R37, PT ;  /* 0x000000250000720c */ /* 0x000fc40003fc4070 */
[----:B------:R-:W-:Y:S01]  /*2ed0*/  IABS R81, R82 ;  /* 0x0000005200517213 */ /* 0x000fe20000000000 */
[----:B------:R-:W-:Y:S01]  /*2ee0*/  IMAD.HI.U32 R41, R244, R47, RZ ;  /* 0x0000002ff4297227 */ /* 0x000fe200078e00ff */
[C---:B------:R-:W-:Y:S02]  /*2ef0*/  LOP3.LUT R86, R243.reuse, 0xaa, RZ, 0xfc, !PT ;  /* 0x000000aaf3567812 */ /* 0x040fe400078efcff */
[----:B------:R-:W-:Y:S01]  /*2f00*/  @!P5 IADD3 R36, R36, -R0, RZ ;  /* 0x800000002424d210 */ /* 0x000fe20007ffe0ff */
[----:B------:R-:W-:Y:S01]  /*2f10*/  IMAD.MOV R40, RZ, RZ, -R40 ;  /* 0x000000ffff287224 */ /* 0x000fe200078e0a28 */
[----:B------:R-:W-:Y:S01]  /*2f20*/  ISETP.GT.U32.AND P5, PT, R0, R38, PT ;  /* 0x000000260000720c */ /* 0x000fe20003fa4070 */
[----:B------:R-:W-:Y:S01]  /*2f30*/  IMAD.MOV R41, RZ, RZ, -R41 ;  /* 0x000000ffff297224 */ /* 0x000fe200078e0a29 */
[C---:B------:R-:W-:Y:S01]  /*2f40*/  LOP3.LUT R85, R243.reuse, 0xa8, RZ, 0xfc, !PT ;  /* 0x000000a8f3557812 */ /* 0x040fe200078efcff */
[----:B------:R-:W-:Y:S01]  /*2f50*/  IMAD.HI.U32 R39, R244, R43, RZ ;  /* 0x0000002bf4277227 */ /* 0x000fe200078e00ff */
[----:B------:R-:W-:-:S02]  /*2f60*/  LOP3.LUT R90, R243, 0xba, RZ, 0xfc, !PT ;  /* 0x000000baf35a7812 */ /* 0x000fc400078efcff */
[----:B------:R-:W-:Y:S01]  /*2f70*/  @!P6 IADD3 R37, R37, -R0, RZ ;  /* 0x800000002525e210 */ /* 0x000fe20007ffe0ff */
[C---:B------:R-:W-:Y:S01]  /*2f80*/  IMAD R40, R0.reuse, R40, R45 ;  /* 0x0000002800287224 */ /* 0x040fe200078e022d */
[----:B------:R-:W-:Y:S01]  /*2f90*/  IABS R45, R48 ;  /* 0x00000030002d7213 */ /* 0x000fe20000000000 */
[C---:B------:R-:W-:Y:S01]  /*2fa0*/  IMAD R41, R0.reuse, R41, R47 ;  /* 0x0000002900297224 */ /* 0x040fe200078e022f */
[----:B------:R-:W-:Y:S01]  /*2fb0*/  IABS R47, R50 ;  /* 0x00000032002f7213 */ /* 0x000fe20000000000 */
[----:B------:R-:W-:Y:S01]  /*2fc0*/  IMAD.MOV R39, RZ, RZ, -R39 ;  /* 0x000000ffff277224 */ /* 0x000fe200078e0a27 */
[----:B------:R-:W-:Y:S01]  /*2fd0*/  ISETP.GT.U32.AND P6, PT, R0, R40, PT ;  /* 0x000000280000720c */ /* 0x000fe20003fc4070 */
[----:B------:R-:W-:Y:S01]  /*2fe0*/  @!P5 IMAD.IADD R38, R38, 0x1, -R0 ;  /* 0x000000012626d824 */ /* 0x000fe200078e0a00 */
[C---:B------:R-:W-:Y:S01]  /*2ff0*/  ISETP.GT.U32.AND P5, PT, R0.reuse, R41, PT ;  /* 0x000000290000720c */ /* 0x040fe20003fa4070 */
[C---:B------:R-:W-:Y:S01]  /*3000*/  IMAD R39, R0.reuse, R39, R43 ;  /* 0x0000002700277224 */ /* 0x040fe200078e022b */
[----:B------:R-:W-:Y:S01]  /*3010*/  IABS R43, R46 ;  /* 0x0000002e002b7213 */ /* 0x000fe20000000000 */
[----:B------:R-:W-:Y:S01]  /*3020*/  @!P4 IMAD.MOV R36, RZ, RZ, -R36 ;  /* 0x000000ffff24c224 */ /* 0x000fe200078e0a24 */
[----:B------:R-:W-:Y:S01]  /*3030*/  IABS R89, R90 ;  /* 0x0000005a00597213 */ /* 0x000fe20000000000 */
[----:B------:R-:W-:Y:S01]  /*3040*/  @!P2 IMAD.MOV R37, RZ, RZ, -R37 ;  /* 0x000000ffff25a224 */ /* 0x000fe200078e0a25 */
[----:B------:R-:W-:Y:S01]  /*3050*/  ISETP.GT.U32.AND P4, PT, R0, R39, PT ;  /* 0x000000270000720c */ /* 0x000fe20003f84070 */
[----:B------:R-:W-:Y:S01]  /*3060*/  IMAD.HI.U32 R42, R244, R43, RZ ;  /* 0x0000002bf42a7227 */ /* 0x000fe200078e00ff */
[----:B------:R-:W-:-:S02]  /*3070*/  LOP3.LUT R88, R243, 0xb8, RZ, 0xfc, !PT ;  /* 0x000000b8f3587812 */ /* 0x000fc400078efcff */
[----:B------:R-:W-:Y:S01]  /*3080*/  LOP3.LUT R92, R243, 0xbc, RZ, 0xfc, !PT ;  /* 0x000000bcf35c7812 */ /* 0x000fe200078efcff */
[----:B------:R-:W-:Y:S01]  /*3090*/  IMAD.MOV R42, RZ, RZ, -R42 ;  /* 0x000000ffff2a7224 */ /* 0x000fe200078e0a2a */
[----:B------:R-:W-:Y:S01]  /*30a0*/  @!P6 IADD3 R40, R40, -R0, RZ ;  /* 0x800000002828e210 */ /* 0x000fe20007ffe0ff */
[--C-:B------:R-:W-:Y:S01]  /*30b0*/  @!P5 IMAD.IADD R41, R41, 0x1, -R0.reuse ;  /* 0x000000012929d824 */ /* 0x100fe200078e0a00 */
[----:B------:R-:W-:Y:S01]  /*30c0*/  IABS R91, R92 ;  /* 0x0000005c005b7213 */ /* 0x000fe20000000000 */
[C---:B------:R-:W-:Y:S01]  /*30d0*/  IMAD R42, R0.reuse, R42, R43 ;  /* 0x0000002a002a7224 */ /* 0x040fe200078e022b */
[----:B------:R-:W-:Y:S01]  /*30e0*/  ISETP.GT.U32.AND P5, PT, R0, R40, PT ;  /* 0x000000280000720c */ /* 0x000fe20003fa4070 */
[----:B------:R-:W-:Y:S01]  /*30f0*/  IMAD.HI.U32 R43, R244, R45, RZ ;  /* 0x0000002df42b7227 */ /* 0x000fe200078e00ff */
[C---:B------:R-:W-:Y:S02]  /*3100*/  ISETP.GT.U32.AND P2, PT, R0.reuse, R41, PT ;  /* 0x000000290000720c */ /* 0x040fe40003f44070 */
[C---:B------:R-:W-:Y:S01]  /*3110*/  LOP3.LUT R94, R243.reuse, 0xc4, RZ, 0xfc, !PT ;  /* 0x000000c4f35e7812 */ /* 0x040fe200078efcff */
[----:B------:R-:W-:Y:S01]  /*3120*/  IMAD.MOV R43, RZ, RZ, -R43 ;  /* 0x000000ffff2b7224 */ /* 0x000fe200078e0a2b */
[----:B------:R-:W-:Y:S01]  /*3130*/  LOP3.LUT R96, R243, 0xc6, RZ, 0xfc, !PT ;  /* 0x000000c6f3607812 */ /* 0x000fe200078efcff */
[----:B------:R-:W-:Y:S01]  /*3140*/  @!P4 IMAD.IADD R39, R39, 0x1, -R0 ;  /* 0x000000012727c824 */ /* 0x000fe200078e0a00 */
[C---:B------:R-:W-:Y:S01]  /*3150*/  ISETP.GT.U32.AND P4, PT, R0.reuse, R38, PT ;  /* 0x000000260000720c */ /* 0x040fe20003f84070 */
[----:B------:R-:W-:Y:S01]  /*3160*/  IMAD R43, R0, R43, R45 ;  /* 0x0000002b002b7224 */ /* 0x000fe200078e022d */
[----:B------:R-:W-:Y:S01]  /*3170*/  IABS R95, R94 ;  /* 0x0000005e005f7213 */ /* 0x000fe20000000000 */
[----:B------:R-:W-:Y:S01]  /*3180*/  IMAD.HI.U32 R45, R244, R49, RZ ;  /* 0x00000031f42d7227 */ /* 0x000fe200078e00ff */
[----:B------:R-:W-:-:S02]  /*3190*/  ISETP.GT.U32.AND P6, PT, R0, R39, PT ;  /* 0x000000270000720c */ /* 0x000fc40003fc4070 */
[----:B------:R-:W-:Y:S01]  /*31a0*/  IABS R97, R96 ;  /* 0x0000006000617213 */ /* 0x000fe20000000000 */
[--C-:B------:R-:W-:Y:S01]  /*31b0*/  @!P5 IMAD.IADD R40, R40, 0x1, -R0.reuse ;  /* 0x000000012828d824 */ /* 0x100fe200078e0a00 */
[----:B------:R-:W-:Y:S01]  /*31c0*/  ISETP.GT.U32.AND P5, PT, R0, R43, PT ;  /* 0x0000002b0000720c */ /* 0x000fe20003fa4070 */
[----:B------:R-:W-:Y:S01]  /*31d0*/  @!P2 IMAD.IADD R41, R41, 0x1, -R0 ;  /* 0x000000012929a824 */ /* 0x000fe200078e0a00 */
[----:B------:R-:W-:Y:S01]  /*31e0*/  ISETP.GE.AND P2, PT, R46, RZ, PT ;  /* 0x000000ff2e00720c */ /* 0x000fe20003f46270 */
[----:B------:R-:W-:Y:S01]  /*31f0*/  IMAD.HI.U32 R46, R244, R51, RZ ;  /* 0x00000033f42e7227 */ /* 0x000fe200078e00ff */
[----:B------:R-:W-:Y:S02]  /*3200*/  LOP3.LUT R98, R243, 0xc8, RZ, 0xfc, !PT ;  /* 0x000000c8f3627812 */ /* 0x000fe400078efcff */
[----:B------:R-:W-:Y:S01]  /*3210*/  @!P4 IADD3 R38, R38, -R0, RZ ;  /* 0x800000002626c210 */ /* 0x000fe20007ffe0ff */
[----:B------:R-:W-:Y:S01]  /*3220*/  IMAD.MOV R46, RZ, RZ, -R46 ;  /* 0x000000ffff2e7224 */ /* 0x000fe200078e0a2e */
[----:B------:R-:W-:Y:S01]  /*3230*/  ISETP.GT.U32.AND P4, PT, R0, R42, PT ;  /* 0x0000002a0000720c */ /* 0x000fe20003f84070 */
[----:B------:R-:W-:Y:S01]  /*3240*/  @!P6 IMAD.IADD R39, R39, 0x1, -R0 ;  /* 0x000000012727e824 */ /* 0x000fe200078e0a00 */
[----:B------:R-:W-:Y:S01]  /*3250*/  ISETP.GE.AND P6, PT, R44, RZ, PT ;  /* 0x000000ff2c00720c */ /* 0x000fe20003fc6270 */
[----:B------:R-:W-:Y:S01]  /*3260*/  IMAD.HI.U32 R44, R244, R47, RZ ;  /* 0x0000002ff42c7227 */ /* 0x000fe200078e00ff */
[----:B------:R-:W-:-:S02]  /*3270*/  @!P1 IADD3 R38, -R38, RZ, RZ ;  /* 0x000000ff26269210 */ /* 0x000fc40007ffe1ff */
[----:B------:R-:W-:Y:S01]  /*3280*/  LOP3.LUT R100, R243, 0xca, RZ, 0xfc, !PT ;  /* 0x000000caf3647812 */ /* 0x000fe200078efcff */
[--C-:B------:R-:W-:Y:S01]  /*3290*/  @!P5 IMAD.IADD R43, R43, 0x1, -R0.reuse ;  /* 0x000000012b2bd824 */ /* 0x100fe200078e0a00 */
[----:B------:R-:W-:Y:S01]  /*32a0*/  IADD3 R44, -R44, RZ, RZ ;  /* 0x000000ff2c2c7210 */ /* 0x000fe20007ffe1ff */
[C---:B------:R-:W-:Y:S01]  /*32b0*/  IMAD R46, R0.reuse, R46, R51 ;  /* 0x0000002e002e7224 */ /* 0x040fe200078e0233 */
[----:B------:R-:W-:Y:S01]  /*32c0*/  LOP3.LUT R101, R243, 0xcc, RZ, 0xfc, !PT ;  /* 0x000000ccf3657812 */ /* 0x000fe200078efcff */
[----:B------:R-:W-:Y:S01]  /*32d0*/  IMAD.MOV R45, RZ, RZ, -R45 ;  /* 0x000000ffff2d7224 */ /* 0x000fe200078e0a2d */
[----:B------:R-:W-:Y:S01]  /*32e0*/  ISETP.GT.U32.AND P5, PT, R0, R43, PT ;  /* 0x0000002b0000720c */ /* 0x000fe20003fa4070 */
[----:B------:R-:W-:Y:S01]  /*32f0*/  @!P4 IMAD.IADD R42, R42, 0x1, -R0 ;  /* 0x000000012a2ac824 */ /* 0x000fe200078e0a00 */
[----:B------:R-:W-:Y:S01]  /*3300*/  ISETP.GE.AND P4, PT, R48, RZ, PT ;  /* 0x000000ff3000720c */ /* 0x000fe20003f86270 */
[C---:B------:R-:W-:Y:S01]  /*3310*/  IMAD R44, R0.reuse, R44, R47 ;  /* 0x0000002c002c7224 */ /* 0x040fe200078e022f */
[----:B------:R-:W-:Y:S01]  /*3320*/  @!P6 IADD3 R41, -R41, RZ, RZ ;  /* 0x000000ff2929e210 */ /* 0x000fe20007ffe1ff */
[C---:B------:R-:W-:Y:S01]  /*3330*/  IMAD R45, R0.reuse, R45, R49 ;  /* 0x0000002d002d7224 */ /* 0x040fe200078e0231 */
[C---:B------:R-:W-:Y:S01]  /*3340*/  ISETP.GT.U32.AND P1, PT, R0.reuse, R42, PT ;  /* 0x0000002a0000720c */ /* 0x040fe20003f24070 */
[----:B------:R-:W-:Y:S01]  /*3350*/  @!P3 IMAD.MOV R39, RZ, RZ, -R39 ;  /* 0x000000ffff27b224 */ /* 0x000fe200078e0a27 */
[C---:B------:R-:W-:Y:S01]  /*3360*/  ISETP.GT.U32.AND P3, PT, R0.reuse, R44, PT ;  /* 0x0000002c0000720c */ /* 0x040fe20003f64070 */
[----:B------:R-:W-:Y:S01]  /*3370*/  @!P0 IMAD.MOV R40, RZ, RZ, -R40 ;  /* 0x000000ffff288224 */ /* 0x000fe200078e0a28 */
[----:B------:R-:W-:-:S02]  /*3380*/  ISETP.GT.U32.AND P6, PT, R0, R45, PT ;  /* 0x0000002d0000720c */ /* 0x000fc40003fc4070 */
[----:B------:R-:W-:Y:S01]  /*3390*/  IABS R49, R54 ;  /* 0x0000003600317213 */ /* 0x000fe20000000000 */
[--C-:B------:R-:W-:Y:S01]  /*33a0*/  @!P5 IMAD.IADD R43, R43, 0x1, -R0.reuse ;  /* 0x000000012b2bd824 */ /* 0x100fe200078e0a00 */
[----:B------:R-:W-:Y:S02]  /*33b0*/  ISETP.GT.U32.AND P5, PT, R0, R46, PT ;  /* 0x0000002e0000720c */ /* 0x000fe40003fa4070 */
[----:B------:R-:W-:Y:S01]  /*33c0*/  ISETP.GE.AND P0, PT, R50, RZ, PT ;  /* 0x000000ff3200720c */ /* 0x000fe20003f06270 */
[----:B------:R-:W-:Y:S01]  /*33d0*/  IMAD.HI.U32 R47, R244, R49, RZ ;  /* 0x00000031f42f7227 */ /* 0x000fe200078e00ff */
[----:B------:R-:W-:Y:S02]  /*33e0*/  @!P4 IADD3 R43, -R43, RZ, RZ ;  /* 0x000000ff2b2bc210 */ /* 0x000fe40007ffe1ff */
[C---:B------:R-:W-:Y:S01]  /*33f0*/  LOP3.LUT R102, R243.reuse, 0xce, RZ, 0xfc, !PT ;  /* 0x000000cef3667812 */ /* 0x040fe200078efcff */
[--C-:B------:R-:W-:Y:S01]  /*3400*/  @!P1 IMAD.IADD R42, R42, 0x1, -R0.reuse ;  /* 0x000000012a2a9824 */ /* 0x100fe200078e0a00 */
[----:B------:R-:W-:Y:S01]  /*3410*/  ISETP.GE.AND P1, PT, R52, RZ, PT ;  /* 0x000000ff3400720c */ /* 0x000fe20003f26270 */
[----:B------:R-:W-:Y:S01]  /*3420*/  @!P3 IMAD.IADD R44, R44, 0x1, -R0 ;  /* 0x000000012c2cb824 */ /* 0x000fe200078e0a00 */
[----:B------:R-:W-:Y:S01]  /*3430*/  LOP3.LUT R52, R243, 0x70, RZ, 0xfc, !PT ;  /* 0x00000070f3347812 */ /* 0x000fe200078efcff */
[----:B------:R-:W-:Y:S01]  /*3440*/  @!P2 IMAD.MOV R42, RZ, RZ, -R42 ;  /* 0x000000ffff2aa224 */ /* 0x000fe200078e0a2a */
[----:B------:R-:W-:Y:S01]  /*3450*/  @!P6 IADD3 R45, R45, -R0, RZ ;  /* 0x800000002d2de210 */ /* 0x000fe20007ffe0ff */
[----:B------:R-:W-:Y:S01]  /*3460*/  @!P5 IMAD.IADD R46, R46, 0x1, -R0 ;  /* 0x000000012e2ed824 */ /* 0x000fe200078e0a00 */
[----:B------:R-:W-:Y:S01]  /*3470*/  IABS R51, R52 ;  /* 0x0000003400337213 */ /* 0x000fe20000000000 */
[----:B------:R-:W-:Y:S01]  /*3480*/  IMAD.MOV R47, RZ, RZ, -R47 ;  /* 0x000000ffff2f7224 */ /* 0x000fe200078e0a2f */
[----:B------:R-:W-:Y:S01]  /*3490*/  ISETP.GT.U32.AND P6, PT, R0, R44, PT ;  /* 0x0000002c0000720c */ /* 0x000fe20003fc4070 */
[----:B------:R-:W-:Y:S01]  /*34a0*/  IMAD.HI.U32 R50, R244, R55, RZ ;  /* 0x00000037f4327227 */ /* 0x000fe200078e00ff */
[----:B------:R-:W-:-:S02]  /*34b0*/  ISETP.GT.U32.AND P5, PT, R0, R46, PT ;  /* 0x0000002e0000720c */ /* 0x000fc40003fa4070 */
[----:B------:R-:W-:Y:S01]  /*34c0*/  ISETP.GT.U32.AND P2, PT, R0, R45, PT ;  /* 0x0000002d0000720c */ /* 0x000fe20003f44070 */
[----:B------:R-:W-:Y:S01]  /*34d0*/  IMAD.HI.U32 R48, R244, R51, RZ ;  /* 0x00000033f4307227 */ /* 0x000fe200078e00ff */
[----:B------:R-:W-:Y:S02]  /*34e0*/  ISETP.GE.AND P3, PT, R53, RZ, PT ;  /* 0x000000ff3500720c */ /* 0x000fe40003f66270 */
[----:B------:R-:W-:Y:S01]  /*34f0*/  IABS R53, R56 ;  /* 0x0000003800357213 */ /* 0x000fe20000000000 */
[----:B------:R-:W-:Y:S01]  /*3500*/  IMAD R47, R0, R47, R49 ;  /* 0x0000002f002f7224 */ /* 0x000fe200078e0231 */
[----:B------:R-:W-:Y:S01]  /*3510*/  IADD3 R48, -R48, RZ, RZ ;  /* 0x000000ff30307210 */ /* 0x000fe20007ffe1ff */
[----:B------:R-:W-:Y:S01]  /*3520*/  IMAD.MOV R50, RZ, RZ, -R50 ;  /* 0x000000ffff327224 */ /* 0x000fe200078e0a32 */
[----:B------:R-:W-:Y:S01]  /*3530*/  IABS R99, R101 ;  /* 0x0000006500637213 */ /* 0x000fe20000000000 */
[--C-:B------:R-:W-:Y:S01]  /*3540*/  @!P6 IMAD.IADD R44, R44, 0x1, -R0.reuse ;  /* 0x000000012c2ce824 */ /* 0x100fe200078e0a00 */
[C---:B------:R-:W-:Y:S01]  /*3550*/  ISETP.GT.U32.AND P6, PT, R0.reuse, R47, PT ;  /* 0x0000002f0000720c */ /* 0x040fe20003fc4070 */
[----:B------:R-:W-:Y:S01]  /*3560*/  IMAD R48, R0, R48, R51 ;  /* 0x0000003000307224 */ /* 0x000fe200078e0233 */
[C---:B------:R-:W-:Y:S01]  /*3570*/  LOP3.LUT R103, R243.reuse, 0xd0, RZ, 0xfc, !PT ;  /* 0x000000d0f3677812 */ /* 0x040fe200078efcff */
[--C-:B------:R-:W-:Y:S01]  /*3580*/  @!P5 IMAD.IADD R46, R46, 0x1, -R0.reuse ;  /* 0x000000012e2ed824 */ /* 0x100fe200078e0a00 */
[----:B------:R-:W-:Y:S01]  /*3590*/  LOP3.LUT R104, R243, 0xd8, RZ, 0xfc, !PT ;  /* 0x000000d8f3687812 */ /* 0x000fe200078efcff */
[----:B------:R-:W-:Y:S01]  /*35a0*/  @!P2 IMAD.IADD R45, R45, 0x1, -R0 ;  /* 0x000000012d2da824 */ /* 0x000fe200078e0a00 */
[----:B------:R-:W-:Y:S01]  /*35b0*/  ISETP.GT.U32.AND P5, PT, R0, R48, PT ;  /* 0x000000300000720c */ /* 0x000fe20003fa4070 */
[----:B------:R-:W-:Y:S01]  /*35c0*/  IMAD.HI.U32 R49, R244, R53, RZ ;  /* 0x00000035f4317227 */ /* 0x000fe200078e00ff */
[----:B------:R-:W-:-:S02]  /*35d0*/  ISETP.GE.AND P2, PT, R54, RZ, PT ;  /* 0x000000ff3600720c */ /* 0x000fc40003f46270 */
[----:B------:R-:W-:Y:S01]  /*35e0*/  LOP3.LUT R54, R243, 0x76, RZ, 0xfc, !PT ;  /* 0x00000076f3367812 */ /* 0x000fe200078efcff */
[----:B------:R-:W-:Y:S01]  /*35f0*/  @!P0 IMAD.MOV R44, RZ, RZ, -R44 ;  /* 0x000000ffff2c8224 */ /* 0x000fe200078e0a2c */
[----:B------:R-:W-:Y:S01]  /*3600*/  IADD3 R49, -R49, RZ, RZ ;  /* 0x000000ff31317210 */ /* 0x000fe20007ffe1ff */
[--C-:B------:R-:W-:Y:S01]  /*3610*/  @!P6 IMAD.IADD R47, R47, 0x1, -R0.reuse ;  /* 0x000000012f2fe824 */ /* 0x100fe200078e0a00 */
[----:B------:R-:W-:Y:S01]  /*3620*/  IABS R57, R54 ;  /* 0x0000003600397213 */ /* 0x000fe20000000000 */
[----:B------:R-:W-:Y:S01]  /*3630*/  IMAD R50, R0, R50, R55 ;  /* 0x0000003200327224 */ /* 0x000fe200078e0237 */
[----:B------:R-:W-:Y:S01]  /*3640*/  ISETP.GE.AND P6, PT, R52, RZ, PT ;  /* 0x000000ff3400720c */ /* 0x000fe20003fc6270 */
[C---:B------:R-:W-:Y:S01]  /*3650*/  IMAD R49, R0.reuse, R49, R53 ;  /* 0x0000003100317224 */ /* 0x040fe200078e0235 */
[----:B------:R-:W-:Y:S01]  /*3660*/  ISETP.GT.U32.AND P4, PT, R0, R47, PT ;  /* 0x0000002f0000720c */ /* 0x000fe20003f84070 */
[----:B------:R-:W-:Y:S01]  /*3670*/  @!P5 IMAD.IADD R48, R48, 0x1, -R0 ;  /* 0x000000013030d824 */ /* 0x000fe200078e0a00 */
[----:B------:R-:W-:Y:S01]  /*3680*/  IABS R53, R59 ;  /* 0x0000003b00357213 */ /* 0x000fe20000000000 */
[----:B------:R-:W-:Y:S01]  /*3690*/  IMAD.HI.U32 R51, R244, R57, RZ ;  /* 0x00000039f4337227 */ /* 0x000fe200078e00ff */
[----:B------:R-:W-:-:S02]  /*36a0*/  ISETP.GT.U32.AND P0, PT, R0, R49, PT ;  /* 0x000000310000720c */ /* 0x000fc40003f04070 */
[----:B------:R-:W-:Y:S01]  /*36b0*/  ISETP.GT.U32.AND P5, PT, R0, R48, PT ;  /* 0x000000300000720c */ /* 0x000fe20003fa4070 */
[----:B------:R-:W-:Y:S01]  /*36c0*/  IMAD.MOV R51, RZ, RZ, -R51 ;  /* 0x000000ffff337224 */ /* 0x000fe200078e0a33 */
[----:B------:R-:W-:Y:S01]  /*36d0*/  @!P3 IADD3 R46, -R46, RZ, RZ ;  /* 0x000000ff2e2eb210 */ /* 0x000fe20007ffe1ff */
[----:B------:R-:W-:Y:S01]  /*36e0*/  @!P1 IMAD.MOV R45, RZ, RZ, -R45 ;  /* 0x000000ffff2d9224 */ /* 0x000fe200078e0a2d */
[----:B------:R-:W-:Y:S01]  /*36f0*/  ISETP.GE.AND P1, PT, R56, RZ, PT ;  /* 0x000000ff3800720c */ /* 0x000fe20003f26270 */
[C---:B------:R-:W-:Y:S01]  /*3700*/  IMAD R51, R0.reuse, R51, R57 ;  /* 0x0000003300337224 */ /* 0x040fe200078e0239 */
[----:B------:R-:W-:Y:S01]  /*3710*/  LOP3.LUT R56, R243, 0x7a, RZ, 0xfc, !PT ;  /* 0x0000007af3387812 */ /* 0x000fe200078efcff */
[----:B------:R-:W-:Y:S01]  /*3720*/  @!P4 IMAD.IADD R47, R47, 0x1, -R0 ;  /* 0x000000012f2fc824 */ /* 0x000fe200078e0a00 */
[----:B------:R-:W-:Y:S01]  /*3730*/  ISETP.GT.U32.AND P3, PT, R0, R50, PT ;  /* 0x000000320000720c */ /* 0x000fe20003f64070 */
[----:B------:R-:W-:Y:S01]  /*3740*/  IMAD.HI.U32 R52, R244, R53, RZ ;  /* 0x00000035f4347227 */ /* 0x000fe200078e00ff */
[----:B------:R-:W-:-:S02]  /*3750*/  IABS R55, R56 ;  /* 0x0000003800377213 */ /* 0x000fc40000000000 */
[----:B------:R-:W-:Y:S01]  /*3760*/  ISETP.GE.AND P4, PT, R58, RZ, PT ;  /* 0x000000ff3a00720c */ /* 0x000fe20003f86270 */
[--C-:B------:R-:W-:Y:S01]  /*3770*/  @!P5 IMAD.IADD R48, R48, 0x1, -R0.reuse ;  /* 0x000000013030d824 */ /* 0x100fe200078e0a00 */
[----:B------:R-:W-:Y:S01]  /*3780*/  ISETP.GT.U32.AND P5, PT, R0, R51, PT ;  /* 0x000000330000720c */ /* 0x000fe20003fa4070 */
[----:B------:R-:W-:Y:S01]  /*3790*/  @!P0 IMAD.IADD R49, R49, 0x1, -R0 ;  /* 0x0000000131318824 */ /* 0x000fe200078e0a00 */
[----:B------:R-:W-:Y:S01]  /*37a0*/  IADD3 R52, -R52, RZ, RZ ;  /* 0x000000ff34347210 */ /* 0x000fe20007ffe1ff */
[----:B------:R-:W-:Y:S01]  /*37b0*/  @!P2 IMAD.MOV R47, RZ, RZ, -R47 ;  /* 0x000000ffff2fa224 */ /* 0x000fe200078e0a2f */
[----:B------:R-:W-:Y:S02]  /*37c0*/  LOP3.LUT R58, R243, 0x7c, RZ, 0xfc, !PT ;  /* 0x0000007cf33a7812 */ /* 0x000fe400078efcff */
[C---:B------:R-:W-:Y:S01]  /*37d0*/  ISETP.GT.U32.AND P2, PT, R0.reuse, R49, PT ;  /* 0x000000310000720c */ /* 0x040fe20003f44070 */
[----:B------:R-:W-:Y:S01]  /*37e0*/  IMAD R52, R0, R52, R53 ;  /* 0x0000003400347224 */ /* 0x000fe200078e0235 */
[----:B------:R-:W-:Y:S01]  /*37f0*/  IABS R57, R58 ;  /* 0x0000003a00397213 */ /* 0x000fe20000000000 */
[----:B------:R-:W-:Y:S01]  /*3800*/  IMAD.HI.U32 R53, R244, R55, RZ ;  /* 0x00000037f4357227 */ /* 0x000fe200078e00ff */
[----:B------:R-:W-:-:S02]  /*3810*/  ISETP.GE.AND P0, PT, R54, RZ, PT ;  /* 0x000000ff3600720c */ /* 0x000fc40003f06270 */
[----:B------:R-:W-:Y:S01]  /*3820*/  @!P6 IADD3 R48, -R48, RZ, RZ ;  /* 0x000000ff3030e210 */ /* 0x000fe20007ffe1ff */
[--C-:B------:R-:W-:Y:S01]  /*3830*/  @!P5 IMAD.IADD R51, R51, 0x1, -R0.reuse ;  /* 0x000000013333d824 */ /* 0x100fe200078e0a00 */
[----:B------:R-:W-:Y:S01]  /*3840*/  ISETP.GE.AND P6, PT, R59, RZ, PT ;  /* 0x000000ff3b00720c */ /* 0x000fe20003fc6270 */
[----:B------:R-:W-:Y:S01]  /*3850*/  IMAD.MOV R53, RZ, RZ, -R53 ;  /* 0x000000ffff357224 */ /* 0x000fe200078e0a35 */
[----:B------:R-:W-:Y:S01]  /*3860*/  IABS R59, R60 ;  /* 0x0000003c003b7213 */ /* 0x000fe20000000000 */
[--C-:B------:R-:W-:Y:S01]  /*3870*/  @!P3 IMAD.IADD R50, R50, 0x1, -R0.reuse ;  /* 0x000000013232b824 */ /* 0x100fe200078e0a00 */
[C---:B------:R-:W-:Y:S01]  /*3880*/  ISETP.GT.U32.AND P5, PT, R0.reuse, R51, PT ;  /* 0x000000330000720c */ /* 0x040fe20003fa4070 */
[----:B------:R-:W-:Y:S01]  /*3890*/  @!P2 IMAD.IADD R49, R49, 0x1, -R0 ;  /* 0x000000013131a824 */ /* 0x000fe200078e0a00 */
[C---:B------:R-:W-:Y:S01]  /*38a0*/  ISETP.GT.U32.AND P2, PT, R0.reuse, R52, PT ;  /* 0x000000340000720c */ /* 0x040fe20003f44070 */
[C---:B------:R-:W-:Y:S01]  /*38b0*/  IMAD R53, R0.reuse, R53, R55 ;  /* 0x0000003500357224 */ /* 0x040fe200078e0237 */
[----:B------:R-:W-:Y:S01]  /*38c0*/  ISETP.GT.U32.AND P3, PT, R0, R50, PT ;  /* 0x000000320000720c */ /* 0x000fe20003f64070 */
[----:B------:R-:W-:Y:S01]  /*38d0*/  IMAD.HI.U32 R54, R244, R57, RZ ;  /* 0x00000039f4367227 */ /* 0x000fe200078e00ff */
[----:B------:R-:W-:-:S02]  /*38e0*/  IABS R55, R61 ;  /* 0x0000003d00377213 */ /* 0x000fc40000000000 */
[----:B------:R-:W-:Y:S01]  /*38f0*/  IABS R105, R104 ;  /* 0x0000006800697213 */ /* 0x000fe20000000000 */
[----:B------:R-:W-:Y:S01]  /*3900*/  IMAD.MOV R54, RZ, RZ, -R54 ;  /* 0x000000ffff367224 */ /* 0x000fe200078e0a36 */
[C---:B------:R-:W-:Y:S01]  /*3910*/  LOP3.LUT R106, R243.reuse, 0xda, RZ, 0xfc, !PT ;  /* 0x000000daf36a7812 */ /* 0x040fe200078efcff */
[----:B------:R-:W-:Y:S01]  /*3920*/  @!P1 IMAD.MOV R49, RZ, RZ, -R49 ;  /* 0x000000ffff319224 */ /* 0x000fe200078e0a31 */
[----:B------:R-:W-:Y:S01]  /*3930*/  LOP3.LUT R108, R243, 0xdc, RZ, 0xfc, !PT ;  /* 0x000000dcf36c7812 */ /* 0x000fe200078efcff */
[----:B------:R-:W-:Y:S01]  /*3940*/  IMAD R54, R0, R54, R57 ;  /* 0x0000003600367224 */ /* 0x000fe200078e0239 */
[----:B------:R-:W-:Y:S01]  /*3950*/  @!P5 IADD3 R51, R51, -R0, RZ ;  /* 0x800000003333d210 */ /* 0x000fe20007ffe0ff */
[--C-:B------:R-:W-:Y:S01]  /*3960*/  @!P2 IMAD.IADD R52, R52, 0x1, -R0.reuse ;  /* 0x000000013434a824 */ /* 0x100fe200078e0a00 */
[----:B------:R-:W-:Y:S01]  /*3970*/  ISETP.GT.U32.AND P5, PT, R0, R53, PT ;  /* 0x000000350000720c */ /* 0x000fe20003fa4070 */
[----:B------:R-:W-:Y:S01]  /*3980*/  @!P3 IMAD.IADD R50, R50, 0x1, -R0 ;  /* 0x000000013232b824 */ /* 0x000fe200078e0a00 */
[----:B------:R-:W-:Y:S01]  /*3990*/  MOV R57, R55 ;  /* 0x0000003700397202 */ /* 0x000fe20000000f00 */
[----:B------:R-:W-:Y:S01]  /*39a0*/  IMAD.HI.U32 R55, R244, R59, RZ ;  /* 0x0000003bf4377227 */ /* 0x000fe200078e00ff */
[----:B------:R-:W-:-:S02]  /*39b0*/  ISETP.GT.U32.AND P1, PT, R0, R52, PT ;  /* 0x000000340000720c */ /* 0x000fc40003f24070 */
[----:B------:R-:W-:Y:S01]  /*39c0*/  ISETP.GE.AND P3, PT, R56, RZ, PT ;  /* 0x000000ff3800720c */ /* 0x000fe20003f66270 */
[----:B------:R-:W-:Y:S01]  /*39d0*/  IMAD.HI.U32 R56, R244, R57, RZ ;  /* 0x00000039f4387227 */ /* 0x000fe200078e00ff */
[----:B------:R-:W-:Y:S02]  /*39e0*/  IADD3 R55, -R55, RZ, RZ ;  /* 0x000000ff37377210 */ /* 0x000fe40007ffe1ff */
[----:B------:R-:W-:Y:S01]  /*39f0*/  ISETP.GE.AND P2, PT, R58, RZ, PT ;  /* 0x000000ff3a00720c */ /* 0x000fe20003f46270 */
[----:B------:R-:W-:Y:S01]  /*3a00*/  @!P4 IMAD.MOV R50, RZ, RZ, -R50 ;  /* 0x000000ffff32c224 */ /* 0x000fe200078e0a32 */
[----:B------:R-:W-:Y:S01]  /*3a10*/  ISETP.GT.U32.AND P4, PT, R0, R54, PT ;  /* 0x000000360000720c */ /* 0x000fe20003f84070 */
[----:B------:R-:W-:Y:S01]  /*3a20*/  @!P5 IMAD.IADD R53, R53, 0x1, -R0 ;  /* 0x000000013535d824 */ /* 0x000fe200078e0a00 */
[C---:B------:R-:W-:Y:S01]  /*3a30*/  LOP3.LUT R58, R243.reuse, 0x82, RZ, 0xfc, !PT ;  /* 0x00000082f33a7812 */ /* 0x040fe200078efcff */
[----:B------:R-:W-:Y:S01]  /*3a40*/  IMAD.MOV R56, RZ, RZ, -R56 ;  /* 0x000000ffff387224 */ /* 0x000fe200078e0a38 */
[----:B------:R-:W-:Y:S01]  /*3a50*/  LOP3.LUT R111, R243, 0xe0, RZ, 0xfc, !PT ;  /* 0x000000e0f36f7812 */ /* 0x000fe200078efcff */
[----:B------:R-:W-:Y:S01]  /*3a60*/  @!P1 IMAD.IADD R52, R52, 0x1, -R0 ;  /* 0x0000000134349824 */ /* 0x000fe200078e0a00 */
[C---:B------:R-:W-:Y:S01]  /*3a70*/  ISETP.GT.U32.AND P5, PT, R0.reuse, R53, PT ;  /* 0x000000350000720c */ /* 0x040fe20003fa4070 */
[C---:B------:R-:W-:Y:S01]  /*3a80*/  IMAD R56, R0.reuse, R56, R57 ;  /* 0x0000003800387224 */ /* 0x040fe200078e0239 */
[----:B------:R-:W-:Y:S01]  /*3a90*/  ISETP.GE.AND P1, PT, R61, RZ, PT ;  /* 0x000000ff3d00720c */ /* 0x000fe20003f26270 */
[----:B------:R-:W-:Y:S01]  /*3aa0*/  @!P6 IMAD.MOV R52, RZ, RZ, -R52 ;  /* 0x000000ffff34e224 */ /* 0x000fe200078e0a34 */
[----:B------:R-:W-:Y:S01]  /*3ab0*/  IABS R61, R58 ;  /* 0x0000003a003d7213 */ /* 0x000fe20000000000 */
[C---:B------:R-:W-:Y:S01]  /*3ac0*/  IMAD R55, R0.reuse, R55, R59 ;  /* 0x0000003700377224 */ /* 0x040fe200078e023b */
[----:B------:R-:W-:Y:S01]  /*3ad0*/  ISETP.GT.U32.AND P6, PT, R0, R56, PT ;  /* 0x000000380000720c */ /* 0x000fe20003fc4070 */
[----:B------:R-:W-:Y:S01]  /*3ae0*/  @!P0 IMAD.MOV R51, RZ, RZ, -R51 ;  /* 0x000000ffff338224 */ /* 0x000fe200078e0a33 */
[----:B------:R-:W-:Y:S01]  /*3af0*/  @!P4 IADD3 R54, R54, -R0, RZ ;  /* 0x800000003636c210 */ /* 0x000fe20007ffe0ff */
[----:B------:R-:W-:Y:S01]  /*3b00*/  IMAD.HI.U32 R57, R244, R61, RZ ;  /* 0x0000003df4397227 */ /* 0x000fe200078e00ff */
[----:B------:R-:W-:-:S02]  /*3b10*/  ISETP.GE.AND P0, PT, R60, RZ, PT ;  /* 0x000000ff3c00720c */ /* 0x000fc40003f06270 */
[C---:B------:R-:W-:Y:S01]  /*3b20*/  ISETP.GT.U32.AND P4, PT, R0.reuse, R54, PT ;  /* 0x000000360000720c */ /* 0x040fe20003f84070 */
[--C-:B------:R-:W-:Y:S01]  /*3b30*/  @!P5 IMAD.IADD R53, R53, 0x1, -R0.reuse ;  /* 0x000000013535d824 */ /* 0x100fe200078e0a00 */
[----:B------:R-:W-:Y:S02]  /*3b40*/  ISETP.GT.U32.AND P5, PT, R0, R55, PT ;  /* 0x000000370000720c */ /* 0x000fe40003fa4070 */
[C---:B------:R-:W-:Y:S01]  /*3b50*/  LOP3.LUT R60, R243.reuse, 0x86, RZ, 0xfc, !PT ;  /* 0x00000086f33c7812 */ /* 0x040fe200078efcff */
[----:B------:R-:W-:Y:S01]  /*3b60*/  @!P3 IMAD.MOV R53, RZ, RZ, -R53 ;  /* 0x000000ffff35b224 */ /* 0x000fe200078e0a35 */
[----:B------:R-:W-:Y:S01]  /*3b70*/  LOP3.LUT R59, R243, 0x84, RZ, 0xfc, !PT ;  /* 0x00000084f33b7812 */ /* 0x000fe200078efcff */
[----:B------:R-:W-:Y:S01]  /*3b80*/  @!P6 IMAD.IADD R56, R56, 0x1, -R0 ;  /* 0x000000013838e824 */ /* 0x000fe200078e0a00 */
[----:B------:R-:W-:Y:S02]  /*3b90*/  IABS R65, R60 ;  /* 0x0000003c00417213 */ /* 0x000fe40000000000 */
[----:B------:R-:W-:-:S02]  /*3ba0*/  IABS R63, R59 ;  /* 0x0000003b003f7213 */ /* 0x000fc40000000000 */
[----:B------:R-:W-:Y:S01]  /*3bb0*/  ISETP.GT.U32.AND P6, PT, R0, R56, PT ;  /* 0x000000380000720c */ /* 0x000fe20003fc4070 */
[--C-:B------:R-:W-:Y:S01]  /*3bc0*/  @!P4 IMAD.IADD R54, R54, 0x1, -R0.reuse ;  /* 0x000000013636c824 */ /* 0x100fe200078e0a00 */
[----:B------:R-:W-:Y:S01]  /*3bd0*/  ISETP.GE.AND P4, PT, R59, RZ, PT ;  /* 0x000000ff3b00720c */ /* 0x000fe20003f86270 */
[----:B------:R-:W-:Y:S01]  /*3be0*/  @!P5 IMAD.IADD R55, R55, 0x1, -R0 ;  /* 0x000000013737d824 */ /* 0x000fe200078e0a00 */
[----:B------:R-:W-:Y:S01]  /*3bf0*/  IADD3 R57, -R57, RZ, RZ ;  /* 0x000000ff39397210 */ /* 0x000fe20007ffe1ff */
[----:B------:R-:W-:Y:S01]  /*3c00*/  IMAD.HI.U32 R59, R244, R65, RZ ;  /* 0x00000041f43b7227 */ /* 0x000fe200078e00ff */
[----:B------:R-:W-:Y:S02]  /*3c10*/  ISETP.GE.AND P3, PT, R58, RZ, PT ;  /* 0x000000ff3a00720c */ /* 0x000fe40003f66270 */
[C---:B------:R-:W-:Y:S01]  /*3c20*/  ISETP.GT.U32.AND P5, PT, R0.reuse, R55, PT ;  /* 0x000000370000720c */ /* 0x040fe20003fa4070 */
[----:B------:R-:W-:Y:S01]  /*3c30*/  IMAD R57, R0, R57, R61 ;  /* 0x0000003900397224 */ /* 0x000fe200078e023d */
[----:B------:R-:W-:Y:S01]  /*3c40*/  IADD3 R59, -R59, RZ, RZ ;  /* 0x000000ff3b3b7210 */ /* 0x000fe20007ffe1ff */
[----:B------:R-:W-:Y:S01]  /*3c50*/  IMAD.HI.U32 R58, R244, R63, RZ ;  /* 0x0000003ff43a7227 */ /* 0x000fe200078e00ff */
[----:B------:R-:W-:-:S02]  /*3c60*/  IABS R109, R111 ;  /* 0x0000006f006d7213 */ /* 0x000fc40000000000 */
[----:B------:R-:W-:Y:S01]  /*3c70*/  @!P6 IADD3 R56, R56, -R0, RZ ;  /* 0x800000003838e210 */ /* 0x000fe20007ffe0ff */
[----:B------:R-:W-:Y:S01]  /*3c80*/  IMAD R59, R0, R59, R65 ;  /* 0x0000003b003b7224 */ /* 0x000fe200078e0241 */
[----:B------:R-:W-:Y:S01]  /*3c90*/  IABS R65, R64 ;  /* 0x0000004000417213 */ /* 0x000fe20000000000 */
[----:B------:R-:W-:Y:S01]  /*3ca0*/  @!P2 IMAD.MOV R54, RZ, RZ, -R54 ;  /* 0x000000ffff36a224 */ /* 0x000fe200078e0a36 */
[----:B------:R-:W-:Y:S01]  /*3cb0*/  ISETP.GE.AND P2, PT, R60, RZ, PT ;  /* 0x000000ff3c00720c */ /* 0x000fe20003f46270 */
[----:B------:R-:W-:Y:S01]  /*3cc0*/  @!P1 IMAD.MOV R56, RZ, RZ, -R56 ;  /* 0x000000ffff389224 */ /* 0x000fe200078e0a38 */
[C---:B------:R-:W-:Y:S01]  /*3cd0*/  ISETP.GT.U32.AND P1, PT, R0.reuse, R59, PT ;  /* 0x0000003b0000720c */ /* 0x040fe20003f24070 */
[----:B------:R-:W-:Y:S01]  /*3ce0*/  @!P5 IMAD.IADD R55, R55, 0x1, -R0 ;  /* 0x000000013737d824 */ /* 0x000fe200078e0a00 */
[C---:B------:R-:W-:Y:S01]  /*3cf0*/  ISETP.GT.U32.AND P5, PT, R0.reuse, R57, PT ;  /* 0x000000390000720c */ /* 0x040fe20003fa4070 */
[----:B------:R-:W-:Y:S01]  /*3d00*/  IMAD.MOV R58, RZ, RZ, -R58 ;  /* 0x000000ffff3a7224 */ /* 0x000fe200078e0a3a */
[C---:B------:R-:W-:Y:S01]  /*3d10*/  LOP3.LUT R60, R243.reuse, 0x88, RZ, 0xfc, !PT ;  /* 0x00000088f33c7812 */ /* 0x040fe200078efcff */
[----:B------:R-:W-:Y:S01]  /*3d20*/  @!P0 IMAD.MOV R55, RZ, RZ, -R55 ;  /* 0x000000ffff378224 */ /* 0x000fe200078e0a37 */
[----:B------:R-:W-:Y:S01]  /*3d30*/  LOP3.LUT R110, R243, 0xde, RZ, 0xfc, !PT ;  /* 0x000000def36e7812 */ /* 0x000fe200078efcff */
[----:B------:R-:W-:Y:S01]  /*3d40*/  IMAD R58, R0, R58, R63 ;  /* 0x0000003a003a7224 */ /* 0x000fe200078e023f */
[----:B------:R-:W-:Y:S01]  /*3d50*/  IABS R63, R60 ;  /* 0x0000003c003f7213 */ /* 0x000fe20000000000 */
[----:B------:R-:W-:Y:S01]  /*3d60*/  IMAD.HI.U32 R61, R244, R65, RZ ;  /* 0x00000041f43d7227 */ /* 0x000fe200078e00ff */
[----:B------:R-:W-:-:S02]  /*3d70*/  ISETP.GE.AND P6, PT, R60, RZ, PT ;  /* 0x000000ff3c00720c */ /* 0x000fc40003fc6270 */
[----:B------:R-:W-:Y:S01]  /*3d80*/  ISETP.GT.U32.AND P0, PT, R0, R58, PT ;  /* 0x0000003a0000720c */ /* 0x000fe20003f04070 */
[----:B------:R-:W-:Y:S01]  /*3d90*/  IMAD.HI.U32 R60, R244, R63, RZ ;  /* 0x0000003ff43c7227 */ /* 0x000fe200078e00ff */
[----:B------:R-:W-:Y:S02]  /*3da0*/  IABS R107, R110 ;  /* 0x0000006e006b7213 */ /* 0x000fe40000000000 */
[----:B------:R-:W-:Y:S01]  /*3db0*/  LOP3.LUT R112, R243, 0xe2, RZ, 0xfc, !PT ;  /* 0x000000e2f3707812 */ /* 0x000fe200078efcff */
[--C-:B------:R-:W-:Y:S01]  /*3dc0*/  @!P5 IMAD.IADD R57, R57, 0x1, -R0.reuse ;  /* 0x000000013939d824 */ /* 0x100fe200078e0a00 */
[----:B------:R-:W-:Y:S01]  /*3dd0*/  IADD3 R60, -R60, RZ, RZ ;  /* 0x000000ff3c3c7210 */ /* 0x000fe20007ffe1ff */
[----:B------:R-:W-:Y:S01]  /*3de0*/  @!P1 IMAD.IADD R59, R59, 0x1, -R0 ;  /* 0x000000013b3b9824 */ /* 0x000fe200078e0a00 */
[C---:B------:R-:W-:Y:S01]  /*3df0*/  LOP3.LUT R118, R243.reuse, 0xf0, RZ, 0xfc, !PT ;  /* 0x000000f0f3767812 */ /* 0x040fe200078efcff */
[----:B------:R-:W-:Y:S01]  /*3e00*/  IMAD.MOV R61, RZ, RZ, -R61 ;  /* 0x000000ffff3d7224 */ /* 0x000fe200078e0a3d */
[C---:B------:R-:W-:Y:S01]  /*3e10*/  ISETP.GT.U32.AND P5, PT, R0.reuse, R57, PT ;  /* 0x000000390000720c */ /* 0x040fe20003fa4070 */
[C---:B------:R-:W-:Y:S01]  /*3e20*/  IMAD R60, R0.reuse, R60, R63 ;  /* 0x0000003c003c7224 */ /* 0x040fe200078e023f */
[----:B------:R-:W-:Y:S01]  /*3e30*/  ISETP.GT.U32.AND P1, PT, R0, R59, PT ;  /* 0x0000003b0000720c */ /* 0x000fe20003f24070 */
[----:B------:R-:W-:Y:S01]  /*3e40*/  IMAD.HI.U32 R63, R244, R69, RZ ;  /* 0x00000045f43f7227 */ /* 0x000fe200078e00ff */
[----:B------:R-:W-:-:S02]  /*3e50*/  LOP3.LUT R116, R243, 0xee, RZ, 0xfc, !PT ;  /* 0x000000eef3747812 */ /* 0x000fc400078efcff */
[C---:B------:R-:W-:Y:S01]  /*3e60*/  LOP3.LUT R120, R243.reuse, 0xf2, RZ, 0xfc, !PT ;  /* 0x000000f2f3787812 */ /* 0x040fe200078efcff */
[--C-:B------:R-:W-:Y:S01]  /*3e70*/  @!P0 IMAD.IADD R58, R58, 0x1, -R0.reuse ;  /* 0x000000013a3a8824 */ /* 0x100fe200078e0a00 */
[----:B------:R-:W-:Y:S01]  /*3e80*/  LOP3.LUT R121, R243, 0xf4, RZ, 0xfc, !PT ;  /* 0x000000f4f3797812 */ /* 0x000fe200078efcff */
[----:B------:R-:W-:Y:S01]  /*3e90*/  IMAD.MOV R63, RZ, RZ, -R63 ;  /* 0x000000ffff3f7224 */ /* 0x000fe200078e0a3f */
[----:B------:R-:W-:Y:S01]  /*3ea0*/  IABS R114, R120 ;  /* 0x0000007800727213 */ /* 0x000fe20000000000 */
[C---:B------:R-:W-:Y:S01]  /*3eb0*/  IMAD R61, R0.reuse, R61, R65 ;  /* 0x0000003d003d7224 */ /* 0x040fe200078e0241 */
[----:B------:R-:W-:Y:S01]  /*3ec0*/  ISETP.GT.U32.AND P0, PT, R0, R58, PT ;  /* 0x0000003a0000720c */ /* 0x000fe20003f04070 */
[--C-:B------:R-:W-:Y:S01]  /*3ed0*/  @!P5 IMAD.IADD R57, R57, 0x1, -R0.reuse ;  /* 0x000000013939d824 */ /* 0x100fe200078e0a00 */
[----:B------:R-:W-:Y:S01]  /*3ee0*/  IABS R65, R70 ;  /* 0x0000004600417213 */ /* 0x000fe20000000000 */
[----:B------:R-:W-:Y:S01]  /*3ef0*/  @!P1 IMAD.IADD R59, R59, 0x1, -R0 ;  /* 0x000000013b3b9824 */ /* 0x000fe200078e0a00 */
[----:B------:R-:W-:Y:S01]  /*3f00*/  ISETP.GE.AND P5, PT, R64, RZ, PT ;  /* 0x000000ff4000720c */ /* 0x000fe20003fa6270 */
[C---:B------:R-:W-:Y:S01]  /*3f10*/  IMAD R63, R0.reuse, R63, R69 ;  /* 0x0000003f003f7224 */ /* 0x040fe200078e0245 */
[C---:B------:R-:W-:Y:S01]  /*3f20*/  ISETP.GT.U32.AND P1, PT, R0.reuse, R62, PT ;  /* 0x0000003e0000720c */ /* 0x040fe20003f24070 */
[----:B------:R-:W-:Y:S01]  /*3f30*/  @!P3 IMAD.MOV R57, RZ, RZ, -R57 ;  /* 0x000000ffff39b224 */ /* 0x000fe200078e0a39 */
[----:B------:R-:W-:Y:S01]  /*3f40*/  ISETP.GT.U32.AND P3, PT, R0, R61, PT ;  /* 0x0000003d0000720c */ /* 0x000fe20003f64070 */
[----:B------:R-:W-:Y:S01]  /*3f50*/  IMAD.HI.U32 R64, R244, R65, RZ ;  /* 0x00000041f4407227 */ /* 0x000fe200078e00ff */
[----:B------:R-:W-:-:S02]  /*3f60*/  @!P2 IADD3 R59, -R59, RZ, RZ ;  /* 0x000000ff3b3ba210 */ /* 0x000fc40007ffe1ff */
[----:B------:R-:W-:Y:S01]  /*3f70*/  ISETP.GT.U32.AND P2, PT, R0, R63, PT ;  /* 0x0000003f0000720c */ /* 0x000fe20003f44070 */
[----:B------:R-:W-:Y:S01]  /*3f80*/  IMAD.MOV R64, RZ, RZ, -R64 ;  /* 0x000000ffff407224 */ /* 0x000fe200078e0a40 */
[----:B------:R-:W-:Y:S02]  /*3f90*/  @!P0 IADD3 R58, R58, -R0, RZ ;  /* 0x800000003a3a8210 */ /* 0x000fe40007ffe0ff */
[C---:B------:R-:W-:Y:S01]  /*3fa0*/  ISETP.GT.U32.AND P0, PT, R0.reuse, R60, PT ;  /* 0x0000003c0000720c */ /* 0x040fe20003f04070 */
[----:B------:R-:W-:Y:S01]  /*3fb0*/  IMAD R64, R0, R64, R65 ;  /* 0x0000004000407224 */ /* 0x000fe200078e0241 */
[----:B------:R-:W-:Y:S01]  /*3fc0*/  IABS R69, R72 ;  /* 0x0000004800457213 */ /* 0x000fe20000000000 */
[----:B------:R-:W-:Y:S01]  /*3fd0*/  IMAD.HI.U32 R65, R244, R67, RZ ;  /* 0x00000043f4417227 */ /* 0x000fe200078e00ff */
[----:B------:R-:W-:Y:S02]  /*3fe0*/  @!P4 IADD3 R58, -R58, RZ, RZ ;  /* 0x000000ff3a3ac210 */ /* 0x000fe40007ffe1ff */
[----:B------:R-:W-:Y:S01]  /*3ff0*/  ISETP.GE.AND P4, PT, R66, RZ, PT ;  /* 0x000000ff4200720c */ /* 0x000fe20003f86270 */
[--C-:B------:R-:W-:Y:S01]  /*4000*/  @!P3 IMAD.IADD R61, R61, 0x1, -R0.reuse ;  /* 0x000000013d3db824 */ /* 0x100fe200078e0a00 */
[----:B------:R-:W-:Y:S01]  /*4010*/  IADD3 R65, -R65, RZ, RZ ;  /* 0x000000ff41417210 */ /* 0x000fe20007ffe1ff */
[--C-:B------:R-:W-:Y:S01]  /*4020*/  @!P2 IMAD.IADD R63, R63, 0x1, -R0.reuse ;  /* 0x000000013f3fa824 */ /* 0x100fe200078e0a00 */
[----:B------:R-:W-:Y:S01]  /*4030*/  LOP3.LUT R122, R243, 0xf6, RZ, 0xfc, !PT ;  /* 0x000000f6f37a7812 */ /* 0x000fe200078efcff */
[--C-:B------:R-:W-:Y:S01]  /*4040*/  @!P1 IMAD.IADD R62, R62, 0x1, -R0.reuse ;  /* 0x000000013e3e9824 */ /* 0x100fe200078e0a00 */
[----:B------:R-:W-:Y:S01]  /*4050*/  ISETP.GT.U32.AND P3, PT, R0, R61, PT ;  /* 0x0000003d0000720c */ /* 0x000fe20003f64070 */
[----:B------:R-:W-:Y:S01]  /*4060*/  @!P0 IMAD.IADD R60, R60, 0x1, -R0 ;  /* 0x000000013c3c8824 */ /* 0x000fe200078e0a00 */
[C---:B------:R-:W-:Y:S01]  /*4070*/  ISETP.GT.U32.AND P2, PT, R0.reuse, R63, PT ;  /* 0x0000003f0000720c */ /* 0x040fe20003f44070 */
[C---:B------:R-:W-:Y:S01]  /*4080*/  IMAD R65, R0.reuse, R65, R67 ;  /* 0x0000004100417224 */ /* 0x040fe200078e0243 */
[----:B------:R-:W-:Y:S01]  /*4090*/  ISETP.GT.U32.AND P1, PT, R0, R62, PT ;  /* 0x0000003e0000720c */ /* 0x000fe20003f24070 */
[----:B------:R-:W-:Y:S01]  /*40a0*/  IMAD.HI.U32 R66, R244, R69, RZ ;  /* 0x00000045f4427227 */ /* 0x000fe200078e00ff */
[----:B------:R-:W-:-:S02]  /*40b0*/  ISETP.GT.U32.AND P0, PT, R0, R60, PT ;  /* 0x0000003c0000720c */ /* 0x000fc40003f04070 */
[C---:B------:R-:W-:Y:S01]  /*40c0*/  LOP3.LUT R67, R243.reuse, 0x96, RZ, 0xfc, !PT ;  /* 0x00000096f3437812 */ /* 0x040fe200078efcff */
[----:B------:R-:W-:Y:S01]  /*40d0*/  IMAD.MOV R66, RZ, RZ, -R66 ;  /* 0x000000ffff427224 */ /* 0x000fe200078e0a42 */
[----:B------:R-:W-:Y:S02]  /*40e0*/  IABS R119, R122 ;  /* 0x0000007a00777213 */ /* 0x000fe40000000000 */
[----:B------:R-:W-:Y:S01]  /*40f0*/  LOP3.LUT R124, R243, 0xfe, RZ, 0xfc, !PT ;  /* 0x000000fef37c7812 */ /* 0x000fe200078efcff */
[C---:B------:R-:W-:Y:S01]  /*4100*/  IMAD R66, R0.reuse, R66, R69 ;  /* 0x0000004200427224 */ /* 0x040fe200078e0245 */
[----:B------:R-:W-:Y:S02]  /*4110*/  @!P3 IADD3 R61, R61, -R0, RZ ;  /* 0x800000003d3db210 */ /* 0x000fe40007ffe0ff */
[----:B------:R-:W-:Y:S01]  /*4120*/  ISETP.GT.U32.AND P3, PT, R0, R64, PT ;  /* 0x000000400000720c */ /* 0x000fe20003f64070 */
[--C-:B------:R-:W-:Y:S01]  /*4130*/  @!P1 IMAD.IADD R62, R62, 0x1, -R0.reuse ;  /* 0x000000013e3e9824 */ /* 0x100fe200078e0a00 */
[----:B------:R-:W-:Y:S01]  /*4140*/  @!P2 IADD3 R63, R63, -R0, RZ ;  /* 0x800000003f3fa210 */ /* 0x000fe20007ffe0ff */
[----:B------:R-:W-:Y:S01]  /*4150*/  @!P0 IMAD.IADD R60, R60, 0x1, -R0 ;  /* 0x000000013c3c8824 */ /* 0x000fe200078e0a00 */
[----:B------:R-:W-:Y:S01]  /*4160*/  ISETP.GT.U32.AND P2, PT, R0, R65, PT ;  /* 0x000000410000720c */ /* 0x000fe20003f44070 */
[----:B------:R-:W-:Y:S01]  /*4170*/  @!P5 IMAD.MOV R61, RZ, RZ, -R61 ;  /* 0x000000ffff3dd224 */ /* 0x000fe200078e0a3d */
[----:B------:R-:W-:Y:S01]  /*4180*/  ISETP.GE.AND P0, PT, R68, RZ, PT ;  /* 0x000000ff4400720c */ /* 0x000fe20003f06270 */
[----:B------:R-:W-:Y:S01]  /*4190*/  @!P4 IMAD.MOV R62, RZ, RZ, -R62 ;  /* 0x000000ffff3ec224 */ /* 0x000fe200078e0a3e */
[----:B------:R-:W-:Y:S01]  /*41a0*/  LOP3.LUT R68, R243, 0x98, RZ, 0xfc, !PT ;  /* 0x00000098f3447812 */ /* 0x000fe200078efcff */
[----:B------:R-:W-:Y:S01]  /*41b0*/  @!P6 IMAD.MOV R60, RZ, RZ, -R60 ;  /* 0x000000ffff3ce224 */ /* 0x000fe200078e0a3c */
[----:B------:R-:W-:-:S02]  /*41c0*/  IABS R69, R67 ;  /* 0x0000004300457213 */ /* 0x000fc40000000000 */
[----:B------:R-:W-:Y:S01]  /*41d0*/  ISETP.GE.AND P5, PT, R71, RZ, PT ;  /* 0x000000ff4700720c */ /* 0x000fe20003fa6270 */
[----:B------:R-:W-:Y:S01]  /*41e0*/  @!P3 IMAD.IADD R64, R64, 0x1, -R0 ;  /* 0x000000014040b824 */ /* 0x000fe200078e0a00 */
[----:B------:R-:W-:Y:S01]  /*41f0*/  ISETP.GE.AND P4, PT, R67, RZ, PT ;  /* 0x000000ff4300720c */ /* 0x000fe20003f86270 */
[----:B------:R-:W-:Y:S01]  /*4200*/  IMAD.HI.U32 R67, R244, R69, RZ ;  /* 0x00000045f4437227 */ /* 0x000fe200078e00ff */
[----:B------:R-:W-:Y:S02]  /*4210*/  IABS R71, R68 ;  /* 0x0000004400477213 */ /* 0x000fe40000000000 */
[----:B------:R-:W-:Y:S01]  /*4220*/  @!P2 IADD3 R65, R65, -R0, RZ ;  /* 0x800000004141a210 */ /* 0x000fe20007ffe0ff */
[----:B------:R-:W-:Y:S01]  /*4230*/  @!P0 IMAD.MOV R63, RZ, RZ, -R63 ;  /* 0x000000ffff3f8224 */ /* 0x000fe200078e0a3f */
[C---:B------:R-:W-:Y:S01]  /*4240*/  ISETP.GT.U32.AND P3, PT, R0.reuse, R64, PT ;  /* 0x000000400000720c */ /* 0x040fe20003f64070 */
[----:B------:R-:W-:Y:S01]  /*4250*/  IMAD.MOV R67, RZ, RZ, -R67 ;  /* 0x000000ffff437224 */ /* 0x000fe200078e0a43 */
[----:B------:R-:W-:-:S02]  /*4260*/  ISETP.GT.U32.AND P2, PT, R0, R65, PT ;  /* 0x000000410000720c */ /* 0x000fc40003f44070 */
[----:B------:R-:W-:Y:S01]  /*4270*/  ISETP.GE.AND P6, PT, R70, RZ, PT ;  /* 0x000000ff4600720c */ /* 0x000fe20003fc6270 */
[----:B------:R-:W-:Y:S01]  /*4280*/  IMAD R67, R0, R67, R69 ;  /* 0x0000004300437224 */ /* 0x000fe200078e0245 */
[----:B------:R-:W-:Y:S01]  /*4290*/  ISETP.GE.AND P0, PT, R68, RZ, PT ;  /* 0x000000ff4400720c */ /* 0x000fe20003f06270 */
[----:B------:R-:W-:Y:S01]  /*42a0*/  IMAD.HI.U32 R68, R244, R71, RZ ;  /* 0x00000047f4447227 */ /* 0x000fe200078e00ff */
[----:B------:R-:W-:Y:S02]  /*42b0*/  ISETP.GE.AND P1, PT, R72, RZ, PT ;  /* 0x000000ff4800720c */ /* 0x000fe40003f26270 */
[----:B------:R-:W-:Y:S01]  /*42c0*/  LOP3.LUT R72, R243, 0x9a, RZ, 0xfc, !PT ;  /* 0x0000009af3487812 */ /* 0x000fe200078efcff */
[----:B------:R-:W-:Y:S01]  /*42d0*/  IMAD.MOV R68, RZ, RZ, -R68 ;  /* 0x000000ffff447224 */ /* 0x000fe200078e0a44 */
[----:B------:R-:W-:Y:S01]  /*42e0*/  IABS R125, R124 ;  /* 0x0000007c007d7213 */ /* 0x000fe20000000000 */
[----:B------:R-:W-:Y:S01]  /*42f0*/  @!P3 IMAD.IADD R64, R64, 0x1, -R0 ;  /* 0x000000014040b824 */ /* 0x000fe200078e0a00 */
[----:B------:R-:W-:Y:S01]  /*4300*/  IABS R73, R72 ;  /* 0x0000004800497213 */ /* 0x000fe20000000000 */
[C---:B------:R-:W-:Y:S01]  /*4310*/  IMAD R68, R0.reuse, R68, R71 ;  /* 0x0000004400447224 */ /* 0x040fe200078e0247 */
[----:B------:R-:W-:Y:S01]  /*4320*/  @!P2 IADD3 R65, R65, -R0, RZ ;  /* 0x800000004141a210 */ /* 0x000fe20007ffe0ff */
[----:B------:R-:W-:Y:S01]  /*4330*/  @!P6 IMAD.MOV R64, RZ, RZ, -R64 ;  /* 0x000000ffff40e224 */ /* 0x000fe200078e0a40 */
[----:B------:R-:W-:Y:S01]  /*4340*/  ISETP.GT.U32.AND P2, PT, R0, R67, PT ;  /* 0x000000430000720c */ /* 0x000fe20003f44070 */
[----:B------:R-:W-:Y:S01]  /*4350*/  IMAD.HI.U32 R69, R244, R73, RZ ;  /* 0x00000049f4457227 */ /* 0x000fe200078e00ff */
[----:B------:R-:W-:-:S02]  /*4360*/  ISETP.GT.U32.AND P6, PT, R0, R68, PT ;  /* 0x000000440000720c */ /* 0x000fc40003fc4070 */
[----:B------:R-:W-:Y:S01]  /*4370*/  ISETP.GT.U32.AND P3, PT, R0, R66, PT ;  /* 0x000000420000720c */ /* 0x000fe20003f64070 */
[----:B------:R-:W-:Y:S01]  /*4380*/  IMAD.HI.U32 R70, R244, R75, RZ ;  /* 0x0000004bf4467227 */ /* 0x000fe200078e00ff */
[----:B------:R-:W-:Y:S02]  /*4390*/  @!P5 IADD3 R65, -R65, RZ, RZ ;  /* 0x000000ff4141d210 */ /* 0x000fe40007ffe1ff */
[----:B------:R-:W-:Y:S01]  /*43a0*/  ISETP.GE.AND P5, PT, R72, RZ, PT ;  /* 0x000000ff4800720c */ /* 0x000fe20003fa6270 */
[----:B------:R-:W-:Y:S01]  /*43b0*/  IMAD.MOV R69, RZ, RZ, -R69 ;  /* 0x000000ffff457224 */ /* 0x000fe200078e0a45 */
[C---:B------:R-:W-:Y:S01]  /*43c0*/  LOP3.LUT R126, R243.reuse, 0x100, RZ, 0xfc, !PT ;  /* 0x00000100f37e7812 */ /* 0x040fe200078efcff */
[----:B------:R-:W-:Y:S01]  /*43d0*/  IMAD.MOV R70, RZ, RZ, -R70 ;  /* 0x000000ffff467224 */ /* 0x000fe200078e0a46 */
[----:B------:R-:W-:Y:S01]  /*43e0*/  LOP3.LUT R128, R243, 0x102, RZ, 0xfc, !PT ;  /* 0x00000102f3807812 */ /* 0x000fe200078efcff */
[--C-:B------:R-:W-:Y:S01]  /*43f0*/  @!P2 IMAD.IADD R67, R67, 0x1, -R0.reuse ;  /* 0x000000014343a824 */ /* 0x100fe200078e0a00 */
[C---:B------:R-:W-:Y:S01]  /*4400*/  LOP3.LUT R130, R243.reuse, 0x10a, RZ, 0xfc, !PT ;  /* 0x0000010af3827812 */ /* 0x040fe200078efcff */
[----:B------:R-:W-:Y:S01]  /*4410*/  @!P6 IMAD.IADD R68, R68, 0x1, -R0 ;  /* 0x000000014444e824 */ /* 0x000fe200078e0a00 */
[----:B------:R-:W-:Y:S01]  /*4420*/  LOP3.LUT R132, R243, 0x10c, RZ, 0xfc, !PT ;  /* 0x0000010cf3847812 */ /* 0x000fe200078efcff */
[C---:B------:R-:W-:Y:S01]  /*4430*/  IMAD R69, R0.reuse, R69, R73 ;  /* 0x0000004500457224 */ /* 0x040fe200078e0249 */
        /* <DEDUP_REMOVED lines=8> */
[----:B------:R-:W-:Y:S01]  /*44c0*/  IMAD.HI.U32 R71, R244, R75, RZ ;  /* 0x0000004bf4477227 */ /* 0x000fe200078e00ff */
[C---:B------:R-:W-:Y:S02]  /*44d0*/  LOP3.LUT R133, R243.reuse, 0x10e, RZ, 0xfc, !PT ;  /* 0x0000010ef3857812 */ /* 0x040fe400078efcff */
[----:B------:R-:W-:Y:S01]  /*44e0*/  LOP3.LUT R136, R243, 0x112, RZ, 0xfc, !PT ;  /* 0x00000112f3887812 */ /* 0x000fe200078efcff */
[----:B------:R-:W-:Y:S01]  /*44f0*/  IMAD.MOV R71, RZ, RZ, -R71 ;  /* 0x000000ffff477224 */ /* 0x000fe200078e0a47 */
[----:B------:R-:W-:Y:S01]  /*4500*/  @!P2 IADD3 R67, R67, -R0, RZ ;  /* 0x800000004343a210 */ /* 0x000fe20007ffe0ff */
[--C-:B------:R-:W-:Y:S01]  /*4510*/  @!P6 IMAD.IADD R68, R68, 0x1, -R0.reuse ;  /* 0x000000014444e824 */ /* 0x100fe200078e0a00 */
[C---:B------:R-:W-:Y:S01]  /*4520*/  ISETP.GT.U32.AND P2, PT, R0.reuse, R69, PT ;  /* 0x000000450000720c */ /* 0x040fe20003f44070 */
[C---:B------:R-:W-:Y:S01]  /*4530*/  IMAD R71, R0.reuse, R71, R75 ;  /* 0x0000004700477224 */ /* 0x040fe200078e024b */
[----:B------:R-:W-:Y:S01]  /*4540*/  ISETP.GT.U32.AND P6, PT, R0, R70, PT ;  /* 0x000000460000720c */ /* 0x000fe20003fc4070 */
[----:B------:R-:W-:Y:S01]  /*4550*/  @!P3 IMAD.IADD R66, R66, 0x1, -R0 ;  /* 0x000000014242b824 */ /* 0x000fe200078e0a00 */
[----:B------:R-:W-:Y:S01]  /*4560*/  @!P4 IADD3 R67, -R67, RZ, RZ ;  /* 0x000000ff4343c210 */ /* 0x000fe20007ffe1ff */
[----:B------:R-:W-:Y:S01]  /*4570*/  IMAD R72, R0, R72, R77 ;  /* 0x0000004800487224 */ /* 0x000fe200078e024d */
[----:B------:R-:W-:Y:S01]  /*4580*/  IABS R131, R133 ;  /* 0x0000008500837213 */ /* 0x000fe20000000000 */
[----:B------:R-:W-:Y:S01]  /*4590*/  IMAD.HI.U32 R73, R244, R79, RZ ;  /* 0x0000004ff4497227 */ /* 0x000fe200078e00ff */
[----:B------:R-:W-:-:S02]  /*45a0*/  ISETP.GT.U32.AND P3, PT, R0, R66, PT ;  /* 0x000000420000720c */ /* 0x000fc40003f64070 */
[----:B------:R-:W-:Y:S01]  /*45b0*/  LOP3.LUT R139, R243, 0x116, RZ, 0xfc, !PT ;  /* 0x00000116f38b7812 */ /* 0x000fe200078efcff */
[----:B------:R-:W-:Y:S01]  /*45c0*/  @!P0 IMAD.MOV R68, RZ, RZ, -R68 ;  /* 0x000000ffff448224 */ /* 0x000fe200078e0a44 */
[----:B------:R-:W-:Y:S01]  /*45d0*/  IADD3 R73, -R73, RZ, RZ ;  /* 0x000000ff49497210 */ /* 0x000fe20007ffe1ff */
[--C-:B------:R-:W-:Y:S01]  /*45e0*/  @!P2 IMAD.IADD R69, R69, 0x1, -R0.reuse ;  /* 0x000000014545a824 */ /* 0x100fe200078e0a00 */
[----:B------:R-:W-:Y:S01]  /*45f0*/  ISETP.GT.U32.AND P2, PT, R0, R71, PT ;  /* 0x000000470000720c */ /* 0x000fe20003f44070 */
[----:B------:R-:W-:Y:S01]  /*4600*/  IMAD.HI.U32 R75, R244, R83, RZ ;  /* 0x00000053f44b7227 */ /* 0x000fe200078e00ff */
[----:B------:R-:W-:Y:S02]  /*4610*/  @!P6 IADD3 R70, R70, -R0, RZ ;  /* 0x800000004646e210 */ /* 0x000fe40007ffe0ff */
[C---:B------:R-:W-:Y:S01]  /*4620*/  ISETP.GT.U32.AND P6, PT, R0.reuse, R72, PT ;  /* 0x000000480000720c */ /* 0x040fe20003fc4070 */
[----:B------:R-:W-:Y:S01]  /*4630*/  IMAD R73, R0, R73, R79 ;  /* 0x0000004900497224 */ /* 0x000fe200078e024f */
[----:B------:R-:W-:Y:S01]  /*4640*/  IABS R79, R85 ;  /* 0x00000055004f7213 */ /* 0x000fe20000000000 */
[----:B------:R-:W-:Y:S01]  /*4650*/  @!P3 IMAD.IADD R66, R66, 0x1, -R0 ;  /* 0x000000014242b824 */ /* 0x000fe200078e0a00 */
[----:B------:R-:W-:Y:S01]  /*4660*/  ISETP.GE.AND P3, PT, R74, RZ, PT ;  /* 0x000000ff4a00720c */ /* 0x000fe20003f66270 */
[----:B------:R-:W-:Y:S01]  /*4670*/  IMAD.HI.U32 R74, R244, R81, RZ ;  /* 0x00000051f44a7227 */ /* 0x000fe200078e00ff */
[----:B------:R-:W-:-:S02]  /*4680*/  ISETP.GT.U32.AND P0, PT, R0, R73, PT ;  /* 0x000000490000720c */ /* 0x000fc40003f04070 */
[----:B------:R-:W-:Y:S01]  /*4690*/  LOP3.LUT R138, R243, 0x114, RZ, 0xfc, !PT ;  /* 0x00000114f38a7812 */ /* 0x000fe200078efcff */
[----:B------:R-:W-:Y:S01]  /*46a0*/  @!P2 IMAD.IADD R71, R71, 0x1, -R0 ;  /* 0x000000014747a824 */ /* 0x000fe200078e0a00 */
[C---:B------:R-:W-:Y:S01]  /*46b0*/  ISETP.GT.U32.AND P2, PT, R0.reuse, R69, PT ;  /* 0x000000450000720c */ /* 0x040fe20003f44070 */
[----:B------:R-:W-:Y:S01]  /*46c0*/  @!P1 IMAD.MOV R66, RZ, RZ, -R66 ;  /* 0x000000ffff429224 */ /* 0x000fe200078e0a42 */
[----:B------:R-:W-:Y:S01]  /*46d0*/  ISETP.GT.U32.AND P1, PT, R0, R70, PT ;  /* 0x000000460000720c */ /* 0x000fe20003f24070 */
[----:B------:R-:W-:Y:S01]  /*46e0*/  @!P6 IMAD.IADD R72, R72, 0x1, -R0 ;  /* 0x000000014848e824 */ /* 0x000fe200078e0a00 */
[C---:B------:R-:W-:Y:S01]  /*46f0*/  ISETP.GT.U32.AND P6, PT, R0.reuse, R71, PT ;  /* 0x000000470000720c */ /* 0x040fe20003fc4070 */
[----:B------:R-:W-:Y:S01]  /*4700*/  IMAD.MOV R75, RZ, RZ, -R75 ;  /* 0x000000ffff4b7224 */ /* 0x000fe200078e0a4b */
[----:B------:R-:W-:Y:S01]  /*4710*/  IABS R135, R139 ;  /* 0x0000008b00877213 */ /* 0x000fe20000000000 */
[----:B------:R-:W-:Y:S01]  /*4720*/  IMAD.MOV R74, RZ, RZ, -R74 ;  /* 0x000000ffff4a7224 */ /* 0x000fe200078e0a4a */
[C---:B------:R-:W-:Y:S01]  /*4730*/  ISETP.GT.U32.AND P4, PT, R0.reuse, R72, PT ;  /* 0x000000480000720c */ /* 0x040fe20003f84070 */
[C---:B------:R-:W-:Y:S01]  /*4740*/  IMAD R75, R0.reuse, R75, R83 ;  /* 0x0000004b004b7224 */ /* 0x040fe200078e0253 */
[----:B------:R-:W-:Y:S01]  /*4750*/  @!P0 IADD3 R73, R73, -R0, RZ ;  /* 0x8000000049498210 */ /* 0x000fe20007ffe0ff */
[----:B------:R-:W-:Y:S01]  /*4760*/  IMAD R74, R0, R74, R81 ;  /* 0x0000004a004a7224 */ /* 0x000fe200078e0251 */
[----:B------:R-:W-:Y:S01]  /*4770*/  IABS R81, R86 ;  /* 0x0000005600517213 */ /* 0x000fe20000000000 */
[--C-:B------:R-:W-:Y:S01]  /*4780*/  @!P2 IMAD.IADD R69, R69, 0x1, -R0.reuse ;  /* 0x000000014545a824 */ /* 0x100fe200078e0a00 */
[----:B------:R-:W-:Y:S01]  /*4790*/  ISETP.GE.AND P0, PT, R80, RZ, PT ;  /* 0x000000ff5000720c */ /* 0x000fe20003f06270 */
[----:B------:R-:W-:Y:S01]  /*47a0*/  @!P1 IMAD.IADD R70, R70, 0x1, -R0 ;  /* 0x0000000146469824 */ /* 0x000fe200078e0a00 */
[----:B------:R-:W-:Y:S01]  /*47b0*/  ISETP.GE.AND P1, PT, R76, RZ, PT ;  /* 0x000000ff4c00720c */ /* 0x000fe20003f26270 */
[----:B------:R-:W-:Y:S01]  /*47c0*/  @!P5 IMAD.MOV R69, RZ, RZ, -R69 ;  /* 0x000000ffff45d224 */ /* 0x000fe200078e0a45 */
[----:B------:R-:W-:Y:S01]  /*47d0*/  @!P6 IADD3 R71, R71, -R0, RZ ;  /* 0x800000004747e210 */ /* 0x000fe20007ffe0ff */
[----:B------:R-:W-:Y:S01]  /*47e0*/  IMAD.HI.U32 R77, R244, R81, RZ ;  /* 0x00000051f44d7227 */ /* 0x000fe200078e00ff */
[----:B------:R-:W-:-:S02]  /*47f0*/  ISETP.GT.U32.AND P6, PT, R0, R75, PT ;  /* 0x0000004b0000720c */ /* 0x000fc40003fc4070 */
[----:B------:R-:W-:Y:S01]  /*4800*/  ISETP.GT.U32.AND P5, PT, R0, R73, PT ;  /* 0x000000490000720c */ /* 0x000fe20003fa4070 */
[----:B------:R-:W-:Y:S01]  /*4810*/  IMAD.HI.U32 R76, R244, R79, RZ ;  /* 0x0000004ff44c7227 */ /* 0x000fe200078e00ff */
[----:B------:R-:W-:Y:S02]  /*4820*/  ISETP.GT.U32.AND P2, PT, R0, R74, PT ;  /* 0x0000004a0000720c */ /* 0x000fe40003f44070 */
[----:B------:R-:W-:Y:S01]  /*4830*/  @!P3 IADD3 R70, -R70, RZ, RZ ;  /* 0x000000ff4646b210 */ /* 0x000fe20007ffe1ff */
[----:B------:R-:W-:Y:S01]  /*4840*/  @!P4 IMAD.IADD R72, R72, 0x1, -R0 ;  /* 0x000000014848c824 */ /* 0x000fe200078e0a00 */
[----:B------:R-:W-:Y:S01]  /*4850*/  ISETP.GE.AND P4, PT, R78, RZ, PT ;  /* 0x000000ff4e00720c */ /* 0x000fe20003f86270 */
[----:B------:R-:W-:Y:S01]  /*4860*/  IMAD.MOV R77, RZ, RZ, -R77 ;  /* 0x000000ffff4d7224 */ /* 0x000fe200078e0a4d */
[C---:B------:R-:W-:Y:S01]  /*4870*/  LOP3.LUT R80, R243.reuse, 0xae, RZ, 0xfc, !PT ;  /* 0x000000aef3507812 */ /* 0x040fe200078efcff */
[----:B------:R-:W-:Y:S01]  /*4880*/  IMAD.MOV R76, RZ, RZ, -R76 ;  /* 0x000000ffff4c7224 */ /* 0x000fe200078e0a4c */
[C---:B------:R-:W-:Y:S01]  /*4890*/  LOP3.LUT R140, R243.reuse, 0x118, RZ, 0xfc, !PT ;  /* 0x00000118f38c7812 */ /* 0x040fe200078efcff */
[C---:B------:R-:W-:Y:S01]  /*48a0*/  IMAD R77, R0.reuse, R77, R81 ;  /* 0x0000004d004d7224 */ /* 0x040fe200078e0251 */
[----:B------:R-:W-:Y:S01]  /*48b0*/  IABS R83, R80 ;  /* 0x0000005000537213 */ /* 0x000fe20000000000 */
[C---:B------:R-:W-:Y:S01]  /*48c0*/  IMAD R76, R0.reuse, R76, R79 ;  /* 0x0000004c004c7224 */ /* 0x040fe200078e024f */
[----:B------:R-:W-:Y:S01]  /*48d0*/  LOP3.LUT R79, R243, 0xac, RZ, 0xfc, !PT ;  /* 0x000000acf34f7812 */ /* 0x000fe200078efcff */
[--C-:B------:R-:W-:Y:S01]  /*48e0*/  @!P6 IMAD.IADD R75, R75, 0x1, -R0.reuse ;  /* 0x000000014b4be824 */ /* 0x100fe200078e0a00 */
[----:B------:R-:W-:Y:S01]  /*48f0*/  IABS R137, R140 ;  /* 0x0000008c00897213 */ /* 0x000fe20000000000 */
[--C-:B------:R-:W-:Y:S01]  /*4900*/  @!P5 IMAD.IADD R73, R73, 0x1, -R0.reuse ;  /* 0x000000014949d824 */ /* 0x100fe200078e0a00 */
[C---:B------:R-:W-:Y:S01]  /*4910*/  ISETP.GT.U32.AND P5, PT, R0.reuse, R77, PT ;  /* 0x0000004d0000720c */ /* 0x040fe20003fa4070 */
[----:B------:R-:W-:Y:S01]  /*4920*/  @!P1 IMAD.MOV R71, RZ, RZ, -R71 ;  /* 0x000000ffff479224 */ /* 0x000fe200078e0a47 */
[----:B------:R-:W-:Y:S01]  /*4930*/  ISETP.GT.U32.AND P6, PT, R0, R75, PT ;  /* 0x0000004b0000720c */ /* 0x000fe20003fc4070 */
[----:B------:R-:W-:Y:S01]  /*4940*/  @!P2 IMAD.IADD R74, R74, 0x1, -R0 ;  /* 0x000000014a4aa824 */ /* 0x000fe200078e0a00 */
[----:B------:R-:W-:Y:S01]  /*4950*/  ISETP.GT.U32.AND P1, PT, R0, R76, PT ;  /* 0x0000004c0000720c */ /* 0x000fe20003f24070 */
[----:B------:R-:W-:Y:S01]  /*4960*/  @!P4 IMAD.MOV R72, RZ, RZ, -R72 ;  /* 0x000000ffff48c224 */ /* 0x000fe200078e0a48 */
[----:B------:R-:W-:Y:S01]  /*4970*/  IABS R81, R79 ;  /* 0x0000004f00517213 */ /* 0x000fe20000000000 */
[----:B------:R-:W-:Y:S01]  /*4980*/  @!P0 IMAD.MOV R73, RZ, RZ, -R73 ;  /* 0x000000ffff498224 */ /* 0x000fe200078e0a49 */
[----:B------:R-:W-:-:S02]  /*4990*/  ISETP.GE.AND P4, PT, R84, RZ, PT ;  /* 0x000000ff5400720c */ /* 0x000fc40003f86270 */
[----:B------:R-:W-:Y:S01]  /*49a0*/  ISETP.GT.U32.AND P3, PT, R0, R74, PT ;  /* 0x0000004a0000720c */ /* 0x000fe20003f64070 */
[----:B------:R-:W-:Y:S01]  /*49b0*/  IMAD.HI.U32 R78, R244, R81, RZ ;  /* 0x00000051f44e7227 */ /* 0x000fe200078e00ff */
[----:B------:R-:W-:Y:S02]  /*49c0*/  ISETP.GE.AND P2, PT, R82, RZ, PT ;  /* 0x000000ff5200720c */ /* 0x000fe40003f46270 */
[----:B------:R-:W-:Y:S01]  /*49d0*/  @!P5 IADD3 R77, R77, -R0, RZ ;  /* 0x800000004d4dd210 */ /* 0x000fe20007ffe0ff */
[----:B------:R-:W-:Y:S01]  /*49e0*/  IMAD.MOV R78, RZ, RZ, -R78 ;  /* 0x000000ffff4e7224 */ /* 0x000fe200078e0a4e */
[----:B------:R-:W-:Y:S01]  /*49f0*/  LOP3.LUT R84, R243, 0xb4, RZ, 0xfc, !PT ;  /* 0x000000b4f3547812 */ /* 0x000fe200078efcff */
[--C-:B------:R-:W-:Y:S01]  /*4a00*/  @!P6 IMAD.IADD R75, R75, 0x1, -R0.reuse ;  /* 0x000000014b4be824 */ /* 0x100fe200078e0a00 */
[----:B------:R-:W-:Y:S01]  /*4a10*/  ISETP.GT.U32.AND P5, PT, R0, R77, PT ;  /* 0x0000004d0000720c */ /* 0x000fe20003fa4070 */
[----:B------:R-:W-:Y:S01]  /*4a20*/  @!P1 IMAD.IADD R76, R76, 0x1, -R0 ;  /* 0x000000014c4c9824 */ /* 0x000fe200078e0a00 */
[----:B------:R-:W-:Y:S01]  /*4a30*/  ISETP.GE.AND P1, PT, R79, RZ, PT ;  /* 0x000000ff4f00720c */ /* 0x000fe20003f26270 */
[----:B------:R-:W-:Y:S01]  /*4a40*/  IMAD R78, R0, R78, R81 ;  /* 0x0000004e004e7224 */ /* 0x000fe200078e0251 */
[----:B------:R-:W-:Y:S01]  /*4a50*/  @!P4 IADD3 R75, -R75, RZ, RZ ;  /* 0x000000ff4b4bc210 */ /* 0x000fe20007ffe1ff */
[----:B------:R-:W-:Y:S01]  /*4a60*/  IMAD.HI.U32 R79, R244, R83, RZ ;  /* 0x00000053f44f7227 */ /* 0x000fe200078e00ff */
[----:B------:R-:W-:-:S02]  /*4a70*/  ISETP.GT.U32.AND P0, PT, R0, R76, PT ;  /* 0x0000004c0000720c */ /* 0x000fc40003f04070 */
[----:B------:R-:W-:Y:S01]  /*4a80*/  ISETP.GT.U32.AND P4, PT, R0, R78, PT ;  /* 0x0000004e0000720c */ /* 0x000fe20003f84070 */
[----:B------:R-:W-:Y:S01]  /*4a90*/  IMAD.MOV R79, RZ, RZ, -R79 ;  /* 0x000000ffff4f7224 */ /* 0x000fe200078e0a4f */
[----:B------:R-:W-:Y:S02]  /*4aa0*/  @!P3 IADD3 R74, R74, -R0, RZ ;  /* 0x800000004a4ab210 */ /* 0x000fe40007ffe0ff */
[----:B------:R-:W-:Y:S01]  /*4ab0*/  ISETP.GE.AND P3, PT, R85, RZ, PT ;  /* 0x000000ff5500720c */ /* 0x000fe20003f66270 */
[----:B------:R-:W-:Y:S01]  /*4ac0*/  IMAD R79, R0, R79, R83 ;  /* 0x0000004f004f7224 */ /* 0x000fe200078e0253 */
[----:B------:R-:W-:Y:S01]  /*4ad0*/  IABS R87, R84 ;  /* 0x0000005400577213 */ /* 0x000fe20000000000 */
[----:B------:R-:W-:Y:S01]  /*4ae0*/  @!P2 IMAD.MOV R74, RZ, RZ, -R74 ;  /* 0x000000ffff4aa224 */ /* 0x000fe200078e0a4a */
[----:B------:R-:W-:Y:S01]  /*4af0*/  ISETP.GE.AND P2, PT, R80, RZ, PT ;  /* 0x000000ff5000720c */ /* 0x000fe20003f46270 */
[--C-:B------:R-:W-:Y:S01]  /*4b00*/  @!P5 IMAD.IADD R77, R77, 0x1, -R0.reuse ;  /* 0x000000014d4dd824 */ /* 0x100fe200078e0a00 */
[----:B------:R-:W-:Y:S01]  /*4b10*/  LOP3.LUT R80, R243, 0xb0, RZ, 0xfc, !PT ;  /* 0x000000b0f3507812 */ /* 0x000fe200078efcff */
[--C-:B------:R-:W-:Y:S01]  /*4b20*/  @!P0 IMAD.IADD R76, R76, 0x1, -R0.reuse ;  /* 0x000000014c4c8824 */ /* 0x100fe200078e0a00 */
[----:B------:R-:W-:Y:S01]  /*4b30*/  ISETP.GT.U32.AND P5, PT, R0, R79, PT ;  /* 0x0000004f0000720c */ /* 0x000fe20003fa4070 */
[----:B------:R-:W-:Y:S01]  /*4b40*/  @!P4 IMAD.IADD R78, R78, 0x1, -R0 ;  /* 0x000000014e4ec824 */ /* 0x000fe200078e0a00 */
[----:B------:R-:W-:Y:S01]  /*4b50*/  IABS R83, R80 ;  /* 0x0000005000537213 */ /* 0x000fe20000000000 */
[----:B------:R-:W-:Y:S01]  /*4b60*/  IMAD.HI.U32 R82, R244, R87, RZ ;  /* 0x00000057f4527227 */ /* 0x000fe200078e00ff */
[----:B------:R-:W-:-:S02]  /*4b70*/  ISETP.GE.AND P0, PT, R80, RZ, PT ;  /* 0x000000ff5000720c */ /* 0x000fc40003f06270 */
[----:B------:R-:W-:Y:S01]  /*4b80*/  @!P3 IADD3 R76, -R76, RZ, RZ ;  /* 0x000000ff4c4cb210 */ /* 0x000fe20007ffe1ff */
[----:B------:R-:W-:Y:S01]  /*4b90*/  IMAD.HI.U32 R80, R244, R83, RZ ;  /* 0x00000053f4507227 */ /* 0x000fe200078e00ff */
[----:B------:R-:W-:Y:S02]  /*4ba0*/  ISETP.GT.U32.AND P3, PT, R0, R78, PT ;  /* 0x0000004e0000720c */ /* 0x000fe40003f64070 */
[----:B------:R-:W-:Y:S01]  /*4bb0*/  LOP3.LUT R81, R243, 0xb2, RZ, 0xfc, !PT ;  /* 0x000000b2f3517812 */ /* 0x000fe200078efcff */
[----:B------:R-:W-:Y:S01]  /*4bc0*/  IMAD.MOV R80, RZ, RZ, -R80 ;  /* 0x000000ffff507224 */ /* 0x000fe200078e0a50 */
[----:B------:R-:W-:Y:S01]  /*4bd0*/  ISETP.GE.AND P6, PT, R86, RZ, PT ;  /* 0x000000ff5600720c */ /* 0x000fe20003fc6270 */
[----:B------:R-:W-:Y:S01]  /*4be0*/  @!P5 IMAD.IADD R79, R79, 0x1, -R0 ;  /* 0x000000014f4fd824 */ /* 0x000fe200078e0a00 */
[----:B------:R-:W-:Y:S01]  /*4bf0*/  IABS R85, R81 ;  /* 0x0000005100557213 */ /* 0x000fe20000000000 */
[C---:B------:R-:W-:Y:S01]  /*4c00*/  IMAD R80, R0.reuse, R80, R83 ;  /* 0x0000005000507224 */ /* 0x040fe200078e0253 */
[----:B------:R-:W-:Y:S01]  /*4c10*/  ISETP.GE.AND P4, PT, R81, RZ, PT ;  /* 0x000000ff5100720c */ /* 0x000fe20003f86270 */
[----:B------:R-:W-:Y:S01]  /*4c20*/  IMAD.MOV R82, RZ, RZ, -R82 ;  /* 0x000000ffff527224 */ /* 0x000fe200078e0a52 */
[----:B------:R-:W-:Y:S01]  /*4c30*/  ISETP.GT.U32.AND P5, PT, R0, R79, PT ;  /* 0x0000004f0000720c */ /* 0x000fe20003fa4070 */
[----:B------:R-:W-:Y:S01]  /*4c40*/  IMAD.HI.U32 R81, R244, R85, RZ ;  /* 0x00000055f4517227 */ /* 0x000fe200078e00ff */
[----:B------:R-:W-:-:S02]  /*4c50*/  LOP3.LUT R141, R243, 0x11c, RZ, 0xfc, !PT ;  /* 0x0000011cf38d7812 */ /* 0x000fc400078efcff */
[----:B------:R-:W-:Y:S01]  /*4c60*/  LOP3.LUT R142, R243, 0x122, RZ, 0xfc, !PT ;  /* 0x00000122f38e7812 */ /* 0x000fe200078efcff */
[----:B------:R-:W-:Y:S01]  /*4c70*/  @!P3 IMAD.IADD R78, R78, 0x1, -R0 ;  /* 0x000000014e4eb824 */ /* 0x000fe200078e0a00 */
[C---:B------:R-:W-:Y:S01]  /*4c80*/  ISETP.GT.U32.AND P3, PT, R0.reuse, R80, PT ;  /* 0x000000500000720c */ /* 0x040fe20003f64070 */
[----:B------:R-:W-:Y:S01]  /*4c90*/  IMAD R82, R0, R82, R87 ;  /* 0x0000005200527224 */ /* 0x000fe200078e0257 */
[----:B------:R-:W-:Y:S01]  /*4ca0*/  @!P6 IADD3 R77, -R77, RZ, RZ ;  /* 0x000000ff4d4de210 */ /* 0x000fe20007ffe1ff */
[----:B------:R-:W-:Y:S01]  /*4cb0*/  IMAD.MOV R81, RZ, RZ, -R81 ;  /* 0x000000ffff517224 */ /* 0x000fe200078e0a51 */
[----:B------:R-:W-:Y:S01]  /*4cc0*/  ISETP.GE.AND P6, PT, R84, RZ, PT ;  /* 0x000000ff5400720c */ /* 0x000fe20003fc6270 */
[----:B------:R-:W-:Y:S01]  /*4cd0*/  @!P1 IMAD.MOV R78, RZ, RZ, -R78 ;  /* 0x000000ffff4e9224 */ /* 0x000fe200078e0a4e */
[----:B------:R-:W-:Y:S01]  /*4ce0*/  LOP3.LUT R84, R243, 0xb6, RZ, 0xfc, !PT ;  /* 0x000000b6f3547812 */ /* 0x000fe200078efcff */
[C---:B------:R-:W-:Y:S01]  /*4cf0*/  IMAD R81, R0.reuse, R81, R85 ;  /* 0x0000005100517224 */ /* 0x040fe200078e0255 */
[----:B------:R-:W-:Y:S01]  /*4d00*/  ISETP.GT.U32.AND P1, PT, R0, R82, PT ;  /* 0x000000520000720c */ /* 0x000fe20003f24070 */
[----:B------:R-:W-:Y:S01]  /*4d10*/  @!P5 IMAD.IADD R79, R79, 0x1, -R0 ;  /* 0x000000014f4fd824 */ /* 0x000fe200078e0a00 */
[----:B------:R-:W-:Y:S01]  /*4d20*/  IABS R85, R84 ;  /* 0x0000005400557213 */ /* 0x000fe20000000000 */
[----:B------:R-:W-:Y:S01]  /*4d30*/  IMAD.HI.U32 R86, R244, R91, RZ ;  /* 0x0000005bf4567227 */ /* 0x000fe200078e00ff */
[----:B------:R-:W-:-:S02]  /*4d40*/  ISETP.GT.U32.AND P5, PT, R0, R81, PT ;  /* 0x000000510000720c */ /* 0x000fc40003fa4070 */
[----:B------:R-:W-:Y:S01]  /*4d50*/  @!P3 IADD3 R80, R80, -R0, RZ ;  /* 0x800000005050b210 */ /* 0x000fe20007ffe0ff */
[----:B------:R-:W-:Y:S01]  /*4d60*/  IMAD.HI.U32 R83, R244, R85, RZ ;  /* 0x00000055f4537227 */ /* 0x000fe200078e00ff */
[----:B------:R-:W-:Y:S02]  /*4d70*/  IABS R87, R88 ;  /* 0x0000005800577213 */ /* 0x000fe40000000000 */
[----:B------:R-:W-:Y:S01]  /*4d80*/  ISETP.GT.U32.AND P3, PT, R0, R80, PT ;  /* 0x000000500000720c */ /* 0x000fe20003f64070 */
[----:B------:R-:W-:Y:S01]  /*4d90*/  IMAD.MOV R83, RZ, RZ, -R83 ;  /* 0x000000ffff537224 */ /* 0x000fe200078e0a53 */
[----:B------:R-:W-:Y:S01]  /*4da0*/  @!P2 IADD3 R79, -R79, RZ, RZ ;  /* 0x000000ff4f4fa210 */ /* 0x000fe20007ffe1ff */
[----:B------:R-:W-:Y:S01]  /*4db0*/  @!P1 IMAD.IADD R82, R82, 0x1, -R0 ;  /* 0x0000000152529824 */ /* 0x000fe200078e0a00 */
[----:B------:R-:W-:Y:S01]  /*4dc0*/  ISETP.GE.AND P2, PT, R84, RZ, PT ;  /* 0x000000ff5400720c */ /* 0x000fe20003f46270 */
[----:B------:R-:W-:Y:S01]  /*4dd0*/  IMAD R83, R0, R83, R85 ;  /* 0x0000005300537224 */ /* 0x000fe200078e0255 */
[----:B------:R-:W-:Y:S01]  /*4de0*/  LOP3.LUT R144, R243, 0x128, RZ, 0xfc, !PT ;  /* 0x00000128f3907812 */ /* 0x000fe200078efcff */
[----:B------:R-:W-:Y:S01]  /*4df0*/  IMAD.HI.U32 R85, R244, R89, RZ ;  /* 0x00000059f4557227 */ /* 0x000fe200078e00ff */
[----:B------:R-:W-:-:S02]  /*4e00*/  ISETP.GT.U32.AND P1, PT, R0, R82, PT ;  /* 0x000000520000720c */ /* 0x000fc40003f24070 */
[----:B------:R-:W-:Y:S01]  /*4e10*/  IABS R145, R144 ;  /* 0x0000009000917213 */ /* 0x000fe20000000000 */
[--C-:B------:R-:W-:Y:S01]  /*4e20*/  @!P5 IMAD.IADD R81, R81, 0x1, -R0.reuse ;  /* 0x000000015151d824 */ /* 0x100fe200078e0a00 */
[----:B------:R-:W-:Y:S01]  /*4e30*/  IADD3 R85, -R85, RZ, RZ ;  /* 0x000000ff55557210 */ /* 0x000fe20007ffe1ff */
[----:B------:R-:W-:Y:S01]  /*4e40*/  IMAD.HI.U32 R84, R244, R87, RZ ;  /* 0x00000057f4547227 */ /* 0x000fe200078e00ff */
[C---:B------:R-:W-:Y:S02]  /*4e50*/  LOP3.LUT R146, R243.reuse, 0x12c, RZ, 0xfc, !PT ;  /* 0x0000012cf3927812 */ /* 0x040fe400078efcff */
[----:B------:R-:W-:Y:S01]  /*4e60*/  ISETP.GT.U32.AND P5, PT, R0, R81, PT ;  /* 0x000000510000720c */ /* 0x000fe20003fa4070 */
[----:B------:R-:W-:Y:S01]  /*4e70*/  @!P3 IMAD.IADD R80, R80, 0x1, -R0 ;  /* 0x000000015050b824 */ /* 0x000fe200078e0a00 */
[----:B------:R-:W-:Y:S01]  /*4e80*/  ISETP.GT.U32.AND P3, PT, R0, R83, PT ;  /* 0x000000530000720c */ /* 0x000fe20003f64070 */
[----:B------:R-:W-:Y:S01]  /*4e90*/  IMAD.MOV R84, RZ, RZ, -R84 ;  /* 0x000000ffff547224 */ /* 0x000fe200078e0a54 */
[----:B------:R-:W-:Y:S01]  /*4ea0*/  IABS R147, R146 ;  /* 0x0000009200937213 */ /* 0x000fe20000000000 */
[----:B------:R-:W-:Y:S01]  /*4eb0*/  IMAD.MOV R86, RZ, RZ, -R86 ;  /* 0x000000ffff567224 */ /* 0x000fe200078e0a56 */
[----:B------:R-:W-:Y:S01]  /*4ec0*/  @!P0 IADD3 R80, -R80, RZ, RZ ;  /* 0x000000ff50508210 */ /* 0x000fe20007ffe1ff */
[C---:B------:R-:W-:Y:S01]  /*4ed0*/  IMAD R85, R0.reuse, R85, R89 ;  /* 0x0000005500557224 */ /* 0x040fe200078e0259 */
[C---:B------:R-:W-:Y:S01]  /*4ee0*/  LOP3.LUT R150, R243.reuse, 0x12e, RZ, 0xfc, !PT ;  /* 0x0000012ef3967812 */ /* 0x040fe200078efcff */
[C---:B------:R-:W-:Y:S01]  /*4ef0*/  IMAD R84, R0.reuse, R84, R87 ;  /* 0x0000005400547224 */ /* 0x040fe200078e0257 */
[----:B------:R-:W-:Y:S01]  /*4f00*/  LOP3.LUT R152, R243, 0x130, RZ, 0xfc, !PT ;  /* 0x00000130f3987812 */ /* 0x000fe200078efcff */
[----:B------:R-:W-:Y:S01]  /*4f10*/  IMAD R86, R0, R86, R91 ;  /* 0x0000005600567224 */ /* 0x000fe200078e025b */
[----:B------:R-:W-:Y:S01]  /*4f20*/  IABS R149, R150 ;  /* 0x0000009600957213 */ /* 0x000fe20000000000 */
[--C-:B------:R-:W-:Y:S01]  /*4f30*/  @!P1 IMAD.IADD R82, R82, 0x1, -R0.reuse ;  /* 0x0000000152529824 */ /* 0x100fe200078e0a00 */
[C---:B------:R-:W-:Y:S01]  /*4f40*/  ISETP.GT.U32.AND P1, PT, R0.reuse, R85, PT ;  /* 0x000000550000720c */ /* 0x040fe20003f24070 */
[----:B------:R-:W-:Y:S01]  /*4f50*/  @!P5 IMAD.IADD R81, R81, 0x1, -R0 ;  /* 0x000000015151d824 */ /* 0x000fe200078e0a00 */
[C---:B------:R-:W-:Y:S01]  /*4f60*/  ISETP.GT.U32.AND P0, PT, R0.reuse, R84, PT ;  /* 0x000000540000720c */ /* 0x040fe20003f04070 */
[----:B------:R-:W-:Y:S01]  /*4f70*/  @!P6 IMAD.MOV R82, RZ, RZ, -R82 ;  /* 0x000000ffff52e224 */ /* 0x000fe200078e0a52 */
[----:B------:R-:W-:Y:S01]  /*4f80*/  ISETP.GT.U32.AND P6, PT, R0, R86, PT ;  /* 0x000000560000720c */ /* 0x000fe20003fc4070 */
[----:B------:R-:W-:Y:S01]  /*4f90*/  @!P3 IMAD.IADD R83, R83, 0x1, -R0 ;  /* 0x000000015353b824 */ /* 0x000fe200078e0a00 */
[----:B------:R-:W-:Y:S01]  /*4fa0*/  ISETP.GE.AND P5, PT, R88, RZ, PT ;  /* 0x000000ff5800720c */ /* 0x000fe20003fa6270 */
[----:B------:R-:W-:Y:S01]  /*4fb0*/  @!P4 IMAD.MOV R81, RZ, RZ, -R81 ;  /* 0x000000ffff51c224 */ /* 0x000fe200078e0a51 */
[----:B------:R-:W-:-:S02]  /*4fc0*/  ISETP.GE.AND P4, PT, R90, RZ, PT ;  /* 0x000000ff5a00720c */ /* 0x000fc40003f86270 */
[----:B------:R-:W-:Y:S02]  /*4fd0*/  LOP3.LUT R90, R243, 0xc0, RZ, 0xfc, !PT ;  /* 0x000000c0f35a7812 */ /* 0x000fe400078efcff */
[----:B------:R-:W-:Y:S01]  /*4fe0*/  ISETP.GT.U32.AND P3, PT, R0, R83, PT ;  /* 0x000000530000720c */ /* 0x000fe20003f64070 */
[--C-:B------:R-:W-:Y:S01]  /*4ff0*/  @!P1 IMAD.IADD R85, R85, 0x1, -R0.reuse ;  /* 0x0000000155559824 */ /* 0x100fe200078e0a00 */
[----:B------:R-:W-:Y:S01]  /*5000*/  LOP3.LUT R88, R243, 0xbe, RZ, 0xfc, !PT ;  /* 0x000000bef3587812 */ /* 0x000fe200078efcff */
[----:B------:R-:W-:Y:S01]  /*5010*/  @!P0 IMAD.IADD R84, R84, 0x1, -R0 ;  /* 0x0000000154548824 */ /* 0x000fe200078e0a00 */
[----:B------:R-:W-:Y:S02]  /*5020*/  IABS R91, R90 ;  /* 0x0000005a005b7213 */ /* 0x000fe40000000000 */
[----:B------:R-:W-:Y:S02]  /*5030*/  @!P6 IADD3 R86, R86, -R0, RZ ;  /* 0x800000005656e210 */ /* 0x000fe40007ffe0ff */
[----:B------:R-:W-:-:S02]  /*5040*/  IABS R89, R88 ;  /* 0x0000005800597213 */ /* 0x000fc40000000000 */
[----:B------:R-:W-:Y:S01]  /*5050*/  ISETP.GE.AND P0, PT, R88, RZ, PT ;  /* 0x000000ff5800720c */ /* 0x000fe20003f06270 */
[----:B------:R-:W-:Y:S01]  /*5060*/  IMAD.HI.U32 R88, R244, R91, RZ ;  /* 0x0000005bf4587227 */ /* 0x000fe200078e00ff */
[----:B------:R-:W-:Y:S02]  /*5070*/  ISETP.GT.U32.AND P6, PT, R0, R85, PT ;  /* 0x000000550000720c */ /* 0x000fe40003fc4070 */
[----:B------:R-:W-:Y:S01]  /*5080*/  @!P3 IADD3 R83, R83, -R0, RZ ;  /* 0x800000005353b210 */ /* 0x000fe20007ffe0ff */
[----:B------:R-:W-:Y:S01]  /*5090*/  IMAD.MOV R88, RZ, RZ, -R88 ;  /* 0x000000ffff587224 */ /* 0x000fe200078e0a58 */
[----:B------:R-:W-:Y:S01]  /*50a0*/  ISETP.GE.AND P3, PT, R92, RZ, PT ;  /* 0x000000ff5c00720c */ /* 0x000fe20003f66270 */
[----:B------:R-:W-:Y:S01]  /*50b0*/  IMAD.HI.U32 R87, R244, R89, RZ ;  /* 0x00000059f4577227 */ /* 0x000fe200078e00ff */
[----:B------:R-:W-:Y:S02]  /*50c0*/  LOP3.LUT R92, R243, 0xc2, RZ, 0xfc, !PT ;  /* 0x000000c2f35c7812 */ /* 0x000fe400078efcff */
[C---:B------:R-:W-:Y:S01]  /*50d0*/  ISETP.GT.U32.AND P1, PT, R0.reuse, R84, PT ;  /* 0x000000540000720c */ /* 0x040fe20003f24070 */
[C---:B------:R-:W-:Y:S01]  /*50e0*/  IMAD R88, R0.reuse, R88, R91 ;  /* 0x0000005800587224 */ /* 0x040fe200078e025b */
[----:B------:R-:W-:Y:S01]  /*50f0*/  IABS R93, R92 ;  /* 0x0000005c005d7213 */ /* 0x000fe20000000000 */
[----:B------:R-:W-:Y:S01]  /*5100*/  @!P2 IMAD.MOV R83, RZ, RZ, -R83 ;  /* 0x000000ffff53a224 */ /* 0x000fe200078e0a53 */
[----:B------:R-:W-:Y:S01]  /*5110*/  ISETP.GT.U32.AND P2, PT, R0, R86, PT ;  /* 0x000000560000720c */ /* 0x000fe20003f44070 */
[----:B------:R-:W-:Y:S01]  /*5120*/  IMAD.MOV R87, RZ, RZ, -R87 ;  /* 0x000000ffff577224 */ /* 0x000fe200078e0a57 */
[----:B------:R-:W-:Y:S01]  /*5130*/  @!P6 IADD3 R85, R85, -R0, RZ ;  /* 0x800000005555e210 */ /* 0x000fe20007ffe0ff */
[----:B------:R-:W-:Y:S01]  /*5140*/  IMAD.HI.U32 R91, R244, R97, RZ ;  /* 0x00000061f45b7227 */ /* 0x000fe200078e00ff */
[----:B------:R-:W-:-:S02]  /*5150*/  ISETP.GT.U32.AND P6, PT, R0, R88, PT ;  /* 0x000000580000720c */ /* 0x000fc40003fc4070 */
[----:B------:R-:W-:Y:S01]  /*5160*/  @!P4 IADD3 R85, -R85, RZ, RZ ;  /* 0x000000ff5555c210 */ /* 0x000fe20007ffe1ff */
[----:B------:R-:W-:Y:S01]  /*5170*/  IMAD R87, R0, R87, R89 ;  /* 0x0000005700577224 */ /* 0x000fe200078e0259 */
[----:B------:R-:W-:Y:S01]  /*5180*/  IABS R151, R152 ;  /* 0x0000009800977213 */ /* 0x000fe20000000000 */
[----:B------:R-:W-:Y:S01]  /*5190*/  IMAD.HI.U32 R89, R244, R93, RZ ;  /* 0x0000005df4597227 */ /* 0x000fe200078e00ff */
[C---:B------:R-:W-:Y:S02]  /*51a0*/  LOP3.LUT R154, R243.reuse, 0x132, RZ, 0xfc, !PT ;  /* 0x00000132f39a7812 */ /* 0x040fe400078efcff */
[C---:B------:R-:W-:Y:S01]  /*51b0*/  LOP3.LUT R155, R243.reuse, 0x134, RZ, 0xfc, !PT ;  /* 0x00000134f39b7812 */ /* 0x040fe200078efcff */
[----:B------:R-:W-:Y:S01]  /*51c0*/  @!P2 IMAD.IADD R86, R86, 0x1, -R0 ;  /* 0x000000015656a824 */ /* 0x000fe200078e0a00 */
[----:B------:R-:W-:Y:S01]  /*51d0*/  ISETP.GE.AND P2, PT, R90, RZ, PT ;  /* 0x000000ff5a00720c */ /* 0x000fe20003f46270 */
[----:B------:R-:W-:Y:S01]  /*51e0*/  IMAD.HI.U32 R90, R244, R95, RZ ;  /* 0x0000005ff45a7227 */ /* 0x000fe200078e00ff */
[----:B------:R-:W-:-:S02]  /*51f0*/  LOP3.LUT R156, R243, 0x136, RZ, 0xfc, !PT ;  /* 0x00000136f39c7812 */ /* 0x000fc400078efcff */
[C---:B------:R-:W-:Y:S01]  /*5200*/  LOP3.LUT R157, R243.reuse, 0x138, RZ, 0xfc, !PT ;  /* 0x00000138f39d7812 */ /* 0x040fe200078efcff */
[--C-:B------:R-:W-:Y:S01]  /*5210*/  @!P6 IMAD.IADD R88, R88, 0x1, -R0.reuse ;  /* 0x000000015858e824 */ /* 0x100fe200078e0a00 */
[----:B------:R-:W-:Y:S01]  /*5220*/  IADD3 R90, -R90, RZ, RZ ;  /* 0x000000ff5a5a7210 */ /* 0x000fe20007ffe1ff */
[----:B------:R-:W-:Y:S01]  /*5230*/  IMAD.MOV R89, RZ, RZ, -R89 ;  /* 0x000000ffff597224 */ /* 0x000fe200078e0a59 */
[----:B------:R-:W-:Y:S01]  /*5240*/  IABS R153, R157 ;  /* 0x0000009d00997213 */ /* 0x000fe20000000000 */
[----:B------:R-:W-:Y:S01]  /*5250*/  IMAD.MOV R91, RZ, RZ, -R91 ;  /* 0x000000ffff5b7224 */ /* 0x000fe200078e0a5b */
[C---:B------:R-:W-:Y:S01]  /*5260*/  ISETP.GT.U32.AND P6, PT, R0.reuse, R88, PT ;  /* 0x000000580000720c */ /* 0x040fe20003fc4070 */
[C---:B------:R-:W-:Y:S01]  /*5270*/  IMAD R89, R0.reuse, R89, R93 ;  /* 0x0000005900597224 */ /* 0x040fe200078e025d */
[C---:B------:R-:W-:Y:S01]  /*5280*/  LOP3.LUT R158, R243.reuse, 0x13c, RZ, 0xfc, !PT ;  /* 0x0000013cf39e7812 */ /* 0x040fe200078efcff */
[----:B------:R-:W-:Y:S01]  /*5290*/  IMAD R90, R0, R90, R95 ;  /* 0x0000005a005a7224 */ /* 0x000fe200078e025f */
[----:B------:R-:W-:Y:S01]  /*52a0*/  IABS R95, R98 ;  /* 0x00000062005f7213 */ /* 0x000fe20000000000 */
[----:B------:R-:W-:Y:S01]  /*52b0*/  @!P1 IMAD.IADD R84, R84, 0x1, -R0 ;  /* 0x0000000154549824 */ /* 0x000fe200078e0a00 */
[C---:B------:R-:W-:Y:S01]  /*52c0*/  ISETP.GT.U32.AND P4, PT, R0.reuse, R89, PT ;  /* 0x000000590000720c */ /* 0x040fe20003f84070 */
[C---:B------:R-:W-:Y:S01]  /*52d0*/  IMAD R91, R0.reuse, R91, R97 ;  /* 0x0000005b005b7224 */ /* 0x040fe200078e0261 */
[C---:B------:R-:W-:Y:S01]  /*52e0*/  ISETP.GT.U32.AND P1, PT, R0.reuse, R87, PT ;  /* 0x000000570000720c */ /* 0x040fe20003f24070 */
[----:B------:R-:W-:Y:S01]  /*52f0*/  @!P3 IMAD.MOV R86, RZ, RZ, -R86 ;  /* 0x000000ffff56b224 */ /* 0x000fe200078e0a56 */
[----:B------:R-:W-:Y:S01]  /*5300*/  ISETP.GT.U32.AND P3, PT, R0, R90, PT ;  /* 0x0000005a0000720c */ /* 0x000fe20003f64070 */
[----:B------:R-:W-:Y:S01]  /*5310*/  @!P5 IMAD.MOV R84, RZ, RZ, -R84 ;  /* 0x000000ffff54d224 */ /* 0x000fe200078e0a54 */
[----:B------:R-:W-:Y:S01]  /*5320*/  IABS R97, R100 ;  /* 0x0000006400617213 */ /* 0x000fe20000000000 */
[----:B------:R-:W-:Y:S01]  /*5330*/  @!P6 IMAD.IADD R88, R88, 0x1, -R0 ;  /* 0x000000015858e824 */ /* 0x000fe200078e0a00 */
[----:B------:R-:W-:Y:S01]  /*5340*/  ISETP.GT.U32.AND P6, PT, R0, R91, PT ;  /* 0x0000005b0000720c */ /* 0x000fe20003fc4070 */
[----:B------:R-:W-:Y:S01]  /*5350*/  IMAD.HI.U32 R148, R244, R153, RZ ;  /* 0x00000099f4947227 */ /* 0x000fe200078e00ff */
[----:B------:R-:W-:-:S02]  /*5360*/  LOP3.LUT R160, R243, 0x148, RZ, 0xfc, !PT ;  /* 0x00000148f3a07812 */ /* 0x000fc400078efcff */
[----:B------:R-:W-:Y:S01]  /*5370*/  LOP3.LUT R164, R243, 0x14c, RZ, 0xfc, !PT ;  /* 0x0000014cf3a47812 */ /* 0x000fe200078efcff */
[----:B------:R-:W-:Y:S01]  /*5380*/  IMAD.HI.U32 R93, R244, R97, RZ ;  /* 0x00000061f45d7227 */ /* 0x000fe200078e00ff */
[----:B------:R-:W-:Y:S02]  /*5390*/  @!P4 IADD3 R89, R89, -R0, RZ ;  /* 0x800000005959c210 */ /* 0x000fe40007ffe0ff */
[----:B------:R-:W-:Y:S01]  /*53a0*/  ISETP.GE.AND P4, PT, R96, RZ, PT ;  /* 0x000000ff6000720c */ /* 0x000fe20003f86270 */
[--C-:B------:R-:W-:Y:S01]  /*53b0*/  @!P1 IMAD.IADD R87, R87, 0x1, -R0.reuse ;  /* 0x0000000157579824 */ /* 0x100fe200078e0a00 */
[----:B------:R-:W-:Y:S01]  /*53c0*/  ISETP.GE.AND P1, PT, R92, RZ, PT ;  /* 0x000000ff5c00720c */ /* 0x000fe20003f26270 */
[----:B------:R-:W-:Y:S01]  /*53d0*/  @!P3 IMAD.IADD R90, R90, 0x1, -R0 ;  /* 0x000000015a5ab824 */ /* 0x000fe200078e0a00 */
[----:B------:R-:W-:Y:S01]  /*53e0*/  ISETP.GT.U32.AND P3, PT, R0, R89, PT ;  /* 0x000000590000720c */ /* 0x000fe20003f64070 */
[----:B------:R-:W-:Y:S01]  /*53f0*/  IMAD.HI.U32 R92, R244, R95, RZ ;  /* 0x0000005ff45c7227 */ /* 0x000fe200078e00ff */
[----:B------:R-:W-:-:S02]  /*5400*/  ISETP.GT.U32.AND P5, PT, R0, R87, PT ;  /* 0x000000570000720c */ /* 0x000fc40003fa4070 */
[----:B------:R-:W-:Y:S01]  /*5410*/  IABS R96, R103 ;  /* 0x0000006700607213 */ /* 0x000fe20000000000 */
[----:B------:R-:W-:Y:S01]  /*5420*/  @!P6 IMAD.IADD R91, R91, 0x1, -R0 ;  /* 0x000000015b5be824 */ /* 0x000fe200078e0a00 */
[C---:B------:R-:W-:Y:S01]  /*5430*/  ISETP.GT.U32.AND P6, PT, R0.reuse, R90, PT ;  /* 0x0000005a0000720c */ /* 0x040fe20003fc4070 */
[----:B------:R-:W-:Y:S01]  /*5440*/  IMAD.MOV R92, RZ, RZ, -R92 ;  /* 0x000000ffff5c7224 */ /* 0x000fe200078e0a5c */
[----:B------:R-:W-:Y:S01]  /*5450*/  IABS R161, R160 ;  /* 0x000000a000a17213 */ /* 0x000fe20000000000 */
[----:B------:R-:W-:Y:S01]  /*5460*/  IMAD.MOV R93, RZ, RZ, -R93 ;  /* 0x000000ffff5d7224 */ /* 0x000fe200078e0a5d */
[C---:B------:R-:W-:Y:S01]  /*5470*/  LOP3.LUT R162, R243.reuse, 0x14a, RZ, 0xfc, !PT ;  /* 0x0000014af3a27812 */ /* 0x040fe200078efcff */
[C---:B------:R-:W-:Y:S01]  /*5480*/  IMAD R92, R0.reuse, R92, R95 ;  /* 0x0000005c005c7224 */ /* 0x040fe200078e025f */
[----:B------:R-:W-:Y:S01]  /*5490*/  LOP3.LUT R166, R243, 0x14e, RZ, 0xfc, !PT ;  /* 0x0000014ef3a67812 */ /* 0x000fe200078efcff */
[--C-:B------:R-:W-:Y:S01]  /*54a0*/  @!P3 IMAD.IADD R89, R89, 0x1, -R0.reuse ;  /* 0x000000015959b824 */ /* 0x100fe200078e0a00 */
[----:B------:R-:W-:Y:S01]  /*54b0*/  IABS R163, R162 ;  /* 0x000000a200a37213 */ /* 0x000fe20000000000 */
[C---:B------:R-:W-:Y:S01]  /*54c0*/  IMAD R93, R0.reuse, R93, R97 ;  /* 0x0000005d005d7224 */ /* 0x040fe200078e0261 */
[----:B------:R-:W-:Y:S01]  /*54d0*/  ISETP.GT.U32.AND P3, PT, R0, R92, PT ;  /* 0x0000005c0000720c */ /* 0x000fe20003f64070 */
[--C-:B------:R-:W-:Y:S01]  /*54e0*/  @!P5 IMAD.IADD R87, R87, 0x1, -R0.reuse ;  /* 0x000000015757d824 */ /* 0x100fe200078e0a00 */
[----:B------:R-:W-:Y:S01]  /*54f0*/  IABS R97, R102 ;  /* 0x0000006600617213 */ /* 0x000fe20000000000 */
[----:B------:R-:W-:Y:S01]  /*5500*/  @!P6 IMAD.IADD R90, R90, 0x1, -R0 ;  /* 0x000000015a5ae824 */ /* 0x000fe200078e0a00 */
[----:B------:R-:W-:Y:S01]  /*5510*/  ISETP.GT.U32.AND P6, PT, R0, R93, PT ;  /* 0x0000005d0000720c */ /* 0x000fe20003fc4070 */
[----:B------:R-:W-:Y:S01]  /*5520*/  @!P2 IMAD.MOV R88, RZ, RZ, -R88 ;  /* 0x000000ffff58a224 */ /* 0x000fe200078e0a58 */
[----:B------:R-:W-:Y:S01]  /*5530*/  ISETP.GE.AND P5, PT, R94, RZ, PT ;  /* 0x000000ff5e00720c */ /* 0x000fe20003fa6270 */
[----:B------:R-:W-:Y:S01]  /*5540*/  IMAD.HI.U32 R94, R244, R99, RZ ;  /* 0x00000063f45e7227 */ /* 0x000fe200078e00ff */
[----:B------:R-:W-:-:S02]  /*5550*/  @!P0 IADD3 R87, -R87, RZ, RZ ;  /* 0x000000ff57578210 */ /* 0x000fc40007ffe1ff */
[----:B------:R-:W-:Y:S01]  /*5560*/  ISETP.GT.U32.AND P0, PT, R0, R91, PT ;  /* 0x0000005b0000720c */ /* 0x000fe20003f04070 */
[----:B------:R-:W-:Y:S01]  /*5570*/  IMAD.HI.U32 R95, R244, R97, RZ ;  /* 0x00000061f45f7227 */ /* 0x000fe200078e00ff */
[C---:B------:R-:W-:Y:S02]  /*5580*/  LOP3.LUT R168, R243.reuse, 0x152, RZ, 0xfc, !PT ;  /* 0x00000152f3a87812 */ /* 0x040fe400078efcff */
[----:B------:R-:W-:Y:S01]  /*5590*/  LOP3.LUT R167, R243, 0x150, RZ, 0xfc, !PT ;  /* 0x00000150f3a77812 */ /* 0x000fe200078efcff */
[--C-:B------:R-:W-:Y:S01]  /*55a0*/  @!P3 IMAD.IADD R92, R92, 0x1, -R0.reuse ;  /* 0x000000015c5cb824 */ /* 0x100fe200078e0a00 */
[----:B------:R-:W-:Y:S01]  /*55b0*/  IADD3 R95, -R95, RZ, RZ ;  /* 0x000000ff5f5f7210 */ /* 0x000fe20007ffe1ff */
[----:B------:R-:W-:Y:S01]  /*55c0*/  @!P6 IMAD.IADD R93, R93, 0x1, -R0 ;  /* 0x000000015d5de824 */ /* 0x000fe200078e0a00 */
[----:B------:R-:W-:Y:S01]  /*55d0*/  ISETP.GE.AND P3, PT, R100, RZ, PT ;  /* 0x000000ff6400720c */ /* 0x000fe20003f66270 */
[----:B------:R-:W-:Y:S01]  /*55e0*/  IMAD.MOV R94, RZ, RZ, -R94 ;  /* 0x000000ffff5e7224 */ /* 0x000fe200078e0a5e */
[C---:B------:R-:W-:Y:S01]  /*55f0*/  ISETP.GT.U32.AND P6, PT, R0.reuse, R92, PT ;  /* 0x0000005c0000720c */ /* 0x040fe20003fc4070 */
[----:B------:R-:W-:Y:S01]  /*5600*/  @!P1 IMAD.MOV R89, RZ, RZ, -R89 ;  /* 0x000000ffff599224 */ /* 0x000fe200078e0a59 */
[C---:B------:R-:W-:Y:S01]  /*5610*/  ISETP.GT.U32.AND P2, PT, R0.reuse, R93, PT ;  /* 0x0000005d0000720c */ /* 0x040fe20003f44070 */
[C---:B------:R-:W-:Y:S01]  /*5620*/  IMAD R94, R0.reuse, R94, R99 ;  /* 0x0000005e005e7224 */ /* 0x040fe200078e0263 */
[----:B------:R-:W-:Y:S01]  /*5630*/  @!P0 IADD3 R91, R91, -R0, RZ ;  /* 0x800000005b5b8210 */ /* 0x000fe20007ffe0ff */
[----:B------:R-:W-:Y:S01]  /*5640*/  IMAD R95, R0, R95, R97 ;  /* 0x0000005f005f7224 */ /* 0x000fe200078e0261 */
[----:B------:R-:W-:Y:S01]  /*5650*/  ISETP.GE.AND P0, PT, R98, RZ, PT ;  /* 0x000000ff6200720c */ /* 0x000fe20003f06270 */
[----:B------:R-:W-:Y:S01]  /*5660*/  IMAD.MOV.U32 R99, RZ, RZ, R96 ;  /* 0x000000ffff637224 */ /* 0x000fe200078e0060 */
[----:B------:R-:W-:Y:S01]  /*5670*/  ISETP.GT.U32.AND P1, PT, R0, R94, PT ;  /* 0x0000005e0000720c */ /* 0x000fe20003f24070 */
[----:B------:R-:W-:Y:S01]  /*5680*/  @!P4 IMAD.MOV R91, RZ, RZ, -R91 ;  /* 0x000000ffff5bc224 */ /* 0x000fe200078e0a5b */
[----:B------:R-:W-:Y:S01]  /*5690*/  LOP3.LUT R98, R243, 0xd2, RZ, 0xfc, !PT ;  /* 0x000000d2f3627812 */ /* 0x000fe200078efcff */
[----:B------:R-:W-:Y:S01]  /*56a0*/  IMAD.HI.U32 R96, R244, R99, RZ ;  /* 0x00000063f4607227 */ /* 0x000fe200078e00ff */
[----:B------:R-:W-:-:S02]  /*56b0*/  @!P5 IADD3 R90, -R90, RZ, RZ ;  /* 0x000000ff5a5ad210 */ /* 0x000fc40007ffe1ff */
[----:B------:R-:W-:Y:S01]  /*56c0*/  IABS R97, R98 ;  /* 0x0000006200617213 */ /* 0x000fe20000000000 */
[----:B------:R-:W-:Y:S01]  /*56d0*/  @!P6 IMAD.IADD R92, R92, 0x1, -R0 ;  /* 0x000000015c5ce824 */ /* 0x000fe200078e0a00 */
[----:B------:R-:W-:Y:S01]  /*56e0*/  ISETP.GT.U32.AND P6, PT, R0, R95, PT ;  /* 0x0000005f0000720c */ /* 0x000fe20003fc4070 */
[----:B------:R-:W-:Y:S01]  /*56f0*/  IMAD.MOV R96, RZ, RZ, -R96 ;  /* 0x000000ffff607224 */ /* 0x000fe200078e0a60 */
[----:B------:R-:W-:Y:S01]  /*5700*/  @!P2 IADD3 R93, R93, -R0, RZ ;  /* 0x800000005d5da210 */ /* 0x000fe20007ffe0ff */
[----:B------:R-:W-:Y:S01]  /*5710*/  IMAD.MOV R148, RZ, RZ, -R148 ;  /* 0x000000ffff947224 */ /* 0x000fe200078e0a94 */
[----:B------:R-:W-:Y:S01]  /*5720*/  ISETP.GE.AND P5, PT, R101, RZ, PT ;  /* 0x000000ff6500720c */ /* 0x000fe20003fa6270 */
[--C-:B------:R-:W-:Y:S01]  /*5730*/  @!P1 IMAD.IADD R94, R94, 0x1, -R0.reuse ;  /* 0x000000015e5e9824 */ /* 0x100fe200078e0a00 */
[----:B------:R-:W-:Y:S01]  /*5740*/  LOP3.LUT R100, R243, 0xd4, RZ, 0xfc, !PT ;  /* 0x000000d4f3647812 */ /* 0x000fe200078efcff */
[----:B------:R-:W-:Y:S01]  /*5750*/  IMAD R96, R0, R96, R99 ;  /* 0x0000006000607224 */ /* 0x000fe200078e0263 */
[----:B------:R-:W-:Y:S01]  /*5760*/  @!P0 IADD3 R92, -R92, RZ, RZ ;  /* 0x000000ff5c5c8210 */ /* 0x000fe20007ffe1ff */
[----:B------:R-:W-:Y:S01]  /*5770*/  IMAD.MOV.U32 R99, RZ, RZ, R97 ;  /* 0x000000ffff637224 */ /* 0x000fe200078e0061 */
[----:B------:R-:W-:Y:S01]  /*5780*/  ISETP.GE.AND P4, PT, R102, RZ, PT ;  /* 0x000000ff6600720c */ /* 0x000fe20003f86270 */
[----:B------:R-:W-:Y:S01]  /*5790*/  @!P3 IMAD.MOV R93, RZ, RZ, -R93 ;  /* 0x000000ffff5db224 */ /* 0x000fe200078e0a5d */
[C---:B------:R-:W-:Y:S01]  /*57a0*/  ISETP.GT.U32.AND P3, PT, R0.reuse, R96, PT ;  /* 0x000000600000720c */ /* 0x040fe20003f64070 */
[----:B------:R-:W-:Y:S01]  /*57b0*/  @!P6 IMAD.IADD R95, R95, 0x1, -R0 ;  /* 0x000000015f5fe824 */ /* 0x000fe200078e0a00 */
[----:B------:R-:W-:Y:S01]  /*57c0*/  ISETP.GT.U32.AND P6, PT, R0, R94, PT ;  /* 0x0000005e0000720c */ /* 0x000fe20003fc4070 */
[----:B------:R-:W-:Y:S01]  /*57d0*/  IMAD.HI.U32 R97, R244, R99, RZ ;  /* 0x00000063f4617227 */ /* 0x000fe200078e00ff */
[----:B------:R-:W-:-:S02]  /*57e0*/  LOP3.LUT R102, R243, 0xd6, RZ, 0xfc, !PT ;  /* 0x000000d6f3667812 */ /* 0x000fc400078efcff */
[C---:B------:R-:W-:Y:S01]  /*57f0*/  ISETP.GT.U32.AND P0, PT, R0.reuse, R95, PT ;  /* 0x0000005f0000720c */ /* 0x040fe20003f04070 */
[----:B------:R-:W-:Y:S01]  /*5800*/  IMAD.MOV R97, RZ, RZ, -R97 ;  /* 0x000000ffff617224 */ /* 0x000fe200078e0a61 */
[----:B------:R-:W-:Y:S01]  /*5810*/  IABS R101, R100 ;  /* 0x0000006400657213 */ /* 0x000fe20000000000 */
[C---:B------:R-:W-:Y:S01]  /*5820*/  IMAD R148, R0.reuse, R148, R153 ;  /* 0x0000009400947224 */ /* 0x040fe200078e0299 */
[----:B------:R-:W-:Y:S01]  /*5830*/  ISETP.GE.AND P2, PT, R103, RZ, PT ;  /* 0x000000ff6700720c */ /* 0x000fe20003f46270 */
[----:B------:R-:W-:Y:S01]  /*5840*/  IMAD R97, R0, R97, R99 ;  /* 0x0000006100617224 */ /* 0x000fe200078e0263 */
[----:B------:R-:W-:Y:S01]  /*5850*/  ISETP.GE.AND P1, PT, R98, RZ, PT ;  /* 0x000000ff6200720c */ /* 0x000fe20003f26270 */
[--C-:B------:R-:W-:Y:S01]  /*5860*/  @!P3 IMAD.IADD R96, R96, 0x1, -R0.reuse ;  /* 0x000000016060b824 */ /* 0x100fe200078e0a00 */
[----:B------:R-:W-:Y:S01]  /*5870*/  IABS R103, R102 ;  /* 0x0000006600677213 */ /* 0x000fe20000000000 */
[----:B------:R-:W-:Y:S01]  /*5880*/  @!P6 IMAD.IADD R94, R94, 0x1, -R0 ;  /* 0x000000015e5ee824 */ /* 0x000fe200078e0a00 */
[----:B------:R-:W-:Y:S01]  /*5890*/  ISETP.GT.U32.AND P6, PT, R0, R97, PT ;  /* 0x000000610000720c */ /* 0x000fe20003fc4070 */
[----:B------:R-:W-:Y:S01]  /*58a0*/  IMAD.HI.U32 R98, R244, R101, RZ ;  /* 0x00000065f4627227 */ /* 0x000fe200078e00ff */
[----:B------:R-:W-:-:S02]  /*58b0*/  ISETP.GE.AND P3, PT, R102, RZ, PT ;  /* 0x000000ff6600720c */ /* 0x000fc40003f66270 */
[----:B------:R-:W-:Y:S01]  /*58c0*/  @!P0 IADD3 R95, R95, -R0, RZ ;  /* 0x800000005f5f8210 */ /* 0x000fe20007ffe0ff */
[----:B------:R-:W-:Y:S01]  /*58d0*/  @!P5 IMAD.MOV R94, RZ, RZ, -R94 ;  /* 0x000000ffff5ed224 */ /* 0x000fe200078e0a5e */
[----:B------:R-:W-:Y:S01]  /*58e0*/  ISETP.GT.U32.AND P5, PT, R0, R96, PT ;  /* 0x000000600000720c */ /* 0x000fe20003fa4070 */
[----:B------:R-:W-:Y:S01]  /*58f0*/  IMAD.HI.U32 R99, R244, R103, RZ ;  /* 0x00000067f4637227 */ /* 0x000fe200078e00ff */
[----:B------:R-:W-:Y:S02]  /*5900*/  ISETP.GE.AND P0, PT, R100, RZ, PT ;  /* 0x000000ff6400720c */ /* 0x000fe40003f06270 */
[----:B------:R-:W-:Y:S01]  /*5910*/  IABS R153, R158 ;  /* 0x0000009e00997213 */ /* 0x000fe20000000000 */
[----:B------:R-:W-:Y:S01]  /*5920*/  IMAD.MOV R98, RZ, RZ, -R98 ;  /* 0x000000ffff627224 */ /* 0x000fe200078e0a62 */
[----:B------:R-:W-:Y:S01]  /*5930*/  IABS R165, R168 ;  /* 0x000000a800a57213 */ /* 0x000fe20000000000 */
[----:B------:R-:W-:Y:S01]  /*5940*/  IMAD.MOV R99, RZ, RZ, -R99 ;  /* 0x000000ffff637224 */ /* 0x000fe200078e0a63 */
[C---:B------:R-:W-:Y:S01]  /*5950*/  LOP3.LUT R172, R243.reuse, 0x15c, RZ, 0xfc, !PT ;  /* 0x0000015cf3ac7812 */ /* 0x040fe200078efcff */
[C---:B------:R-:W-:Y:S01]  /*5960*/  IMAD R98, R0.reuse, R98, R101 ;  /* 0x0000006200627224 */ /* 0x040fe200078e0265 */
[----:B------:R-:W-:Y:S01]  /*5970*/  LOP3.LUT R170, R243, 0x15a, RZ, 0xfc, !PT ;  /* 0x0000015af3aa7812 */ /* 0x000fe200078efcff */
[----:B------:R-:W-:Y:S01]  /*5980*/  IMAD R99, R0, R99, R103 ;  /* 0x0000006300637224 */ /* 0x000fe200078e0267 */
[----:B------:R-:W-:Y:S01]  /*5990*/  IABS R103, R106 ;  /* 0x0000006a00677213 */ /* 0x000fe20000000000 */
[----:B------:R-:W-:Y:S01]  /*59a0*/  @!P6 IMAD.IADD R97, R97, 0x1, -R0 ;  /* 0x000000016161e824 */ /* 0x000fe200078e0a00 */
[----:B------:R-:W-:Y:S01]  /*59b0*/  @!P5 IADD3 R96, R96, -R0, RZ ;  /* 0x800000006060d210 */ /* 0x000fe20007ffe0ff */
[----:B------:R-:W-:Y:S01]  /*59c0*/  @!P4 IMAD.MOV R95, RZ, RZ, -R95 ;  /* 0x000000ffff5fc224 */ /* 0x000fe200078e0a5f */
[----:B------:R-:W-:Y:S01]  /*59d0*/  ISETP.GT.U32.AND P4, PT, R0, R98, PT ;  /* 0x000000620000720c */ /* 0x000fe20003f84070 */
[----:B------:R-:W-:Y:S01]  /*59e0*/  IMAD.HI.U32 R100, R244, R105, RZ ;  /* 0x00000069f4647227 */ /* 0x000fe200078e00ff */
[----:B------:R-:W-:-:S02]  /*59f0*/  ISETP.GT.U32.AND P6, PT, R0, R97, PT ;  /* 0x000000610000720c */ /* 0x000fc40003fc4070 */
[----:B------:R-:W-:Y:S01]  /*5a00*/  ISETP.GT.U32.AND P5, PT, R0, R99, PT ;  /* 0x000000630000720c */ /* 0x000fe20003fa4070 */
[----:B------:R-:W-:Y:S01]  /*5a10*/  IMAD.HI.U32 R101, R244, R103, RZ ;  /* 0x00000067f4657227 */ /* 0x000fe200078e00ff */
[----:B------:R-:W-:Y:S02]  /*5a20*/  IADD3 R100, -R100, RZ, RZ ;  /* 0x000000ff64647210 */ /* 0x000fe40007ffe1ff */
[----:B------:R-:W-:Y:S01]  /*5a30*/  IABS R171, R170 ;  /* 0x000000aa00ab7213 */ /* 0x000fe20000000000 */
[----:B------:R-:W-:Y:S01]  /*5a40*/  IMAD.MOV R101, RZ, RZ, -R101 ;  /* 0x000000ffff657224 */ /* 0x000fe200078e0a65 */
[----:B------:R-:W-:Y:S01]  /*5a50*/  LOP3.LUT R174, R243, 0x15e, RZ, 0xfc, !PT ;  /* 0x0000015ef3ae7812 */ /* 0x000fe200078efcff */
[----:B------:R-:W-:Y:S01]  /*5a60*/  IMAD R100, R0, R100, R105 ;  /* 0x0000006400647224 */ /* 0x000fe200078e0269 */
[----:B------:R-:W-:Y:S01]  /*5a70*/  IABS R105, R108 ;  /* 0x0000006c00697213 */ /* 0x000fe20000000000 */
[--C-:B------:R-:W-:Y:S01]  /*5a80*/  @!P4 IMAD.IADD R98, R98, 0x1, -R0.reuse ;  /* 0x000000016262c824 */ /* 0x100fe200078e0a00 */
[----:B------:R-:W-:Y:S01]  /*5a90*/  ISETP.GE.AND P4, PT, R104, RZ, PT ;  /* 0x000000ff6800720c */ /* 0x000fe20003f86270 */
[----:B------:R-:W-:Y:S01]  /*5aa0*/  @!P6 IMAD.IADD R97, R97, 0x1, -R0 ;  /* 0x000000016161e824 */ /* 0x000fe200078e0a00 */
[C---:B------:R-:W-:Y:S01]  /*5ab0*/  ISETP.GT.U32.AND P6, PT, R0.reuse, R100, PT ;  /* 0x000000640000720c */ /* 0x040fe20003fc4070 */
[----:B------:R-:W-:Y:S01]  /*5ac0*/  IMAD R101, R0, R101, R103 ;  /* 0x0000006500657224 */ /* 0x000fe200078e0267 */
[----:B------:R-:W-:Y:S01]  /*5ad0*/  @!P5 IADD3 R99, R99, -R0, RZ ;  /* 0x800000006363d210 */ /* 0x000fe20007ffe0ff */
[----:B------:R-:W-:Y:S01]  /*5ae0*/  IMAD.HI.U32 R102, R244, R105, RZ ;  /* 0x00000069f4667227 */ /* 0x000fe200078e00ff */
[----:B------:R-:W-:-:S02]  /*5af0*/  ISETP.GT.U32.AND P5, PT, R0, R98, PT ;  /* 0x000000620000720c */ /* 0x000fc40003fa4070 */
[----:B------:R-:W-:Y:S01]  /*5b00*/  @!P1 IADD3 R97, -R97, RZ, RZ ;  /* 0x000000ff61619210 */ /* 0x000fe20007ffe1ff */
[----:B------:R-:W-:Y:S01]  /*5b10*/  IMAD.MOV R102, RZ, RZ, -R102 ;  /* 0x000000ffff667224 */ /* 0x000fe200078e0a66 */
[----:B------:R-:W-:Y:S01]  /*5b20*/  ISETP.GE.AND P1, PT, R106, RZ, PT ;  /* 0x000000ff6a00720c */ /* 0x000fe20003f26270 */
[----:B------:R-:W-:Y:S01]  /*5b30*/  IMAD.HI.U32 R104, R244, R109, RZ ;  /* 0x0000006df4687227 */ /* 0x000fe200078e00ff */
[C---:B------:R-:W-:Y:S02]  /*5b40*/  LOP3.LUT R176, R243.reuse, 0x166, RZ, 0xfc, !PT ;  /* 0x00000166f3b07812 */ /* 0x040fe400078efcff */
[C---:B------:R-:W-:Y:S01]  /*5b50*/  LOP3.LUT R182, R243.reuse, 0x174, RZ, 0xfc, !PT ;  /* 0x00000174f3b67812 */ /* 0x040fe200078efcff */
[--C-:B------:R-:W-:Y:S01]  /*5b60*/  @!P6 IMAD.IADD R100, R100, 0x1, -R0.reuse ;  /* 0x000000016464e824 */ /* 0x100fe200078e0a00 */
[C---:B------:R-:W-:Y:S01]  /*5b70*/  ISETP.GT.U32.AND P6, PT, R0.reuse, R99, PT ;  /* 0x000000630000720c */ /* 0x040fe20003fc4070 */
[----:B------:R-:W-:Y:S01]  /*5b80*/  IMAD R102, R0, R102, R105 ;  /* 0x0000006600667224 */ /* 0x000fe200078e0269 */
[----:B------:R-:W-:Y:S01]  /*5b90*/  IABS R105, R112 ;  /* 0x0000007000697213 */ /* 0x000fe20000000000 */
[----:B------:R-:W-:Y:S01]  /*5ba0*/  @!P5 IMAD.IADD R98, R98, 0x1, -R0 ;  /* 0x000000016262d824 */ /* 0x000fe200078e0a00 */
[C---:B------:R-:W-:Y:S01]  /*5bb0*/  ISETP.GT.U32.AND P5, PT, R0.reuse, R101, PT ;  /* 0x000000650000720c */ /* 0x040fe20003fa4070 */
[----:B------:R-:W-:Y:S01]  /*5bc0*/  IMAD.MOV R104, RZ, RZ, -R104 ;  /* 0x000000ffff687224 */ /* 0x000fe200078e0a68 */
[----:B------:R-:W-:Y:S01]  /*5bd0*/  LOP3.LUT R178, R243, 0x170, RZ, 0xfc, !PT ;  /* 0x00000170f3b27812 */ /* 0x000fe200078efcff */
[----:B------:R-:W-:Y:S01]  /*5be0*/  @!P2 IMAD.MOV R96, RZ, RZ, -R96 ;  /* 0x000000ffff60a224 */ /* 0x000fe200078e0a60 */
[C---:B------:R-:W-:Y:S01]  /*5bf0*/  ISETP.GT.U32.AND P2, PT, R0.reuse, R100, PT ;  /* 0x000000640000720c */ /* 0x040fe20003f44070 */
[----:B------:R-:W-:Y:S01]  /*5c00*/  IMAD R104, R0, R104, R109 ;  /* 0x0000006800687224 */ /* 0x000fe200078e026d */
[----:B------:R-:W-:Y:S01]  /*5c10*/  IABS R185, R182 ;  /* 0x000000b600b97213 */ /* 0x000fe20000000000 */
[----:B------:R-:W-:Y:S01]  /*5c20*/  @!P0 IMAD.MOV R98, RZ, RZ, -R98 ;  /* 0x000000ffff628224 */ /* 0x000fe200078e0a62 */
[----:B------:R-:W-:Y:S01]  /*5c30*/  IABS R181, R178 ;  /* 0x000000b200b57213 */ /* 0x000fe20000000000 */
[----:B------:R-:W-:Y:S01]  /*5c40*/  IMAD.HI.U32 R103, R244, R107, RZ ;  /* 0x0000006bf4677227 */ /* 0x000fe200078e00ff */
[----:B------:R-:W-:-:S02]  /*5c50*/  @!P6 IADD3 R99, R99, -R0, RZ ;  /* 0x800000006363e210 */ /* 0x000fc40007ffe0ff */
[C---:B------:R-:W-:Y:S01]  /*5c60*/  ISETP.GT.U32.AND P6, PT, R0.reuse, R102, PT ;  /* 0x000000660000720c */ /* 0x040fe20003fc4070 */
[--C-:B------:R-:W-:Y:S01]  /*5c70*/  @!P5 IMAD.IADD R101, R101, 0x1, -R0.reuse ;  /* 0x000000016565d824 */ /* 0x100fe200078e0a00 */
[C---:B------:R-:W-:Y:S01]  /*5c80*/  LOP3.LUT R180, R243.reuse, 0x172, RZ, 0xfc, !PT ;  /* 0x00000172f3b47812 */ /* 0x040fe200078efcff */
[----:B------:R-:W-:Y:S01]  /*5c90*/  @!P3 IMAD.MOV R99, RZ, RZ, -R99 ;  /* 0x000000ffff63b224 */ /* 0x000fe200078e0a63 */
[C---:B------:R-:W-:Y:S01]  /*5ca0*/  ISETP.GT.U32.AND P3, PT, R0.reuse, R104, PT ;  /* 0x000000680000720c */ /* 0x040fe20003f64070 */
[----:B------:R-:W-:Y:S01]  /*5cb0*/  IMAD.MOV R103, RZ, RZ, -R103 ;  /* 0x000000ffff677224 */ /* 0x000fe200078e0a67 */
[----:B------:R-:W-:Y:S01]  /*5cc0*/  ISETP.GT.U32.AND P0, PT, R0, R101, PT ;  /* 0x000000650000720c */ /* 0x000fe20003f04070 */
[----:B------:R-:W-:Y:S01]  /*5cd0*/  @!P2 IMAD.IADD R100, R100, 0x1, -R0 ;  /* 0x000000016464a824 */ /* 0x000fe200078e0a00 */
[----:B------:R-:W-:Y:S01]  /*5ce0*/  ISETP.GE.AND P2, PT, R108, RZ, PT ;  /* 0x000000ff6c00720c */ /* 0x000fe20003f46270 */
[----:B------:R-:W-:Y:S01]  /*5cf0*/  IMAD R103, R0, R103, R107 ;  /* 0x0000006700677224 */ /* 0x000fe200078e026b */
[----:B------:R-:W-:Y:S01]  /*5d00*/  LOP3.LUT R108, R243, 0xe4, RZ, 0xfc, !PT ;  /* 0x000000e4f36c7812 */ /* 0x000fe200078efcff */
[----:B------:R-:W-:Y:S01]  /*5d10*/  IMAD.MOV.U32 R107, RZ, RZ, R105 ;  /* 0x000000ffff6b7224 */ /* 0x000fe200078e0069 */
[----:B------:R-:W-:Y:S01]  /*5d20*/  IABS R183, R180 ;  /* 0x000000b400b77213 */ /* 0x000fe20000000000 */
[----:B------:R-:W-:Y:S01]  /*5d30*/  @!P4 IMAD.MOV R100, RZ, RZ, -R100 ;  /* 0x000000ffff64c224 */ /* 0x000fe200078e0a64 */
[----:B------:R-:W-:Y:S01]  /*5d40*/  @!P6 IADD3 R102, R102, -R0, RZ ;  /* 0x800000006666e210 */ /* 0x000fe20007ffe0ff */
[----:B------:R-:W-:Y:S01]  /*5d50*/  IMAD.HI.U32 R105, R244, R107, RZ ;  /* 0x0000006bf4697227 */ /* 0x000fe200078e00ff */
[----:B------:R-:W-:-:S02]  /*5d60*/  IABS R109, R108 ;  /* 0x0000006c006d7213 */ /* 0x000fc40000000000 */
[----:B------:R-:W-:Y:S01]  /*5d70*/  ISETP.GT.U32.AND P6, PT, R0, R102, PT ;  /* 0x000000660000720c */ /* 0x000fe20003fc4070 */
[----:B------:R-:W-:Y:S01]  /*5d80*/  @!P0 IMAD.IADD R101, R101, 0x1, -R0 ;  /* 0x0000000165658824 */ /* 0x000fe200078e0a00 */
[----:B------:R-:W-:Y:S01]  /*5d90*/  @!P3 IADD3 R104, R104, -R0, RZ ;  /* 0x800000006868b210 */ /* 0x000fe20007ffe0ff */
[----:B------:R-:W-:Y:S01]  /*5da0*/  IMAD.MOV R105, RZ, RZ, -R105 ;  /* 0x000000ffff697224 */ /* 0x000fe200078e0a69 */
[C---:B------:R-:W-:Y:S01]  /*5db0*/  ISETP.GT.U32.AND P5, PT, R0.reuse, R103, PT ;  /* 0x000000670000720c */ /* 0x040fe20003fa4070 */
[----:B------:R-:W-:Y:S01]  /*5dc0*/  @!P1 IMAD.MOV R101, RZ, RZ, -R101 ;  /* 0x000000ffff659224 */ /* 0x000fe200078e0a65 */
[----:B------:R-:W-:Y:S01]  /*5dd0*/  ISETP.GT.U32.AND P1, PT, R0, R104, PT ;  /* 0x000000680000720c */ /* 0x000fe20003f24070 */
[----:B------:R-:W-:Y:S01]  /*5de0*/  IMAD.HI.U32 R106, R244, R109, RZ ;  /* 0x0000006df46a7227 */ /* 0x000fe200078e00ff */
[----:B------:R-:W-:Y:S02]  /*5df0*/  ISETP.GE.AND P0, PT, R111, RZ, PT ;  /* 0x000000ff6f00720c */ /* 0x000fe40003f06270 */
[----:B------:R-:W-:Y:S01]  /*5e00*/  ISETP.GE.AND P3, PT, R112, RZ, PT ;  /* 0x000000ff7000720c */ /* 0x000fe20003f66270 */
[----:B------:R-:W-:Y:S01]  /*5e10*/  IMAD R105, R0, R105, R107 ;  /* 0x0000006900697224 */ /* 0x000fe200078e026b */
[----:B------:R-:W-:Y:S01]  /*5e20*/  LOP3.LUT R107, R243, 0xe6, RZ, 0xfc, !PT ;  /* 0x000000e6f36b7812 */ /* 0x000fe200078efcff */
[----:B------:R-:W-:Y:S01]  /*5e30*/  IMAD.MOV R106, RZ, RZ, -R106 ;  /* 0x000000ffff6a7224 */ /* 0x000fe200078e0a6a */
[----:B------:R-:W-:Y:S01]  /*5e40*/  ISETP.GE.AND P4, PT, R110, RZ, PT ;  /* 0x000000ff6e00720c */ /* 0x000fe20003f86270 */
[--C-:B------:R-:W-:Y:S01]  /*5e50*/  @!P6 IMAD.IADD R102, R102, 0x1, -R0.reuse ;  /* 0x000000016666e824 */ /* 0x100fe200078e0a00 */
[C---:B------:R-:W-:Y:S01]  /*5e60*/  ISETP.GT.U32.AND P6, PT, R0.reuse, R105, PT ;  /* 0x000000690000720c */ /* 0x040fe20003fc4070 */
[----:B------:R-:W-:Y:S01]  /*5e70*/  IMAD R106, R0, R106, R109 ;  /* 0x0000006a006a7224 */ /* 0x000fe200078e026d */
[----:B------:R-:W-:Y:S01]  /*5e80*/  @!P5 IADD3 R103, R103, -R0, RZ ;  /* 0x800000006767d210 */ /* 0x000fe20007ffe0ff */
[----:B------:R-:W-:Y:S01]  /*5e90*/  @!P1 IMAD.IADD R104, R104, 0x1, -R0 ;  /* 0x0000000168689824 */ /* 0x000fe200078e0a00 */
[----:B------:R-:W-:Y:S01]  /*5ea0*/  IABS R111, R107 ;  /* 0x0000006b006f7213 */ /* 0x000fe20000000000 */
[----:B------:R-:W-:Y:S01]  /*5eb0*/  @!P2 IMAD.MOV R102, RZ, RZ, -R102 ;  /* 0x000000ffff66a224 */ /* 0x000fe200078e0a66 */
[----:B------:R-:W-:-:S02]  /*5ec0*/  ISETP.GT.U32.AND P1, PT, R0, R106, PT ;  /* 0x0000006a0000720c */ /* 0x000fc40003f24070 */
[----:B------:R-:W-:Y:S02]  /*5ed0*/  ISETP.GT.U32.AND P5, PT, R0, R103, PT ;  /* 0x000000670000720c */ /* 0x000fe40003fa4070 */
[----:B------:R-:W-:Y:S02]  /*5ee0*/  LOP3.LUT R109, R243, 0xea, RZ, 0xfc, !PT ;  /* 0x000000eaf36d7812 */ /* 0x000fe400078efcff */
[----:B------:R-:W-:Y:S01]  /*5ef0*/  ISETP.GE.AND P2, PT, R107, RZ, PT ;  /* 0x000000ff6b00720c */ /* 0x000fe20003f46270 */
[----:B------:R-:W-:Y:S01]  /*5f00*/  IMAD.HI.U32 R107, R244, R111, RZ ;  /* 0x0000006ff46b7227 */ /* 0x000fe200078e00ff */
[----:B------:R-:W-:Y:S02]  /*5f10*/  @!P6 IADD3 R105, R105, -R0, RZ ;  /* 0x800000006969e210 */ /* 0x000fe40007ffe0ff */
[----:B------:R-:W-:Y:S01]  /*5f20*/  IABS R115, R109 ;  /* 0x0000006d00737213 */ /* 0x000fe20000000000 */
[----:B------:R-:W-:Y:S01]  /*5f30*/  IMAD.MOV R107, RZ, RZ, -R107 ;  /* 0x000000ffff6b7224 */ /* 0x000fe200078e0a6b */
[----:B------:R-:W-:Y:S01]  /*5f40*/  ISETP.GT.U32.AND P6, PT, R0, R105, PT ;  /* 0x000000690000720c */ /* 0x000fe20003fc4070 */
[--C-:B------:R-:W-:Y:S01]  /*5f50*/  @!P1 IMAD.IADD R106, R106, 0x1, -R0.reuse ;  /* 0x000000016a6a9824 */ /* 0x100fe200078e0a00 */
[----:B------:R-:W-:Y:S01]  /*5f60*/  @!P0 IADD3 R104, -R104, RZ, RZ ;  /* 0x000000ff68688210 */ /* 0x000fe20007ffe1ff */
[----:B------:R-:W-:Y:S01]  /*5f70*/  @!P5 IMAD.IADD R103, R103, 0x1, -R0 ;  /* 0x000000016767d824 */ /* 0x000fe200078e0a00 */
[----:B------:R-:W-:Y:S01]  /*5f80*/  ISETP.GE.AND P5, PT, R108, RZ, PT ;  /* 0x000000ff6c00720c */ /* 0x000fe20003fa6270 */
[C---:B------:R-:W-:Y:S01]  /*5f90*/  IMAD R107, R0.reuse, R107, R111 ;  /* 0x0000006b006b7224 */ /* 0x040fe200078e026f */
[----:B------:R-:W-:Y:S01]  /*5fa0*/  ISETP.GT.U32.AND P1, PT, R0, R106, PT ;  /* 0x0000006a0000720c */ /* 0x000fe20003f24070 */
[----:B------:R-:W-:Y:S01]  /*5fb0*/  @!P4 IMAD.MOV R103, RZ, RZ, -R103 ;  /* 0x000000ffff67c224 */ /* 0x000fe200078e0a67 */
[----:B------:R-:W-:Y:S01]  /*5fc0*/  ISETP.GE.AND P0, PT, R109, RZ, PT ;  /* 0x000000ff6d00720c */ /* 0x000fe20003f06270 */
[----:B------:R-:W-:Y:S01]  /*5fd0*/  IMAD.HI.U32 R109, R244, R115, RZ ;  /* 0x00000073f46d7227 */ /* 0x000fe200078e00ff */
[----:B------:R-:W-:-:S02]  /*5fe0*/  LOP3.LUT R108, R243, 0xe8, RZ, 0xfc, !PT ;  /* 0x000000e8f36c7812 */ /* 0x000fc400078efcff */
[----:B------:R-:W-:Y:S01]  /*5ff0*/  LOP3.LUT R110, R243, 0xec, RZ, 0xfc, !PT ;  /* 0x000000ecf36e7812 */ /* 0x000fe200078efcff */
[----:B------:R-:W-:Y:S01]  /*6000*/  @!P6 IMAD.IADD R105, R105, 0x1, -R0 ;  /* 0x000000016969e824 */ /* 0x000fe200078e0a00 */
[----:B------:R-:W-:Y:S01]  /*6010*/  IABS R113, R108 ;  /* 0x0000006c00717213 */ /* 0x000fe20000000000 */
[----:B------:R-:W-:Y:S01]  /*6020*/  IMAD.MOV R109, RZ, RZ, -R109 ;  /* 0x000000ffff6d7224 */ /* 0x000fe200078e0a6d */
[----:B------:R-:W-:Y:S01]  /*6030*/  ISETP.GE.AND P4, PT, R108, RZ, PT ;  /* 0x000000ff6c00720c */ /* 0x000fe20003f86270 */
[----:B------:R-:W-:Y:S01]  /*6040*/  @!P3 IMAD.MOV R105, RZ, RZ, -R105 ;  /* 0x000000ffff69b224 */ /* 0x000fe200078e0a69 */
[C---:B------:R-:W-:Y:S01]  /*6050*/  ISETP.GT.U32.AND P3, PT, R0.reuse, R107, PT ;  /* 0x0000006b0000720c */ /* 0x040fe20003f64070 */
[----:B------:R-:W-:Y:S01]  /*6060*/  IMAD R109, R0, R109, R115 ;  /* 0x0000006d006d7224 */ /* 0x000fe200078e0273 */
[----:B------:R-:W-:Y:S01]  /*6070*/  @!P1 IADD3 R106, R106, -R0, RZ ;  /* 0x800000006a6a9210 */ /* 0x000fe20007ffe0ff */
[----:B------:R-:W-:Y:S01]  /*6080*/  IMAD.HI.U32 R108, R244, R113, RZ ;  /* 0x00000071f46c7227 */ /* 0x000fe200078e00ff */
[----:B------:R-:W-:-:S02]  /*6090*/  IABS R117, R110 ;  /* 0x0000006e00757213 */ /* 0x000fc40000000000 */
[----:B------:R-:W-:Y:S01]  /*60a0*/  ISETP.GE.AND P6, PT, R110, RZ, PT ;  /* 0x000000ff6e00720c */ /* 0x000fe20003fc6270 */
[----:B------:R-:W-:Y:S01]  /*60b0*/  @!P5 IMAD.MOV R106, RZ, RZ, -R106 ;  /* 0x000000ffff6ad224 */ /* 0x000fe200078e0a6a */
[----:B------:R-:W-:Y:S01]  /*60c0*/  ISETP.GT.U32.AND P5, PT, R0, R109, PT ;  /* 0x0000006d0000720c */ /* 0x000fe20003fa4070 */
[----:B------:R-:W-:Y:S01]  /*60d0*/  IMAD.HI.U32 R110, R244, R117, RZ ;  /* 0x00000075f46e7227 */ /* 0x000fe200078e00ff */
[----:B------:R-:W-:Y:S02]  /*60e0*/  IADD3 R108, -R108, RZ, RZ ;  /* 0x000000ff6c6c7210 */ /* 0x000fe40007ffe1ff */
[----:B------:R-:W-:Y:S01]  /*60f0*/  IABS R115, R118 ;  /* 0x0000007600737213 */ /* 0x000fe20000000000 */
[----:B------:R-:W-:Y:S01]  /*6100*/  @!P3 IMAD.IADD R107, R107, 0x1, -R0 ;  /* 0x000000016b6bb824 */ /* 0x000fe200078e0a00 */
[----:B------:R-:W-:Y:S01]  /*6110*/  LOP3.LUT R186, R243, 0x178, RZ, 0xfc, !PT ;  /* 0x00000178f3ba7812 */ /* 0x000fe200078efcff */
[C---:B------:R-:W-:Y:S01]  /*6120*/  IMAD R108, R0.reuse, R108, R113 ;  /* 0x0000006c006c7224 */ /* 0x040fe200078e0271 */
[----:B------:R-:W-:Y:S01]  /*6130*/  IABS R113, R116 ;  /* 0x0000007400717213 */ /* 0x000fe20000000000 */
[----:B------:R-:W-:Y:S01]  /*6140*/  IMAD.MOV R110, RZ, RZ, -R110 ;  /* 0x000000ffff6e7224 */ /* 0x000fe200078e0a6e */
[----:B------:R-:W-:Y:S01]  /*6150*/  ISETP.GT.U32.AND P3, PT, R0, R107, PT ;  /* 0x0000006b0000720c */ /* 0x000fe20003f64070 */
[----:B------:R-:W-:Y:S01]  /*6160*/  IMAD.HI.U32 R112, R244, R115, RZ ;  /* 0x00000073f4707227 */ /* 0x000fe200078e00ff */
[----:B------:R-:W-:-:S02]  /*6170*/  ISETP.GT.U32.AND P1, PT, R0, R108, PT ;  /* 0x0000006c0000720c */ /* 0x000fc40003f24070 */
[----:B------:R-:W-:Y:S01]  /*6180*/  @!P5 IADD3 R109, R109, -R0, RZ ;  /* 0x800000006d6dd210 */ /* 0x000fe20007ffe0ff */
[C---:B------:R-:W-:Y:S01]  /*6190*/  IMAD R110, R0.reuse, R110, R117 ;  /* 0x0000006e006e7224 */ /* 0x040fe200078e0275 */
[----:B------:R-:W-:Y:S01]  /*61a0*/  IABS R117, R121 ;  /* 0x0000007900757213 */ /* 0x000fe20000000000 */
[----:B------:R-:W-:Y:S01]  /*61b0*/  IMAD.MOV R112, RZ, RZ, -R112 ;  /* 0x000000ffff707224 */ /* 0x000fe200078e0a70 */
[----:B------:R-:W-:Y:S01]  /*61c0*/  ISETP.GT.U32.AND P5, PT, R0, R109, PT ;  /* 0x0000006d0000720c */ /* 0x000fe20003fa4070 */
[----:B------:R-:W-:Y:S01]  /*61d0*/  IMAD.HI.U32 R111, R244, R113, RZ ;  /* 0x00000071f46f7227 */ /* 0x000fe200078e00ff */
[C---:B------:R-:W-:Y:S02]  /*61e0*/  LOP3.LUT R184, R243.reuse, 0x176, RZ, 0xfc, !PT ;  /* 0x00000176f3b87812 */ /* 0x040fe400078efcff */
[----:B------:R-:W-:Y:S01]  /*61f0*/  LOP3.LUT R187, R243, 0x17a, RZ, 0xfc, !PT ;  /* 0x0000017af3bb7812 */ /* 0x000fe200078efcff */
[--C-:B------:R-:W-:Y:S01]  /*6200*/  @!P3 IMAD.IADD R107, R107, 0x1, -R0.reuse ;  /* 0x000000016b6bb824 */ /* 0x100fe200078e0a00 */
[----:B------:R-:W-:Y:S01]  /*6210*/  ISETP.GT.U32.AND P3, PT, R0, R110, PT ;  /* 0x0000006e0000720c */ /* 0x000fe20003f64070 */
[--C-:B------:R-:W-:Y:S01]  /*6220*/  @!P1 IMAD.IADD R108, R108, 0x1, -R0.reuse ;  /* 0x000000016c6c9824 */ /* 0x100fe200078e0a00 */
[----:B------:R-:W-:Y:S01]  /*6230*/  LOP3.LUT R192, R243, 0x184, RZ, 0xfc, !PT ;  /* 0x00000184f3c07812 */ /* 0x000fe200078efcff */
[C---:B------:R-:W-:Y:S01]  /*6240*/  IMAD R112, R0.reuse, R112, R115 ;  /* 0x0000007000707224 */ /* 0x040fe200078e0273 */
[----:B------:R-:W-:Y:S01]  /*6250*/  MOV R115, R114 ;  /* 0x0000007200737202 */ /* 0x000fe20000000f00 */
[----:B------:R-:W-:Y:S01]  /*6260*/  IMAD.MOV R111, RZ, RZ, -R111 ;  /* 0x000000ffff6f7224 */ /* 0x000fe200078e0a6f */
[C---:B------:R-:W-:Y:S01]  /*6270*/  ISETP.GT.U32.AND P1, PT, R0.reuse, R108, PT ;  /* 0x0000006c0000720c */ /* 0x040fe20003f24070 */
[----:B------:R-:W-:Y:S01]  /*6280*/  @!P5 IMAD.IADD R109, R109, 0x1, -R0 ;  /* 0x000000016d6dd824 */ /* 0x000fe200078e0a00 */
[C---:B------:R-:W-:Y:S01]  /*6290*/  ISETP.GT.U32.AND P5, PT, R0.reuse, R112, PT ;  /* 0x000000700000720c */ /* 0x040fe20003fa4070 */
[----:B------:R-:W-:Y:S01]  /*62a0*/  IMAD R111, R0, R111, R113 ;  /* 0x0000006f006f7224 */ /* 0x000fe200078e0271 */
[----:B------:R-:W-:Y:S01]  /*62b0*/  @!P2 IADD3 R107, -R107, RZ, RZ ;  /* 0x000000ff6b6ba210 */ /* 0x000fe20007ffe1ff */
[----:B------:R-:W-:Y:S01]  /*62c0*/  IMAD.HI.U32 R113, R244, R115, RZ ;  /* 0x00000073f4717227 */ /* 0x000fe200078e00ff */
[----:B------:R-:W-:-:S02]  /*62d0*/  ISETP.GE.AND P2, PT, R116, RZ, PT ;  /* 0x000000ff7400720c */ /* 0x000fc40003f46270 */
[----:B------:R-:W-:Y:S01]  /*62e0*/  @!P0 IADD3 R109, -R109, RZ, RZ ;  /* 0x000000ff6d6d8210 */ /* 0x000fe20007ffe1ff */
[--C-:B------:R-:W-:Y:S01]  /*62f0*/  @!P3 IMAD.IADD R110, R110, 0x1, -R0.reuse ;  /* 0x000000016e6eb824 */ /* 0x100fe200078e0a00 */
[----:B------:R-:W-:Y:S01]  /*6300*/  ISETP.GE.AND P0, PT, R120, RZ, PT ;  /* 0x000000ff7800720c */ /* 0x000fe20003f06270 */
[----:B------:R-:W-:Y:S01]  /*6310*/  IMAD.MOV R113, RZ, RZ, -R113 ;  /* 0x000000ffff717224 */ /* 0x000fe200078e0a71 */
[----:B------:R-:W-:Y:S01]  /*6320*/  LOP3.LUT R120, R243, 0xfa, RZ, 0xfc, !PT ;  /* 0x000000faf3787812 */ /* 0x000fe200078efcff */
[----:B------:R-:W-:Y:S01]  /*6330*/  @!P1 IMAD.IADD R108, R108, 0x1, -R0 ;  /* 0x000000016c6c9824 */ /* 0x000fe200078e0a00 */
[C---:B------:R-:W-:Y:S01]  /*6340*/  ISETP.GT.U32.AND P1, PT, R0.reuse, R111, PT ;  /* 0x0000006f0000720c */ /* 0x040fe20003f24070 */
[C---:B------:R-:W-:Y:S01]  /*6350*/  IMAD R113, R0.reuse, R113, R115 ;  /* 0x0000007100717224 */ /* 0x040fe200078e0273 */
[----:B------:R-:W-:Y:S01]  /*6360*/  ISETP.GT.U32.AND P3, PT, R0, R110, PT ;  /* 0x0000006e0000720c */ /* 0x000fe20003f64070 */
[----:B------:R-:W-:Y:S01]  /*6370*/  IMAD.HI.U32 R114, R244, R117, RZ ;  /* 0x00000075f4727227 */ /* 0x000fe200078e00ff */
[----:B------:R-:W-:-:S02]  /*6380*/  @!P5 IADD3 R112, R112, -R0, RZ ;  /* 0x800000007070d210 */ /* 0x000fc40007ffe0ff */
[C---:B------:R-:W-:Y:S01]  /*6390*/  LOP3.LUT R188, R243.reuse, 0x182, RZ, 0xfc, !PT ;  /* 0x00000182f3bc7812 */ /* 0x040fe200078efcff */
[----:B------:R-:W-:Y:S01]  /*63a0*/  IMAD.HI.U32 R115, R244, R119, RZ ;  /* 0x00000077f4737227 */ /* 0x000fe200078e00ff */
[----:B------:R-:W-:Y:S02]  /*63b0*/  ISETP.GT.U32.AND P5, PT, R0, R112, PT ;  /* 0x000000700000720c */ /* 0x000fe40003fa4070 */
[----:B------:R-:W-:Y:S01]  /*63c0*/  IABS R191, R188 ;  /* 0x000000bc00bf7213 */ /* 0x000fe20000000000 */
[----:B------:R-:W-:Y:S01]  /*63d0*/  IMAD.MOV R114, RZ, RZ, -R114 ;  /* 0x000000ffff727224 */ /* 0x000fe200078e0a72 */
[C---:B------:R-:W-:Y:S01]  /*63e0*/  LOP3.LUT R196, R243.reuse, 0x186, RZ, 0xfc, !PT ;  /* 0x00000186f3c47812 */ /* 0x040fe200078efcff */
        /* <DEDUP_REMOVED lines=10> */
[----:B------:R-:W-:Y:S01]  /*6490*/  @!P4 IMAD.MOV R108, RZ, RZ, -R108 ;  /* 0x000000ffff6cc224 */ /* 0x000fe200078e0a6c */
[C---:B------:R-:W-:Y:S01]  /*64a0*/  ISETP.GT.U32.AND P4, PT, R0.reuse, R111, PT ;  /* 0x0000006f0000720c */ /* 0x040fe20003f84070 */
[----:B------:R-:W-:Y:S01]  /*64b0*/  @!P6 IMAD.MOV R110, RZ, RZ, -R110 ;  /* 0x000000ffff6ee224 */ /* 0x000fe200078e0a6e */
[----:B------:R-:W-:Y:S01]  /*64c0*/  ISETP.GT.U32.AND P6, PT, R0, R114, PT ;  /* 0x000000720000720c */ /* 0x000fe20003fc4070 */
[----:B------:R-:W-:Y:S01]  /*64d0*/  @!P5 IMAD.IADD R112, R112, 0x1, -R0 ;  /* 0x000000017070d824 */ /* 0x000fe200078e0a00 */
[----:B------:R-:W-:Y:S01]  /*64e0*/  ISETP.GT.U32.AND P5, PT, R0, R115, PT ;  /* 0x000000730000720c */ /* 0x000fe20003fa4070 */
[----:B------:R-:W-:Y:S01]  /*64f0*/  IMAD.HI.U32 R116, R244, R119, RZ ;  /* 0x00000077f4747227 */ /* 0x000fe200078e00ff */
[----:B------:R-:W-:-:S02]  /*6500*/  IABS R193, R198 ;  /* 0x000000c600c17213 */ /* 0x000fc40000000000 */
[----:B------:R-:W-:Y:S01]  /*6510*/  LOP3.LUT R194, R243, 0x18c, RZ, 0xfc, !PT ;  /* 0x0000018cf3c27812 */ /* 0x000fe200078efcff */
[----:B------:R-:W-:Y:S01]  /*6520*/  IMAD.MOV R116, RZ, RZ, -R116 ;  /* 0x000000ffff747224 */ /* 0x000fe200078e0a74 */
[----:B------:R-:W-:Y:S01]  /*6530*/  @!P3 IADD3 R113, R113, -R0, RZ ;  /* 0x800000007171b210 */ /* 0x000fe20007ffe0ff */
[----:B------:R-:W-:Y:S01]  /*6540*/  @!P1 IMAD.MOV R112, RZ, RZ, -R112 ;  /* 0x000000ffff709224 */ /* 0x000fe200078e0a70 */
[----:B------:R-:W-:Y:S01]  /*6550*/  ISETP.GE.AND P3, PT, R122, RZ, PT ;  /* 0x000000ff7a00720c */ /* 0x000fe20003f66270 */
[--C-:B------:R-:W-:Y:S01]  /*6560*/  @!P4 IMAD.IADD R111, R111, 0x1, -R0.reuse ;  /* 0x000000016f6fc824 */ /* 0x100fe200078e0a00 */
[----:B------:R-:W-:Y:S01]  /*6570*/  ISETP.GE.AND P4, PT, R121, RZ, PT ;  /* 0x000000ff7900720c */ /* 0x000fe20003f86270 */
[--C-:B------:R-:W-:Y:S01]  /*6580*/  @!P6 IMAD.IADD R114, R114, 0x1, -R0.reuse ;  /* 0x000000017272e824 */ /* 0x100fe200078e0a00 */
[----:B------:R-:W-:Y:S01]  /*6590*/  IABS R121, R120 ;  /* 0x0000007800797213 */ /* 0x000fe20000000000 */
[----:B------:R-:W-:Y:S01]  /*65a0*/  @!P5 IMAD.IADD R115, R115, 0x1, -R0 ;  /* 0x000000017373d824 */ /* 0x000fe200078e0a00 */
[C---:B------:R-:W-:Y:S01]  /*65b0*/  ISETP.GT.U32.AND P6, PT, R0.reuse, R113, PT ;  /* 0x000000710000720c */ /* 0x040fe20003fc4070 */
[----:B------:R-:W-:Y:S01]  /*65c0*/  IMAD R116, R0, R116, R119 ;  /* 0x0000007400747224 */ /* 0x000fe200078e0277 */
[----:B------:R-:W-:Y:S01]  /*65d0*/  @!P2 IADD3 R111, -R111, RZ, RZ ;  /* 0x000000ff6f6fa210 */ /* 0x000fe20007ffe1ff */
[----:B------:R-:W-:Y:S01]  /*65e0*/  IMAD.HI.U32 R117, R244, R121, RZ ;  /* 0x00000079f4757227 */ /* 0x000fe200078e00ff */
[----:B------:R-:W-:-:S02]  /*65f0*/  ISETP.GT.U32.AND P2, PT, R0, R115, PT ;  /* 0x000000730000720c */ /* 0x000fc40003f44070 */
[----:B------:R-:W-:Y:S01]  /*6600*/  ISETP.GT.U32.AND P5, PT, R0, R114, PT ;  /* 0x000000720000720c */ /* 0x000fe20003fa4070 */
[----:B------:R-:W-:Y:S01]  /*6610*/  IMAD.MOV R117, RZ, RZ, -R117 ;  /* 0x000000ffff757224 */ /* 0x000fe200078e0a75 */
[----:B------:R-:W-:Y:S01]  /*6620*/  LOP3.LUT R122, R243, 0xfc, RZ, 0xfc, !PT ;  /* 0x000000fcf37a7812 */ /* 0x000fe200078efcff */
[----:B------:R-:W-:Y:S01]  /*6630*/  IMAD.HI.U32 R119, R244, R125, RZ ;  /* 0x0000007df4777227 */ /* 0x000fe200078e00ff */
[----:B------:R-:W-:Y:S02]  /*6640*/  IABS R197, R194 ;  /* 0x000000c200c57213 */ /* 0x000fe40000000000 */
[----:B------:R-:W-:Y:S01]  /*6650*/  IABS R123, R122 ;  /* 0x0000007a007b7213 */ /* 0x000fe20000000000 */
[--C-:B------:R-:W-:Y:S01]  /*6660*/  @!P6 IMAD.IADD R113, R113, 0x1, -R0.reuse ;  /* 0x000000017171e824 */ /* 0x100fe200078e0a00 */
[C---:B------:R-:W-:Y:S01]  /*6670*/  ISETP.GT.U32.AND P6, PT, R0.reuse, R116, PT ;  /* 0x000000740000720c */ /* 0x040fe20003fc4070 */
[----:B------:R-:W-:Y:S01]  /*6680*/  IMAD R117, R0, R117, R121 ;  /* 0x0000007500757224 */ /* 0x000fe200078e0279 */
[----:B------:R-:W-:Y:S01]  /*6690*/  LOP3.LUT R199, R243, 0x18a, RZ, 0xfc, !PT ;  /* 0x0000018af3c77812 */ /* 0x000fe200078efcff */
[----:B------:R-:W-:Y:S01]  /*66a0*/  IMAD.MOV R119, RZ, RZ, -R119 ;  /* 0x000000ffff777224 */ /* 0x000fe200078e0a77 */
[----:B------:R-:W-:Y:S01]  /*66b0*/  @!P2 IADD3 R115, R115, -R0, RZ ;  /* 0x800000007373a210 */ /* 0x000fe20007ffe0ff */
[----:B------:R-:W-:Y:S01]  /*66c0*/  @!P5 IMAD.IADD R114, R114, 0x1, -R0 ;  /* 0x000000017272d824 */ /* 0x000fe200078e0a00 */
[C---:B------:R-:W-:Y:S01]  /*66d0*/  ISETP.GT.U32.AND P2, PT, R0.reuse, R117, PT ;  /* 0x000000750000720c */ /* 0x040fe20003f44070 */
[----:B------:R-:W-:Y:S01]  /*66e0*/  IMAD R119, R0, R119, R125 ;  /* 0x0000007700777224 */ /* 0x000fe200078e027d */
[----:B------:R-:W-:Y:S01]  /*66f0*/  ISETP.GE.AND P5, PT, R118, RZ, PT ;  /* 0x000000ff7600720c */ /* 0x000fe20003fa6270 */
[----:B------:R-:W-:Y:S01]  /*6700*/  IMAD.HI.U32 R118, R244, R123, RZ ;  /* 0x0000007bf4767227 */ /* 0x000fe200078e00ff */
[----:B------:R-:W-:-:S02]  /*6710*/  IABS R125, R128 ;  /* 0x00000080007d7213 */ /* 0x000fc40000000000 */
[----:B------:R-:W-:Y:S01]  /*6720*/  @!P3 IADD3 R115, -R115, RZ, RZ ;  /* 0x000000ff7373b210 */ /* 0x000fe20007ffe1ff */
[----:B------:R-:W-:Y:S01]  /*6730*/  IMAD.MOV R118, RZ, RZ, -R118 ;  /* 0x000000ffff767224 */ /* 0x000fe200078e0a76 */
[----:B------:R-:W-:Y:S01]  /*6740*/  ISETP.GE.AND P3, PT, R122, RZ, PT ;  /* 0x000000ff7a00720c */ /* 0x000fe20003f66270 */
[----:B------:R-:W-:Y:S01]  /*6750*/  @!P6 IMAD.IADD R116, R116, 0x1, -R0 ;  /* 0x000000017474e824 */ /* 0x000fe200078e0a00 */
[----:B------:R-:W-:Y:S01]  /*6760*/  ISETP.GE.AND P6, PT, R120, RZ, PT ;  /* 0x000000ff7800720c */ /* 0x000fe20003fc6270 */
[----:B------:R-:W-:Y:S01]  /*6770*/  IMAD R118, R0, R118, R123 ;  /* 0x0000007600767224 */ /* 0x000fe200078e027b */
[----:B------:R-:W-:Y:S01]  /*6780*/  IABS R123, R126 ;  /* 0x0000007e007b7213 */ /* 0x000fe20000000000 */
[----:B------:R-:W-:Y:S01]  /*6790*/  @!P4 IMAD.MOV R114, RZ, RZ, -R114 ;  /* 0x000000ffff72c224 */ /* 0x000fe200078e0a72 */
[----:B------:R-:W-:Y:S01]  /*67a0*/  @!P2 IADD3 R117, R117, -R0, RZ ;  /* 0x800000007575a210 */ /* 0x000fe20007ffe0ff */
[----:B------:R-:W-:Y:S01]  /*67b0*/  IMAD.HI.U32 R121, R244, R125, RZ ;  /* 0x0000007df4797227 */ /* 0x000fe200078e00ff */
[----:B------:R-:W-:-:S02]  /*67c0*/  ISETP.GT.U32.AND P2, PT, R0, R116, PT ;  /* 0x000000740000720c */ /* 0x000fc40003f44070 */
[----:B------:R-:W-:Y:S01]  /*67d0*/  ISETP.GT.U32.AND P1, PT, R0, R117, PT ;  /* 0x000000750000720c */ /* 0x000fe20003f24070 */
[----:B------:R-:W-:Y:S01]  /*67e0*/  IMAD.HI.U32 R120, R244, R123, RZ ;  /* 0x0000007bf4787227 */ /* 0x000fe200078e00ff */
[C---:B------:R-:W-:Y:S02]  /*67f0*/  ISETP.GT.U32.AND P4, PT, R0.reuse, R119, PT ;  /* 0x000000770000720c */ /* 0x040fe40003f84070 */
[----:B------:R-:W-:Y:S01]  /*6800*/  IABS R195, R199 ;  /* 0x000000c700c37213 */ /* 0x000fe20000000000 */
[----:B------:R-:W-:Y:S01]  /*6810*/  IMAD.MOV R120, RZ, RZ, -R120 ;  /* 0x000000ffff787224 */ /* 0x000fe200078e0a78 */
[C---:B------:R-:W-:Y:S01]  /*6820*/  LOP3.LUT R201, R243.reuse, 0x190, RZ, 0xfc, !PT ;  /* 0x00000190f3c97812 */ /* 0x040fe200078efcff */
[----:B------:R-:W-:Y:S01]  /*6830*/  @!P0 IMAD.MOV R113, RZ, RZ, -R113 ;  /* 0x000000ffff718224 */ /* 0x000fe200078e0a71 */
[----:B------:R-:W-:Y:S01]  /*6840*/  ISETP.GT.U32.AND P0, PT, R0, R118, PT ;  /* 0x000000760000720c */ /* 0x000fe20003f04070 */
[----:B------:R-:W-:Y:S01]  /*6850*/  IMAD.MOV R121, RZ, RZ, -R121 ;  /* 0x000000ffff797224 */ /* 0x000fe200078e0a79 */
[----:B------:R-:W-:Y:S01]  /*6860*/  LOP3.LUT R200, R243, 0x18e, RZ, 0xfc, !PT ;  /* 0x0000018ef3c87812 */ /* 0x000fe200078efcff */
[----:B------:R-:W-:Y:S01]  /*6870*/  @!P2 IMAD.IADD R116, R116, 0x1, -R0 ;  /* 0x000000017474a824 */ /* 0x000fe200078e0a00 */
[----:B------:R-:W-:Y:S01]  /*6880*/  ISETP.GE.AND P2, PT, R124, RZ, PT ;  /* 0x000000ff7c00720c */ /* 0x000fe20003f46270 */
[C---:B------:R-:W-:Y:S01]  /*6890*/  IMAD R120, R0.reuse, R120, R123 ;  /* 0x0000007800787224 */ /* 0x040fe200078e027b */
[----:B------:R-:W-:Y:S01]  /*68a0*/  @!P1 IADD3 R117, R117, -R0, RZ ;  /* 0x8000000075759210 */ /* 0x000fe20007ffe0ff */
[C---:B------:R-:W-:Y:S01]  /*68b0*/  IMAD R121, R0.reuse, R121, R125 ;  /* 0x0000007900797224 */ /* 0x040fe200078e027d */
[----:B------:R-:W-:Y:S01]  /*68c0*/  LOP3.LUT R123, R243, 0x104, RZ, 0xfc, !PT ;  /* 0x00000104f37b7812 */ /* 0x000fe200078efcff */
[----:B------:R-:W-:Y:S01]  /*68d0*/  @!P5 IMAD.MOV R116, RZ, RZ, -R116 ;  /* 0x000000ffff74d224 */ /* 0x000fe200078e0a74 */
[----:B------:R-:W-:Y:S01]  /*68e0*/  ISETP.GT.U32.AND P5, PT, R0, R120, PT ;  /* 0x000000780000720c */ /* 0x000fe20003fa4070 */
[--C-:B------:R-:W-:Y:S01]  /*68f0*/  @!P4 IMAD.IADD R119, R119, 0x1, -R0.reuse ;  /* 0x000000017777c824 */ /* 0x100fe200078e0a00 */
[----:B------:R-:W-:Y:S01]  /*6900*/  @!P6 IADD3 R117, -R117, RZ, RZ ;  /* 0x000000ff7575e210 */ /* 0x000fe20007ffe1ff */
[----:B------:R-:W-:Y:S01]  /*6910*/  @!P0 IMAD.IADD R118, R118, 0x1, -R0 ;  /* 0x0000000176768824 */ /* 0x000fe200078e0a00 */
[----:B------:R-:W-:Y:S01]  /*6920*/  ISETP.GT.U32.AND P6, PT, R0, R121, PT ;  /* 0x000000790000720c */ /* 0x000fe20003fc4070 */
[----:B------:R-:W-:Y:S01]  /*6930*/  IMAD.HI.U32 R190, R244, R197, RZ ;  /* 0x000000c5f4be7227 */ /* 0x000fe200078e00ff */
[----:B------:R-:W-:-:S02]  /*6940*/  ISETP.GT.U32.AND P4, PT, R0, R119, PT ;  /* 0x000000770000720c */ /* 0x000fc40003f84070 */
[----:B------:R-:W-:Y:S01]  /*6950*/  ISETP.GE.AND P1, PT, R126, RZ, PT ;  /* 0x000000ff7e00720c */ /* 0x000fe20003f26270 */
[----:B------:R-:W-:Y:S01]  /*6960*/  IMAD.MOV R190, RZ, RZ, -R190 ;  /* 0x000000ffffbe7224 */ /* 0x000fe200078e0abe */
[----:B------:R-:W-:Y:S02]  /*6970*/  ISETP.GT.U32.AND P0, PT, R0, R118, PT ;  /* 0x000000760000720c */ /* 0x000fe40003f04070 */
[----:B------:R-:W-:Y:S01]  /*6980*/  IABS R125, R123 ;  /* 0x0000007b007d7213 */ /* 0x000fe20000000000 */
[--C-:B------:R-:W-:Y:S01]  /*6990*/  @!P5 IMAD.IADD R120, R120, 0x1, -R0.reuse ;  /* 0x000000017878d824 */ /* 0x100fe200078e0a00 */
[C---:B------:R-:W-:Y:S01]  /*69a0*/  LOP3.LUT R126, R243.reuse, 0x106, RZ, 0xfc, !PT ;  /* 0x00000106f37e7812 */ /* 0x040fe200078efcff */
[----:B------:R-:W-:Y:S01]  /*69b0*/  IMAD R190, R0, R190, R197 ;  /* 0x000000be00be7224 */ /* 0x000fe200078e02c5 */
[----:B------:R-:W-:Y:S01]  /*69c0*/  LOP3.LUT R202, R243, 0x1a0, RZ, 0xfc, !PT ;  /* 0x000001a0f3ca7812 */ /* 0x000fe200078efcff */
[----:B------:R-:W-:Y:S01]  /*69d0*/  @!P6 IMAD.IADD R121, R121, 0x1, -R0 ;  /* 0x000000017979e824 */ /* 0x000fe200078e0a00 */
[----:B------:R-:W-:Y:S01]  /*69e0*/  IABS R127, R126 ;  /* 0x0000007e007f7213 */ /* 0x000fe20000000000 */
[----:B------:R-:W-:Y:S01]  /*69f0*/  IMAD.HI.U32 R122, R244, R125, RZ ;  /* 0x0000007df47a7227 */ /* 0x000fe200078e00ff */
[----:B------:R-:W-:-:S02]  /*6a00*/  ISETP.GT.U32.AND P5, PT, R0, R120, PT ;  /* 0x000000780000720c */ /* 0x000fc40003fa4070 */
[----:B------:R-:W-:Y:S01]  /*6a10*/  ISETP.GT.U32.AND P6, PT, R0, R121, PT ;  /* 0x000000790000720c */ /* 0x000fe20003fc4070 */
[--C-:B------:R-:W-:Y:S01]  /*6a20*/  @!P4 IMAD.IADD R119, R119, 0x1, -R0.reuse ;  /* 0x000000017777c824 */ /* 0x100fe200078e0a00 */
[----:B------:R-:W-:Y:S01]  /*6a30*/  ISETP.GE.AND P4, PT, R123, RZ, PT ;  /* 0x000000ff7b00720c */ /* 0x000fe20003f86270 */
[----:B------:R-:W-:Y:S01]  /*6a40*/  IMAD.HI.U32 R123, R244, R127, RZ ;  /* 0x0000007ff47b7227 */ /* 0x000fe200078e00ff */
[----:B------:R-:W-:Y:S02]  /*6a50*/  IADD3 R122, -R122, RZ, RZ ;  /* 0x000000ff7a7a7210 */ /* 0x000fe40007ffe1ff */
[----:B------:R-:W-:Y:S01]  /*6a60*/  @!P2 IADD3 R119, -R119, RZ, RZ ;  /* 0x000000ff7777a210 */ /* 0x000fe20007ffe1ff */
[--C-:B------:R-:W-:Y:S01]  /*6a70*/  @!P0 IMAD.IADD R118, R118, 0x1, -R0.reuse ;  /* 0x0000000176768824 */ /* 0x100fe200078e0a00 */
[----:B------:R-:W-:Y:S01]  /*6a80*/  ISETP.GE.AND P0, PT, R128, RZ, PT ;  /* 0x000000ff8000720c */ /* 0x000fe20003f06270 */
[----:B------:R-:W-:Y:S01]  /*6a90*/  IMAD.MOV R123, RZ, RZ, -R123 ;  /* 0x000000ffff7b7224 */ /* 0x000fe200078e0a7b */
[----:B------:R-:W-:Y:S01]  /*6aa0*/  LOP3.LUT R128, R243, 0x108, RZ, 0xfc, !PT ;  /* 0x00000108f3807812 */ /* 0x000fe200078efcff */
[C---:B------:R-:W-:Y:S01]  /*6ab0*/  IMAD R122, R0.reuse, R122, R125 ;  /* 0x0000007a007a7224 */ /* 0x040fe200078e027d */
[----:B------:R-:W-:Y:S01]  /*6ac0*/  IABS R205, R202 ;  /* 0x000000ca00cd7213 */ /* 0x000fe20000000000 */
[----:B------:R-:W-:Y:S01]  /*6ad0*/  IMAD R123, R0, R123, R127 ;  /* 0x0000007b007b7224 */ /* 0x000fe200078e027f */
[----:B------:R-:W-:Y:S01]  /*6ae0*/  IABS R124, R128 ;  /* 0x00000080007c7213 */ /* 0x000fe20000000000 */
[--C-:B------:R-:W-:Y:S01]  /*6af0*/  @!P5 IMAD.IADD R120, R120, 0x1, -R0.reuse ;  /* 0x000000017878d824 */ /* 0x100fe200078e0a00 */
[C---:B------:R-:W-:Y:S01]  /*6b00*/  ISETP.GT.U32.AND P5, PT, R0.reuse, R122, PT ;  /* 0x0000007a0000720c */ /* 0x040fe20003fa4070 */
[----:B------:R-:W-:Y:S01]  /*6b10*/  @!P6 IMAD.IADD R121, R121, 0x1, -R0 ;  /* 0x000000017979e824 */ /* 0x000fe200078e0a00 */
[----:B------:R-:W-:Y:S01]  /*6b20*/  MOV R125, R124 ;  /* 0x0000007c007d7202 */ /* 0x000fe20000000f00 */
[----:B------:R-:W-:Y:S01]  /*6b30*/  @!P3 IMAD.MOV R118, RZ, RZ, -R118 ;  /* 0x000000ffff76b224 */ /* 0x000fe200078e0a76 */
[----:B------:R-:W-:Y:S01]  /*6b40*/  ISETP.GT.U32.AND P6, PT, R0, R123, PT ;  /* 0x0000007b0000720c */ /* 0x000fe20003fc4070 */
[----:B------:R-:W-:Y:S01]  /*6b50*/  @!P1 IMAD.MOV R120, RZ, RZ, -R120 ;  /* 0x000000ffff789224 */ /* 0x000fe200078e0a78 */
[----:B------:R-:W-:Y:S01]  /*6b60*/  IABS R127, R130 ;  /* 0x00000082007f7213 */ /* 0x000fe20000000000 */
[----:B------:R-:W-:Y:S01]  /*6b70*/  IMAD.HI.U32 R124, R244, R125, RZ ;  /* 0x0000007df47c7227 */ /* 0x000fe200078e00ff */
[----:B------:R-:W-:-:S02]  /*6b80*/  ISETP.GE.AND P3, PT, R126, RZ, PT ;  /* 0x000000ff7e00720c */ /* 0x000fc40003f66270 */
[----:B------:R-:W-:Y:S01]  /*6b90*/  ISETP.GE.AND P2, PT, R128, RZ, PT ;  /* 0x000000ff8000720c */ /* 0x000fe20003f46270 */
[----:B------:R-:W-:Y:S01]  /*6ba0*/  IMAD.MOV R124, RZ, RZ, -R124 ;  /* 0x000000ffff7c7224 */ /* 0x000fe200078e0a7c */
[C---:B------:R-:W-:Y:S01]  /*6bb0*/  LOP3.LUT R206, R243.reuse, 0x19e, RZ, 0xfc, !PT ;  /* 0x0000019ef3ce7812 */ /* 0x040fe200078efcff */
[----:B------:R-:W-:Y:S01]  /*6bc0*/  IMAD.HI.U32 R126, R244, R129, RZ ;  /* 0x00000081f47e7227 */ /* 0x000fe200078e00ff */
[----:B------:R-:W-:Y:S02]  /*6bd0*/  @!P5 IADD3 R122, R122, -R0, RZ ;  /* 0x800000007a7ad210 */ /* 0x000fe40007ffe0ff */
[C---:B------:R-:W-:Y:S01]  /*6be0*/  LOP3.LUT R204, R243.reuse, 0x1a2, RZ, 0xfc, !PT ;  /* 0x000001a2f3cc7812 */ /* 0x040fe200078efcff */
[C---:B------:R-:W-:Y:S01]  /*6bf0*/  IMAD R124, R0.reuse, R124, R125 ;  /* 0x0000007c007c7224 */ /* 0x040fe200078e027d */
[----:B------:R-:W-:Y:S01]  /*6c00*/  LOP3.LUT R210, R243, 0x1a6, RZ, 0xfc, !PT ;  /* 0x000001a6f3d27812 */ /* 0x000fe200078efcff */
[----:B------:R-:W-:Y:S01]  /*6c10*/  @!P6 IMAD.IADD R123, R123, 0x1, -R0 ;  /* 0x000000017b7be824 */ /* 0x000fe200078e0a00 */
[----:B------:R-:W-:Y:S01]  /*6c20*/  ISETP.GT.U32.AND P6, PT, R0, R122, PT ;  /* 0x0000007a0000720c */ /* 0x000fe20003fc4070 */
[----:B------:R-:W-:Y:S01]  /*6c30*/  IMAD.HI.U32 R125, R244, R127, RZ ;  /* 0x0000007ff47d7227 */ /* 0x000fe200078e00ff */
[----:B------:R-:W-:-:S02]  /*6c40*/  ISETP.GT.U32.AND P5, PT, R0, R124, PT ;  /* 0x0000007c0000720c */ /* 0x000fc40003fa4070 */
[C---:B------:R-:W-:Y:S01]  /*6c50*/  ISETP.GT.U32.AND P1, PT, R0.reuse, R123, PT ;  /* 0x0000007b0000720c */ /* 0x040fe20003f24070 */
[----:B------:R-:W-:Y:S01]  /*6c60*/  IMAD.MOV R125, RZ, RZ, -R125 ;  /* 0x000000ffff7d7224 */ /* 0x000fe200078e0a7d */
[----:B------:R-:W-:Y:S01]  /*6c70*/  IABS R207, R204 ;  /* 0x000000cc00cf7213 */ /* 0x000fe20000000000 */
[----:B------:R-:W-:Y:S01]  /*6c80*/  IMAD.MOV R126, RZ, RZ, -R126 ;  /* 0x000000ffff7e7224 */ /* 0x000fe200078e0a7e */
[----:B------:R-:W-:Y:S01]  /*6c90*/  LOP3.LUT R212, R243, 0x1aa, RZ, 0xfc, !PT ;  /* 0x000001aaf3d47812 */ /* 0x000fe200078efcff */
[C---:B------:R-:W-:Y:S01]  /*6ca0*/  IMAD R125, R0.reuse, R125, R127 ;  /* 0x0000007d007d7224 */ /* 0x040fe200078e027f */
[----:B------:R-:W-:Y:S01]  /*6cb0*/  IABS R127, R134 ;  /* 0x00000086007f7213 */ /* 0x000fe20000000000 */
[----:B------:R-:W-:Y:S01]  /*6cc0*/  IMAD R126, R0, R126, R129 ;  /* 0x0000007e007e7224 */ /* 0x000fe200078e0281 */
[----:B------:R-:W-:Y:S01]  /*6cd0*/  IABS R209, R212 ;  /* 0x000000d400d17213 */ /* 0x000fe20000000000 */
[----:B------:R-:W-:Y:S01]  /*6ce0*/  @!P0 IMAD.MOV R121, RZ, RZ, -R121 ;  /* 0x000000ffff798224 */ /* 0x000fe200078e0a79 */
[----:B------:R-:W-:Y:S01]  /*6cf0*/  @!P6 IADD3 R122, R122, -R0, RZ ;  /* 0x800000007a7ae210 */ /* 0x000fe20007ffe0ff */
[----:B------:R-:W-:Y:S01]  /*6d00*/  IMAD.MOV.U32 R129, RZ, RZ, R127 ;  /* 0x000000ffff817224 */ /* 0x000fe200078e007f */
[----:B------:R-:W-:Y:S01]  /*6d10*/  ISETP.GT.U32.AND P6, PT, R0, R125, PT ;  /* 0x0000007d0000720c */ /* 0x000fe20003fc4070 */
[----:B------:R-:W-:Y:S01]  /*6d20*/  IMAD.HI.U32 R127, R244, R131, RZ ;  /* 0x00000083f47f7227 */ /* 0x000fe200078e00ff */
[----:B------:R-:W-:-:S02]  /*6d30*/  @!P4 IADD3 R122, -R122, RZ, RZ ;  /* 0x000000ff7a7ac210 */ /* 0x000fc40007ffe1ff */
[----:B------:R-:W-:Y:S01]  /*6d40*/  ISETP.GT.U32.AND P4, PT, R0, R126, PT ;  /* 0x0000007e0000720c */ /* 0x000fe20003f84070 */
[----:B------:R-:W-:Y:S01]  /*6d50*/  IMAD.MOV R127, RZ, RZ, -R127 ;  /* 0x000000ffff7f7224 */ /* 0x000fe200078e0a7f */
[----:B------:R-:W-:Y:S01]  /*6d60*/  ISETP.GE.AND P0, PT, R130, RZ, PT ;  /* 0x000000ff8200720c */ /* 0x000fe20003f06270 */
[----:B------:R-:W-:Y:S01]  /*6d70*/  IMAD.HI.U32 R128, R244, R129, RZ ;  /* 0x00000081f4807227 */ /* 0x000fe200078e00ff */
[C---:B------:R-:W-:Y:S02]  /*6d80*/  LOP3.LUT R208, R243.reuse, 0x1ac, RZ, 0xfc, !PT ;  /* 0x000001acf3d07812 */ /* 0x040fe400078efcff */
[----:B------:R-:W-:Y:S01]  /*6d90*/  LOP3.LUT R216, R243, 0x1b0, RZ, 0xfc, !PT ;  /* 0x000001b0f3d87812 */ /* 0x000fe200078efcff */
[C---:B------:R-:W-:Y:S01]  /*6da0*/  IMAD R127, R0.reuse, R127, R131 ;  /* 0x0000007f007f7224 */ /* 0x040fe200078e0283 */
[----:B------:R-:W-:Y:S01]  /*6db0*/  IABS R131, R136 ;  /* 0x0000008800837213 */ /* 0x000fe20000000000 */
[----:B------:R-:W-:Y:S01]  /*6dc0*/  @!P6 IMAD.IADD R125, R125, 0x1, -R0 ;  /* 0x000000017d7de824 */ /* 0x000fe200078e0a00 */
[----:B------:R-:W-:Y:S01]  /*6dd0*/  IABS R211, R208 ;  /* 0x000000d000d37213 */ /* 0x000fe20000000000 */
[----:B------:R-:W-:Y:S01]  /*6de0*/  IMAD.MOV R128, RZ, RZ, -R128 ;  /* 0x000000ffff807224 */ /* 0x000fe200078e0a80 */
[----:B------:R-:W-:Y:S01]  /*6df0*/  ISETP.GT.U32.AND P6, PT, R0, R127, PT ;  /* 0x0000007f0000720c */ /* 0x000fe20003fc4070 */
[----:B------:R-:W-:Y:S01]  /*6e00*/  @!P5 IMAD.IADD R124, R124, 0x1, -R0 ;  /* 0x000000017c7cd824 */ /* 0x000fe200078e0a00 */
[----:B------:R-:W-:Y:S01]  /*6e10*/  @!P4 IADD3 R126, R126, -R0, RZ ;  /* 0x800000007e7ec210 */ /* 0x000fe20007ffe0ff */
[C---:B------:R-:W-:Y:S01]  /*6e20*/  IMAD R128, R0.reuse, R128, R129 ;  /* 0x0000008000807224 */ /* 0x040fe200078e0281 */
[----:B------:R-:W-:Y:S01]  /*6e30*/  ISETP.GT.U32.AND P4, PT, R0, R125, PT ;  /* 0x0000007d0000720c */ /* 0x000fe20003f84070 */
[----:B------:R-:W-:Y:S01]  /*6e40*/  IMAD.HI.U32 R129, R244, R131, RZ ;  /* 0x00000083f4817227 */ /* 0x000fe200078e00ff */
[----:B------:R-:W-:-:S02]  /*6e50*/  ISETP.GT.U32.AND P5, PT, R0, R124, PT ;  /* 0x0000007c0000720c */ /* 0x000fc40003fa4070 */
[C---:B------:R-:W-:Y:S01]  /*6e60*/  LOP3.LUT R214, R243.reuse, 0x1b4, RZ, 0xfc, !PT ;  /* 0x000001b4f3d67812 */ /* 0x040fe200078efcff */
[----:B------:R-:W-:Y:S01]  /*6e70*/  IMAD.MOV R129, RZ, RZ, -R129 ;  /* 0x000000ffff817224 */ /* 0x000fe200078e0a81 */
[----:B------:R-:W-:Y:S01]  /*6e80*/  LOP3.LUT R217, R243, 0x1b6, RZ, 0xfc, !PT ;  /* 0x000001b6f3d97812 */ /* 0x000fe200078efcff */
[--C-:B------:R-:W-:Y:S01]  /*6e90*/  @!P1 IMAD.IADD R123, R123, 0x1, -R0.reuse ;  /* 0x000000017b7b9824 */ /* 0x100fe200078e0a00 */
[----:B------:R-:W-:Y:S01]  /*6ea0*/  ISETP.GE.AND P1, PT, R132, RZ, PT ;  /* 0x000000ff8400720c */ /* 0x000fe20003f26270 */
[--C-:B------:R-:W-:Y:S01]  /*6eb0*/  @!P6 IMAD.IADD R127, R127, 0x1, -R0.reuse ;  /* 0x000000017f7fe824 */ /* 0x100fe200078e0a00 */
[----:B------:R-:W-:Y:S01]  /*6ec0*/  IABS R215, R214 ;  /* 0x000000d600d77213 */ /* 0x000fe20000000000 */
[C---:B------:R-:W-:Y:S01]  /*6ed0*/  IMAD R129, R0.reuse, R129, R131 ;  /* 0x0000008100817224 */ /* 0x040fe200078e0283 */
[----:B------:R-:W-:Y:S01]  /*6ee0*/  LOP3.LUT R218, R243, 0x1bc, RZ, 0xfc, !PT ;  /* 0x000001bcf3da7812 */ /* 0x000fe200078efcff */
[----:B------:R-:W-:Y:S01]  /*6ef0*/  @!P3 IMAD.MOV R123, RZ, RZ, -R123 ;  /* 0x000000ffff7bb224 */ /* 0x000fe200078e0a7b */
[----:B------:R-:W-:Y:S01]  /*6f00*/  ISETP.GT.U32.AND P6, PT, R0, R127, PT ;  /* 0x0000007f0000720c */ /* 0x000fe20003fc4070 */
[----:B------:R-:W-:Y:S01]  /*6f10*/  @!P5 IMAD.IADD R124, R124, 0x1, -R0 ;  /* 0x000000017c7cd824 */ /* 0x000fe200078e0a00 */
[----:B------:R-:W-:Y:S01]  /*6f20*/  @!P4 IADD3 R125, R125, -R0, RZ ;  /* 0x800000007d7dc210 */ /* 0x000fe20007ffe0ff */
[----:B------:R-:W-:Y:S01]  /*6f30*/  IMAD.HI.U32 R131, R244, R135, RZ ;  /* 0x00000087f4837227 */ /* 0x000fe200078e00ff */
[----:B------:R-:W-:-:S02]  /*6f40*/  ISETP.GT.U32.AND P4, PT, R0, R128, PT ;  /* 0x000000800000720c */ /* 0x000fc40003f84070 */
[----:B------:R-:W-:Y:S01]  /*6f50*/  ISETP.GE.AND P5, PT, R133, RZ, PT ;  /* 0x000000ff8500720c */ /* 0x000fe20003fa6270 */
[----:B------:R-:W-:Y:S01]  /*6f60*/  IMAD.HI.U32 R132, R244, R137, RZ ;  /* 0x00000089f4847227 */ /* 0x000fe200078e00ff */
[C---:B------:R-:W-:Y:S02]  /*6f70*/  ISETP.GT.U32.AND P3, PT, R0.reuse, R126, PT ;  /* 0x0000007e0000720c */ /* 0x040fe40003f64070 */
[----:B------:R-:W-:Y:S01]  /*6f80*/  IABS R133, R138 ;  /* 0x0000008a00857213 */ /* 0x000fe20000000000 */
[----:B------:R-:W-:Y:S01]  /*6f90*/  IMAD.MOV R132, RZ, RZ, -R132 ;  /* 0x000000ffff847224 */ /* 0x000fe200078e0a84 */
[----:B------:R-:W-:Y:S01]  /*6fa0*/  IADD3 R131, -R131, RZ, RZ ;  /* 0x000000ff83837210 */ /* 0x000fe20007ffe1ff */
[----:B------:R-:W-:Y:S01]  /*6fb0*/  @!P6 IMAD.IADD R127, R127, 0x1, -R0 ;  /* 0x000000017f7fe824 */ /* 0x000fe200078e0a00 */
[----:B------:R-:W-:Y:S01]  /*6fc0*/  ISETP.GT.U32.AND P6, PT, R0, R129, PT ;  /* 0x000000810000720c */ /* 0x000fe20003fc4070 */
[----:B------:R-:W-:Y:S01]  /*6fd0*/  IMAD.HI.U32 R130, R244, R133, RZ ;  /* 0x00000085f4827227 */ /* 0x000fe200078e00ff */
[----:B------:R-:W-:-:S02]  /*6fe0*/  @!P2 IADD3 R124, -R124, RZ, RZ ;  /* 0x000000ff7c7ca210 */ /* 0x000fc40007ffe1ff */
[----:B------:R-:W-:Y:S01]  /*6ff0*/  IABS R219, R218 ;  /* 0x000000da00db7213 */ /* 0x000fe20000000000 */
[----:B------:R-:W-:Y:S01]  /*7000*/  @!P4 IMAD.IADD R128, R128, 0x1, -R0 ;  /* 0x000000018080c824 */ /* 0x000fe200078e0a00 */
[----:B------:R-:W-:Y:S01]  /*7010*/  ISETP.GE.AND P4, PT, R136, RZ, PT ;  /* 0x000000ff8800720c */ /* 0x000fe20003f86270 */
[----:B------:R-:W-:Y:S01]  /*7020*/  IMAD.MOV R130, RZ, RZ, -R130 ;  /* 0x000000ffff827224 */ /* 0x000fe200078e0a82 */
[----:B------:R-:W-:Y:S01]  /*7030*/  LOP3.LUT R136, R243, 0x11a, RZ, 0xfc, !PT ;  /* 0x0000011af3887812 */ /* 0x000fe200078efcff */
[--C-:B------:R-:W-:Y:S01]  /*7040*/  @!P3 IMAD.IADD R126, R126, 0x1, -R0.reuse ;  /* 0x000000017e7eb824 */ /* 0x100fe200078e0a00 */
[----:B------:R-:W-:Y:S01]  /*7050*/  ISETP.GE.AND P3, PT, R134, RZ, PT ;  /* 0x000000ff8600720c */ /* 0x000fe20003f66270 */
[C---:B------:R-:W-:Y:S01]  /*7060*/  IMAD R131, R0.reuse, R131, R135 ;  /* 0x0000008300837224 */ /* 0x040fe200078e0287 */
[----:B------:R-:W-:Y:S01]  /*7070*/  IABS R135, R136 ;  /* 0x0000008800877213 */ /* 0x000fe20000000000 */
[----:B------:R-:W-:Y:S01]  /*7080*/  @!P6 IMAD.IADD R129, R129, 0x1, -R0 ;  /* 0x000000018181e824 */ /* 0x000fe200078e0a00 */
[C---:B------:R-:W-:Y:S01]  /*7090*/  ISETP.GT.U32.AND P6, PT, R0.reuse, R128, PT ;  /* 0x000000800000720c */ /* 0x040fe20003fc4070 */
[C---:B------:R-:W-:Y:S01]  /*70a0*/  IMAD R130, R0.reuse, R130, R133 ;  /* 0x0000008200827224 */ /* 0x040fe200078e0285 */
[----:B------:R-:W-:Y:S01]  /*70b0*/  LOP3.LUT R224, R243, 0x1c0, RZ, 0xfc, !PT ;  /* 0x000001c0f3e07812 */ /* 0x000fe200078efcff */
        /* <DEDUP_REMOVED lines=13> */
[----:B------:R-:W-:Y:S01]  /*7190*/  IABS R225, R224 ;  /* 0x000000e000e17213 */ /* 0x000fe20000000000 */
[----:B------:R-:W-:Y:S01]  /*71a0*/  IMAD R133, R0, R133, R135 ;  /* 0x0000008500857224 */ /* 0x000fe200078e0287 */
[----:B------:R-:W-:Y:S01]  /*71b0*/  @!P1 IADD3 R131, R131, -R0, RZ ;  /* 0x8000000083839210 */ /* 0x000fe20007ffe0ff */
[--C-:B------:R-:W-:Y:S01]  /*71c0*/  @!P2 IMAD.IADD R130, R130, 0x1, -R0.reuse ;  /* 0x000000018282a824 */ /* 0x100fe200078e0a00 */
[----:B------:R-:W-:Y:S01]  /*71d0*/  ISETP.GE.AND P2, PT, R140, RZ, PT ;  /* 0x000000ff8c00720c */ /* 0x000fe20003f46270 */
[----:B------:R-:W-:Y:S01]  /*71e0*/  @!P0 IMAD.IADD R129, R129, 0x1, -R0 ;  /* 0x0000000181818824 */ /* 0x000fe200078e0a00 */
[----:B------:R-:W-:Y:S01]  /*71f0*/  LOP3.LUT R140, R243, 0x120, RZ, 0xfc, !PT ;  /* 0x00000120f38c7812 */ /* 0x000fe200078efcff */
[----:B------:R-:W-:Y:S01]  /*7200*/  IMAD.MOV R134, RZ, RZ, -R134 ;  /* 0x000000ffff867224 */ /* 0x000fe200078e0a86 */
[----:B------:R-:W-:Y:S01]  /*7210*/  ISETP.GT.U32.AND P1, PT, R0, R130, PT ;  /* 0x000000820000720c */ /* 0x000fe20003f24070 */
[----:B------:R-:W-:Y:S01]  /*7220*/  @!P3 IMAD.MOV R128, RZ, RZ, -R128 ;  /* 0x000000ffff80b224 */ /* 0x000fe200078e0a80 */
        /* <DEDUP_REMOVED lines=12> */
[----:B------:R-:W-:Y:S01]  /*72f0*/  @!P6 IMAD.IADD R131, R131, 0x1, -R0 ;  /* 0x000000018383e824 */ /* 0x000fe200078e0a00 */
[----:B------:R-:W-:Y:S02]  /*7300*/  ISETP.GT.U32.AND P6, PT, R0, R134, PT ;  /* 0x000000860000720c */ /* 0x000fe40003fc4070 */
[----:B------:R-:W-:Y:S01]  /*7310*/  @!P4 IADD3 R133, R133, -R0, RZ ;  /* 0x800000008585c210 */ /* 0x000fe20007ffe0ff */
[----:B------:R-:W-:Y:S01]  /*7320*/  IMAD.HI.U32 R135, R244, R137, RZ ;  /* 0x00000089f4877227 */ /* 0x000fe200078e00ff */
[----:B------:R-:W-:-:S02]  /*7330*/  ISETP.GE.AND P0, PT, R139, RZ, PT ;  /* 0x000000ff8b00720c */ /* 0x000fc40003f06270 */
[----:B------:R-:W-:Y:S01]  /*7340*/  @!P5 IADD3 R130, -R130, RZ, RZ ;  /* 0x000000ff8282d210 */ /* 0x000fe20007ffe1ff */
[----:B------:R-:W-:Y:S01]  /*7350*/  @!P3 IMAD.IADD R132, R132, 0x1, -R0 ;  /* 0x000000018484b824 */ /* 0x000fe200078e0a00 */
[----:B------:R-:W-:Y:S01]  /*7360*/  ISETP.GE.AND P3, PT, R141, RZ, PT ;  /* 0x000000ff8d00720c */ /* 0x000fe20003f66270 */
[----:B------:R-:W-:Y:S01]  /*7370*/  IMAD.MOV R135, RZ, RZ, -R135 ;  /* 0x000000ffff877224 */ /* 0x000fe200078e0a87 */
[----:B------:R-:W-:Y:S01]  /*7380*/  IABS R141, R142 ;  /* 0x0000008e008d7213 */ /* 0x000fe20000000000 */
[----:B------:R-:W-:Y:S01]  /*7390*/  @!P2 IMAD.MOV R132, RZ, RZ, -R132 ;  /* 0x000000ffff84a224 */ /* 0x000fe200078e0a84 */
[C---:B------:R-:W-:Y:S01]  /*73a0*/  ISETP.GT.U32.AND P5, PT, R0.reuse, R133, PT ;  /* 0x000000850000720c */ /* 0x040fe20003fa4070 */
[----:B------:R-:W-:Y:S01]  /*73b0*/  IMAD R135, R0, R135, R137 ;  /* 0x0000008700877224 */ /* 0x000fe200078e0289 */
[----:B------:R-:W-:Y:S01]  /*73c0*/  IABS R139, R140 ;  /* 0x0000008c008b7213 */ /* 0x000fe20000000000 */
[----:B------:R-:W-:Y:S01]  /*73d0*/  IMAD.HI.U32 R137, R244, R141, RZ ;  /* 0x0000008df4897227 */ /* 0x000fe200078e00ff */
[----:B------:R-:W-:-:S02]  /*73e0*/  ISETP.GE.AND P4, PT, R138, RZ, PT ;  /* 0x000000ff8a00720c */ /* 0x000fc40003f86270 */
[C---:B------:R-:W-:Y:S01]  /*73f0*/  LOP3.LUT R138, R243.reuse, 0x124, RZ, 0xfc, !PT ;  /* 0x00000124f38a7812 */ /* 0x040fe200078efcff */
[----:B------:R-:W-:Y:S01]  /*7400*/  @!P6 IMAD.IADD R134, R134, 0x1, -R0 ;  /* 0x000000018686e824 */ /* 0x000fe200078e0a00 */
[----:B------:R-:W-:Y:S01]  /*7410*/  ISETP.GE.AND P2, PT, R140, RZ, PT ;  /* 0x000000ff8c00720c */ /* 0x000fe20003f46270 */
[----:B------:R-:W-:Y:S01]  /*7420*/  IMAD.MOV R137, RZ, RZ, -R137 ;  /* 0x000000ffff897224 */ /* 0x000fe200078e0a89 */
[----:B------:R-:W-:Y:S01]  /*7430*/  LOP3.LUT R220, R243, 0x1c4, RZ, 0xfc, !PT ;  /* 0x000001c4f3dc7812 */ /* 0x000fe200078efcff */
[----:B------:R-:W-:Y:S01]  /*7440*/  IMAD.HI.U32 R136, R244, R139, RZ ;  /* 0x0000008bf4887227 */ /* 0x000fe200078e00ff */
[C---:B------:R-:W-:Y:S02]  /*7450*/  ISETP.GT.U32.AND P6, PT, R0.reuse, R134, PT ;  /* 0x000000860000720c */ /* 0x040fe40003fc4070 */
[----:B------:R-:W-:Y:S01]  /*7460*/  @!P5 IADD3 R133, R133, -R0, RZ ;  /* 0x800000008585d210 */ /* 0x000fe20007ffe0ff */
[C---:B------:R-:W-:Y:S01]  /*7470*/  IMAD R137, R0.reuse, R137, R141 ;  /* 0x0000008900897224 */ /* 0x040fe200078e028d */
[----:B------:R-:W-:Y:S01]  /*7480*/  IABS R141, R138 ;  /* 0x0000008a008d7213 */ /* 0x000fe20000000000 */
[----:B------:R-:W-:Y:S01]  /*7490*/  IMAD.MOV R136, RZ, RZ, -R136 ;  /* 0x000000ffff887224 */ /* 0x000fe200078e0a88 */
[----:B------:R-:W-:Y:S01]  /*74a0*/  @!P1 IADD3 R133, -R133, RZ, RZ ;  /* 0x000000ff85859210 */ /* 0x000fe20007ffe1ff */
[----:B------:R-:W-:Y:S01]  /*74b0*/  @!P0 IMAD.MOV R131, RZ, RZ, -R131 ;  /* 0x000000ffff838224 */ /* 0x000fe200078e0a83 */
[C---:B------:R-:W-:Y:S01]  /*74c0*/  ISETP.GT.U32.AND P1, PT, R0.reuse, R137, PT ;  /* 0x000000890000720c */ /* 0x040fe20003f24070 */
[C---:B------:R-:W-:Y:S01]  /*74d0*/  IMAD R136, R0.reuse, R136, R139 ;  /* 0x0000008800887224 */ /* 0x040fe200078e028b */
[----:B------:R-:W-:Y:S01]  /*74e0*/  ISETP.GT.U32.AND P0, PT, R0, R135, PT ;  /* 0x000000870000720c */ /* 0x000fe20003f04070 */
[----:B------:R-:W-:Y:S01]  /*74f0*/  IMAD.HI.U32 R140, R244, R145, RZ ;  /* 0x00000091f48c7227 */ /* 0x000fe200078e00ff */
[----:B------:R-:W-:-:S02]  /*7500*/  IABS R223, R220 ;  /* 0x000000dc00df7213 */ /* 0x000fc40000000000 */
[----:B------:R-:W-:Y:S01]  /*7510*/  ISETP.GT.U32.AND P5, PT, R0, R136, PT ;  /* 0x000000880000720c */ /* 0x000fe20003fa4070 */
[----:B------:R-:W-:Y:S01]  /*7520*/  @!P6 IMAD.IADD R134, R134, 0x1, -R0 ;  /* 0x000000018686e824 */ /* 0x000fe200078e0a00 */
[----:B------:R-:W-:Y:S01]  /*7530*/  ISETP.GE.AND P6, PT, R142, RZ, PT ;  /* 0x000000ff8e00720c */ /* 0x000fe20003fc6270 */
[----:B------:R-:W-:Y:S01]  /*7540*/  IMAD.MOV R140, RZ, RZ, -R140 ;  /* 0x000000ffff8c7224 */ /* 0x000fe200078e0a8c */
[----:B------:R-:W-:Y:S01]  /*7550*/  LOP3.LUT R142, R243, 0x126, RZ, 0xfc, !PT ;  /* 0x00000126f38e7812 */ /* 0x000fe200078efcff */
[----:B------:R-:W-:Y:S01]  /*7560*/  @!P3 IMAD.MOV R134, RZ, RZ, -R134 ;  /* 0x000000ffff86b224 */ /* 0x000fe200078e0a86 */
[----:B------:R-:W-:Y:S01]  /*7570*/  ISETP.GE.AND P3, PT, R138, RZ, PT ;  /* 0x000000ff8a00720c */ /* 0x000fe20003f66270 */
[--C-:B------:R-:W-:Y:S01]  /*7580*/  @!P1 IMAD.IADD R137, R137, 0x1, -R0.reuse ;  /* 0x0000000189899824 */ /* 0x100fe200078e0a00 */
[----:B------:R-:W-:Y:S01]  /*7590*/  IABS R143, R142 ;  /* 0x0000008e008f7213 */ /* 0x000fe20000000000 */
[----:B------:R-:W-:Y:S01]  /*75a0*/  @!P0 IMAD.IADD R135, R135, 0x1, -R0 ;  /* 0x0000000187878824 */ /* 0x000fe200078e0a00 */
[----:B------:R-:W-:Y:S01]  /*75b0*/  LOP3.LUT R228, R243, 0x1d2, RZ, 0xfc, !PT ;  /* 0x000001d2f3e47812 */ /* 0x000fe200078efcff */
[----:B------:R-:W-:Y:S01]  /*75c0*/  IMAD.HI.U32 R138, R244, R141, RZ ;  /* 0x0000008df48a7227 */ /* 0x000fe200078e00ff */
[----:B------:R-:W-:-:S02]  /*75d0*/  ISETP.GT.U32.AND P1, PT, R0, R137, PT ;  /* 0x000000890000720c */ /* 0x000fc40003f24070 */
[----:B------:R-:W-:Y:S01]  /*75e0*/  ISETP.GT.U32.AND P0, PT, R0, R135, PT ;  /* 0x000000870000720c */ /* 0x000fe20003f04070 */
[----:B------:R-:W-:Y:S01]  /*75f0*/  IMAD.HI.U32 R139, R244, R143, RZ ;  /* 0x0000008ff48b7227 */ /* 0x000fe200078e00ff */
[C---:B------:R-:W-:Y:S02]  /*7600*/  LOP3.LUT R229, R243.reuse, 0x1d6, RZ, 0xfc, !PT ;  /* 0x000001d6f3e57812 */ /* 0x040fe400078efcff */
[----:B------:R-:W-:Y:S01]  /*7610*/  LOP3.LUT R239, R243, 0x1dc, RZ, 0xfc, !PT ;  /* 0x000001dcf3ef7812 */ /* 0x000fe200078efcff */
[----:B------:R-:W-:Y:S01]  /*7620*/  @!P5 IMAD.IADD R136, R136, 0x1, -R0 ;  /* 0x000000018888d824 */ /* 0x000fe200078e0a00 */
[----:B------:R-:W-:Y:S01]  /*7630*/  IADD3 R139, -R139, RZ, RZ ;  /* 0x000000ff8b8b7210 */ /* 0x000fe20007ffe1ff */
[----:B------:R-:W-:Y:S01]  /*7640*/  IMAD.MOV R138, RZ, RZ, -R138 ;  /* 0x000000ffff8a7224 */ /* 0x000fe200078e0a8a */
[C---:B------:R-:W-:Y:S01]  /*7650*/  LOP3.LUT R235, R243.reuse, 0x1d8, RZ, 0xfc, !PT ;  /* 0x000001d8f3eb7812 */ /* 0x040fe200078efcff */
[C---:B------:R-:W-:Y:S01]  /*7660*/  IMAD R140, R0.reuse, R140, R145 ;  /* 0x0000008c008c7224 */ /* 0x040fe200078e0291 */
[C---:B------:R-:W-:Y:S01]  /*7670*/  ISETP.GT.U32.AND P5, PT, R0.reuse, R136, PT ;  /* 0x000000880000720c */ /* 0x040fe20003fa4070 */
[C---:B------:R-:W-:Y:S01]  /*7680*/  IMAD R139, R0.reuse, R139, R143 ;  /* 0x0000008b008b7224 */ /* 0x040fe200078e028f */
[----:B------:R-:W-:Y:S01]  /*7690*/  LOP3.LUT R237, R243, 0x1da, RZ, 0xfc, !PT ;  /* 0x000001daf3ed7812 */ /* 0x000fe200078efcff */
[--C-:B------:R-:W-:Y:S01]  /*76a0*/  @!P1 IMAD.IADD R137, R137, 0x1, -R0.reuse ;  /* 0x0000000189899824 */ /* 0x100fe200078e0a00 */
[----:B------:R-:W-:Y:S01]  /*76b0*/  IABS R233, R239 ;  /* 0x000000ef00e97213 */ /* 0x000fe20000000000 */
[C---:B------:R-:W-:Y:S01]  /*76c0*/  IMAD R138, R0.reuse, R138, R141 ;  /* 0x0000008a008a7224 */ /* 0x040fe200078e028d */
[----:B------:R-:W-:Y:S01]  /*76d0*/  ISETP.GT.U32.AND P1, PT, R0, R139, PT ;  /* 0x0000008b0000720c */ /* 0x000fe20003f24070 */
[----:B------:R-:W-:Y:S01]  /*76e0*/  @!P0 IMAD.IADD R135, R135, 0x1, -R0 ;  /* 0x0000000187878824 */ /* 0x000fe200078e0a00 */
[----:B------:R-:W-:Y:S01]  /*76f0*/  LOP3.LUT R141, R243, 0x12a, RZ, 0xfc, !PT ;  /* 0x0000012af38d7812 */ /* 0x000fe200078efcff */
[----:B------:R-:W-:Y:S01]  /*7700*/  @!P6 IMAD.MOV R137, RZ, RZ, -R137 ;  /* 0x000000ffff89e224 */ /* 0x000fe200078e0a89 */
[----:B------:R-:W-:Y:S01]  /*7710*/  ISETP.GE.AND P0, PT, R142, RZ, PT ;  /* 0x000000ff8e00720c */ /* 0x000fe20003f06270 */
[----:B------:R-:W-:Y:S01]  /*7720*/  IMAD.HI.U32 R142, R244, R147, RZ ;  /* 0x00000093f48e7227 */ /* 0x000fe200078e00ff */
[----:B------:R-:W-:-:S02]  /*7730*/  IABS R145, R141 ;  /* 0x0000008d00917213 */ /* 0x000fc40000000000 */
[----:B------:R-:W-:Y:S01]  /*7740*/  @!P4 IADD3 R135, -R135, RZ, RZ ;  /* 0x000000ff8787c210 */ /* 0x000fe20007ffe1ff */
[----:B------:R-:W-:Y:S01]  /*7750*/  @!P5 IMAD.IADD R136, R136, 0x1, -R0 ;  /* 0x000000018888d824 */ /* 0x000fe200078e0a00 */
[C---:B------:R-:W-:Y:S01]  /*7760*/  ISETP.GT.U32.AND P4, PT, R0.reuse, R138, PT ;  /* 0x0000008a0000720c */ /* 0x040fe20003f84070 */
[----:B------:R-:W-:Y:S01]  /*7770*/  IMAD.MOV R142, RZ, RZ, -R142 ;  /* 0x000000ffff8e7224 */ /* 0x000fe200078e0a8e */
[C---:B------:R-:W-:Y:S01]  /*7780*/  ISETP.GT.U32.AND P6, PT, R0.reuse, R140, PT ;  /* 0x0000008c0000720c */ /* 0x040fe20003fc4070 */
[----:B------:R-:W-:Y:S01]  /*7790*/  @!P2 IMAD.MOV R136, RZ, RZ, -R136 ;  /* 0x000000ffff88a224 */ /* 0x000fe200078e0a88 */
[----:B------:R-:W-:Y:S01]  /*77a0*/  @!P1 IADD3 R139, R139, -R0, RZ ;  /* 0x800000008b8b9210 */ /* 0x000fe20007ffe0ff */
[----:B------:R-:W-:Y:S01]  /*77b0*/  IMAD R142, R0, R142, R147 ;  /* 0x0000008e008e7224 */ /* 0x000fe200078e0293 */
[----:B------:R-:W-:Y:S01]  /*77c0*/  ISETP.GE.AND P2, PT, R141, RZ, PT ;  /* 0x000000ff8d00720c */ /* 0x000fe20003f46270 */
[----:B------:R-:W-:Y:S01]  /*77d0*/  IMAD.HI.U32 R141, R244, R145, RZ ;  /* 0x00000091f48d7227 */ /* 0x000fe200078e00ff */
[----:B------:R-:W-:-:S02]  /*77e0*/  ISETP.GT.U32.AND P1, PT, R0, R139, PT ;  /* 0x0000008b0000720c */ /* 0x000fc40003f24070 */
[----:B------:R-:W-:Y:S01]  /*77f0*/  ISETP.GE.AND P5, PT, R144, RZ, PT ;  /* 0x000000ff9000720c */ /* 0x000fe20003fa6270 */
[----:B------:R-:W-:Y:S01]  /*7800*/  IMAD.MOV R141, RZ, RZ, -R141 ;  /* 0x000000ffff8d7224 */ /* 0x000fe200078e0a8d */
[----:B------:R-:W-:Y:S01]  /*7810*/  IABS R147, R154 ;  /* 0x0000009a00937213 */ /* 0x000fe20000000000 */
[--C-:B------:R-:W-:Y:S01]  /*7820*/  @!P4 IMAD.IADD R138, R138, 0x1, -R0.reuse ;  /* 0x000000018a8ac824 */ /* 0x100fe200078e0a00 */
[----:B------:R-:W-:Y:S01]  /*7830*/  IABS R232, R237 ;  /* 0x000000ed00e87213 */ /* 0x000fe20000000000 */
[----:B------:R-:W-:Y:S01]  /*7840*/  IMAD R141, R0, R141, R145 ;  /* 0x0000008d008d7224 */ /* 0x000fe200078e0291 */
[----:B------:R-:W-:Y:S01]  /*7850*/  @!P6 IADD3 R140, R140, -R0, RZ ;  /* 0x800000008c8ce210 */ /* 0x000fe20007ffe0ff */
[----:B------:R-:W-:Y:S01]  /*7860*/  IMAD.HI.U32 R143, R244, R149, RZ ;  /* 0x00000095f48f7227 */ /* 0x000fe200078e00ff */
[C---:B------:R-:W-:Y:S02]  /*7870*/  ISETP.GT.U32.AND P4, PT, R0.reuse, R138, PT ;  /* 0x0000008a0000720c */ /* 0x040fe40003f84070 */
[C---:B------:R-:W-:Y:S01]  /*7880*/  ISETP.GT.U32.AND P6, PT, R0.reuse, R142, PT ;  /* 0x0000008e0000720c */ /* 0x040fe20003fc4070 */
[----:B------:R-:W-:Y:S01]  /*7890*/  @!P1 IMAD.IADD R139, R139, 0x1, -R0 ;  /* 0x000000018b8b9824 */ /* 0x000fe200078e0a00 */
[----:B------:R-:W-:Y:S01]  /*78a0*/  ISETP.GT.U32.AND P1, PT, R0, R141, PT ;  /* 0x0000008d0000720c */ /* 0x000fe20003f24070 */
[----:B------:R-:W-:Y:S01]  /*78b0*/  IMAD.HI.U32 R144, R244, R151, RZ ;  /* 0x00000097f4907227 */ /* 0x000fe200078e00ff */
[----:B------:R-:W-:-:S02]  /*78c0*/  LOP3.LUT R236, R243, 0x1de, RZ, 0xfc, !PT ;  /* 0x000001def3ec7812 */ /* 0x000fc400078efcff */
[C---:B------:R-:W-:Y:S01]  /*78d0*/  LOP3.LUT R240, R243.reuse, 0x1e2, RZ, 0xfc, !PT ;  /* 0x000001e2f3f07812 */ /* 0x040fe200078efcff */
[----:B------:R-:W-:Y:S01]  /*78e0*/  IMAD.MOV R143, RZ, RZ, -R143 ;  /* 0x000000ffff8f7224 */ /* 0x000fe200078e0a8f */
[----:B------:R-:W-:Y:S01]  /*78f0*/  IADD3 R144, -R144, RZ, RZ ;  /* 0x000000ff90907210 */ /* 0x000fe20007ffe1ff */
[----:B------:R-:W-:Y:S01]  /*7900*/  IMAD.HI.U32 R145, R244, R147, RZ ;  /* 0x00000093f4917227 */ /* 0x000fe200078e00ff */
[C---:B------:R-:W-:Y:S02]  /*7910*/  LOP3.LUT R238, R243.reuse, 0x1e0, RZ, 0xfc, !PT ;  /* 0x000001e0f3ee7812 */ /* 0x040fe400078efcff */
[----:B------:R-:W-:Y:S01]  /*7920*/  LOP3.LUT R241, R243, 0x1ec, RZ, 0xfc, !PT ;  /* 0x000001ecf3f17812 */ /* 0x000fe200078efcff */
[--C-:B------:R-:W-:Y:S01]  /*7930*/  @!P4 IMAD.IADD R138, R138, 0x1, -R0.reuse ;  /* 0x000000018a8ac824 */ /* 0x100fe200078e0a00 */
[----:B------:R-:W-:Y:S01]  /*7940*/  ISETP.GE.AND P4, PT, R146, RZ, PT ;  /* 0x000000ff9200720c */ /* 0x000fe20003f86270 */
[--C-:B------:R-:W-:Y:S01]  /*7950*/  @!P1 IMAD.IADD R141, R141, 0x1, -R0.reuse ;  /* 0x000000018d8d9824 */ /* 0x100fe200078e0a00 */
[C---:B------:R-:W-:Y:S01]  /*7960*/  ISETP.GT.U32.AND P1, PT, R0.reuse, R140, PT ;  /* 0x0000008c0000720c */ /* 0x040fe20003f24070 */
[----:B------:R-:W-:Y:S01]  /*7970*/  IMAD R143, R0, R143, R149 ;  /* 0x0000008f008f7224 */ /* 0x000fe200078e0295 */
[----:B------:R-:W-:Y:S01]  /*7980*/  IABS R149, R155 ;  /* 0x0000009b00957213 */ /* 0x000fe20000000000 */
[----:B------:R-:W-:Y:S01]  /*7990*/  @!P6 IMAD.IADD R142, R142, 0x1, -R0 ;  /* 0x000000018e8ee824 */ /* 0x000fe200078e0a00 */
[----:B------:R-:W-:Y:S01]  /*79a0*/  IADD3 R145, -R145, RZ, RZ ;  /* 0x000000ff91917210 */ /* 0x000fe20007ffe1ff */
[----:B------:R-:W-:Y:S01]  /*79b0*/  @!P3 IMAD.MOV R138, RZ, RZ, -R138 ;  /* 0x000000ffff8ab224 */ /* 0x000fe200078e0a8a */
[C---:B------:R-:W-:Y:S01]  /*79c0*/  ISETP.GT.U32.AND P3, PT, R0.reuse, R141, PT ;  /* 0x0000008d0000720c */ /* 0x040fe20003f64070 */
[C---:B------:R-:W-:Y:S01]  /*79d0*/  IMAD R144, R0.reuse, R144, R151 ;  /* 0x0000009000907224 */ /* 0x040fe200078e0297 */
[----:B------:R-:W-:Y:S01]  /*79e0*/  ISETP.GT.U32.AND P6, PT, R0, R142, PT ;  /* 0x0000008e0000720c */ /* 0x000fe20003fc4070 */
[----:B------:R-:W-:Y:S01]  /*79f0*/  IMAD.HI.U32 R146, R244, R149, RZ ;  /* 0x00000095f4927227 */ /* 0x000fe200078e00ff */
[----:B------:R-:W-:-:S02]  /*7a00*/  IABS R151, R156 ;  /* 0x0000009c00977213 */ /* 0x000fc40000000000 */
[C---:B------:R-:W-:Y:S01]  /*7a10*/  LOP3.LUT R242, R243.reuse, 0x1ee, RZ, 0xfc, !PT ;  /* 0x000001eef3f27812 */ /* 0x040fe200078efcff */
[----:B------:R-:W-:Y:S01]  /*7a20*/  @!P1 IMAD.IADD R140, R140, 0x1, -R0 ;  /* 0x000000018c8c9824 */ /* 0x000fe200078e0a00 */
[C---:B------:R-:W-:Y:S01]  /*7a30*/  ISETP.GT.U32.AND P1, PT, R0.reuse, R144, PT ;  /* 0x000000900000720c */ /* 0x040fe20003f24070 */
[----:B------:R-:W-:Y:S01]  /*7a40*/  IMAD.MOV R146, RZ, RZ, -R146 ;  /* 0x000000ffff927224 */ /* 0x000fe200078e0a92 */
[----:B-1----:R-:W-:Y:S01]  /*7a50*/  LOP3.LUT R251, R243, 0x1f4, RZ, 0xfc, !PT ;  /* 0x000001f4f3fb7812 */ /* 0x002fe200078efcff */
[----:B------:R-:W-:Y:S01]  /*7a60*/  IMAD R145, R0, R145, R147 ;  /* 0x0000009100917224 */ /* 0x000fe200078e0293 */
[----:B------:R-:W-:Y:S01]  /*7a70*/  @!P5 IADD3 R140, -R140, RZ, RZ ;  /* 0x000000ff8c8cd210 */ /* 0x000fe20007ffe1ff */
[----:B------:R-:W-:Y:S01]  /*7a80*/  @!P0 IMAD.MOV R139, RZ, RZ, -R139 ;  /* 0x000000ffff8b8224 */ /* 0x000fe200078e0a8b */
[C---:B------:R-:W-:Y:S01]  /*7a90*/  ISETP.GT.U32.AND P0, PT, R0.reuse, R143, PT ;  /* 0x0000008f0000720c */ /* 0x040fe20003f04070 */
[----:B------:R-:W-:Y:S01]  /*7aa0*/  IMAD R146, R0, R146, R149 ;  /* 0x0000009200927224 */ /* 0x000fe200078e0295 */
[----:B------:R-:W-:Y:S01]  /*7ab0*/  @!P3 IADD3 R141, R141, -R0, RZ ;  /* 0x800000008d8db210 */ /* 0x000fe20007ffe0ff */
[----:B------:R-:W-:Y:S01]  /*7ac0*/  @!P6 IMAD.IADD R142, R142, 0x1, -R0 ;  /* 0x000000018e8ee824 */ /* 0x000fe200078e0a00 */
[----:B------:R-:W-:Y:S01]  /*7ad0*/  ISETP.GT.U32.AND P3, PT, R0, R145, PT ;  /* 0x000000910000720c */ /* 0x000fe20003f64070 */
[----:B------:R-:W-:Y:S01]  /*7ae0*/  IMAD.HI.U32 R147, R244, R151, RZ ;  /* 0x00000097f4937227 */ /* 0x000fe200078e00ff */
[----:B------:R-:W-:-:S02]  /*7af0*/  ISETP.GT.U32.AND P6, PT, R0, R146, PT ;  /* 0x000000920000720c */ /* 0x000fc40003fc4070 */
[C---:B------:R-:W-:Y:S01]  /*7b00*/  LOP3.LUT R247, R243.reuse, 0x1f2, RZ, 0xfc, !PT ;  /* 0x000001f2f3f77812 */ /* 0x040fe200078efcff */
[--C-:B------:R-:W-:Y:S01]  /*7b10*/  @!P1 IMAD.IADD R144, R144, 0x1, -R0.reuse ;  /* 0x0000000190909824 */ /* 0x100fe200078e0a00 */
[----:B------:R-:W-:Y:S01]  /*7b20*/  ISETP.GE.AND P1, PT, R152, RZ, PT ;  /* 0x000000ff9800720c */ /* 0x000fe20003f26270 */
[----:B------:R-:W-:Y:S01]  /*7b30*/  IMAD.MOV R147, RZ, RZ, -R147 ;  /* 0x000000ffff937224 */ /* 0x000fe200078e0a93 */
[----:B------:R-:W-:Y:S01]  /*7b40*/  LOP3.LUT R152, R243, 0x13a, RZ, 0xfc, !PT ;  /* 0x0000013af3987812 */ /* 0x000fe200078efcff */
[----:B------:R-:W-:Y:S01]  /*7b50*/  @!P2 IMAD.MOV R141, RZ, RZ, -R141 ;  /* 0x000000ffff8da224 */ /* 0x000fe200078e0a8d */
[----:B------:R-:W-:Y:S01]  /*7b60*/  @!P0 IADD3 R143, R143, -R0, RZ ;  /* 0x800000008f8f8210 */ /* 0x000fe20007ffe0ff */
[C---:B------:R-:W-:Y:S01]  /*7b70*/  IMAD R147, R0.reuse, R147, R151 ;  /* 0x0000009300937224 */ /* 0x040fe200078e0297 */
[C---:B------:R-:W-:Y:S01]  /*7b80*/  ISETP.GT.U32.AND P5, PT, R0.reuse, R144, PT ;  /* 0x000000900000720c */ /* 0x040fe20003fa4070 */
[--C-:B------:R-:W-:Y:S01]  /*7b90*/  @!P3 IMAD.IADD R145, R145, 0x1, -R0.reuse ;  /* 0x000000019191b824 */ /* 0x100fe200078e0a00 */
[----:B------:R-:W-:Y:S01]  /*7ba0*/  ISETP.GT.U32.AND P3, PT, R0, R143, PT ;  /* 0x0000008f0000720c */ /* 0x000fe20003f64070 */
[----:B------:R-:W-:Y:S01]  /*7bb0*/  @!P6 IMAD.IADD R146, R146, 0x1, -R0 ;  /* 0x000000019292e824 */ /* 0x000fe200078e0a00 */
[----:B------:R-:W-:Y:S01]  /*7bc0*/  IABS R151, R152 ;  /* 0x0000009800977213 */ /* 0x000fe20000000000 */
[----:B------:R-:W-:Y:S01]  /*7bd0*/  @!P4 IMAD.MOV R142, RZ, RZ, -R142 ;  /* 0x000000ffff8ec224 */ /* 0x000fe200078e0a8e */
[----:B------:R-:W-:-:S02]  /*7be0*/  ISETP.GT.U32.AND P6, PT, R0, R145, PT ;  /* 0x000000910000720c */ /* 0x000fc40003fc4070 */
[----:B------:R-:W-:Y:S01]  /*7bf0*/  ISETP.GT.U32.AND P2, PT, R0, R146, PT ;  /* 0x000000920000720c */ /* 0x000fe20003f44070 */
[----:B------:R-:W-:Y:S01]  /*7c00*/  IMAD.HI.U32 R149, R244, R151, RZ ;  /* 0x00000097f4957227 */ /* 0x000fe200078e00ff */
[----:B------:R-:W-:Y:S02]  /*7c10*/  ISETP.GE.AND P0, PT, R150, RZ, PT ;  /* 0x000000ff9600720c */ /* 0x000fe40003f06270 */
[----:B------:R-:W-:Y:S01]  /*7c20*/  ISETP.GT.U32.AND P4, PT, R0, R147, PT ;  /* 0x000000930000720c */ /* 0x000fe20003f84070 */
[----:B------:R-:W-:Y:S01]  /*7c30*/  IMAD.HI.U32 R150, R244, R153, RZ ;  /* 0x00000099f4967227 */ /* 0x000fe200078e00ff */
[----:B------:R-:W-:Y:S02]  /*7c40*/  @!P5 IADD3 R144, R144, -R0, RZ ;  /* 0x800000009090d210 */ /* 0x000fe40007ffe0ff */
[----:B------:R-:W-:Y:S01]  /*7c50*/  ISETP.GT.U32.AND P5, PT, R0, R148, PT ;  /* 0x000000940000720c */ /* 0x000fe20003fa4070 */
[--C-:B------:R-:W-:Y:S01]  /*7c60*/  @!P3 IMAD.IADD R143, R143, 0x1, -R0.reuse ;  /* 0x000000018f8fb824 */ /* 0x100fe200078e0a00 */
[----:B------:R-:W-:Y:S01]  /*7c70*/  ISETP.GE.AND P3, PT, R154, RZ, PT ;  /* 0x000000ff9a00720c */ /* 0x000fe20003f66270 */
[----:B------:R-:W-:Y:S01]  /*7c80*/  @!P6 IMAD.IADD R145, R145, 0x1, -R0 ;  /* 0x000000019191e824 */ /* 0x000fe200078e0a00 */
[----:B------:R-:W-:Y:S01]  /*7c90*/  ISETP.GE.AND P6, PT, R155, RZ, PT ;  /* 0x000000ff9b00720c */ /* 0x000fe20003fc6270 */
[----:B------:R-:W-:Y:S01]  /*7ca0*/  IMAD.MOV R150, RZ, RZ, -R150 ;  /* 0x000000ffff967224 */ /* 0x000fe200078e0a96 */
[----:B------:R-:W-:Y:S01]  /*7cb0*/  IADD3 R149, -R149, RZ, RZ ;  /* 0x000000ff95957210 */ /* 0x000fe20007ffe1ff */
[--C-:B------:R-:W-:Y:S01]  /*7cc0*/  @!P2 IMAD.IADD R146, R146, 0x1, -R0.reuse ;  /* 0x000000019292a824 */ /* 0x100fe200078e0a00 */
[----:B------:R-:W-:Y:S01]  /*7cd0*/  @!P1 IADD3 R144, -R144, RZ, RZ ;  /* 0x000000ff90909210 */ /* 0x000fe20007ffe1ff */
[----:B------:R-:W-:Y:S01]  /*7ce0*/  IMAD R150, R0, R150, R153 ;  /* 0x0000009600967224 */ /* 0x000fe200078e0299 */
[----:B------:R-:W-:Y:S01]  /*7cf0*/  ISETP.GE.AND P2, PT, R156, RZ, PT ;  /* 0x000000ff9c00720c */ /* 0x000fe20003f46270 */
[----:B------:R-:W-:Y:S01]  /*7d00*/  IMAD R149, R0, R149, R151 ;  /* 0x0000009500957224 */ /* 0x000fe200078e0297 */
[----:B------:R-:W-:Y:S01]  /*7d10*/  LOP3.LUT R151, R243, 0x13e, RZ, 0xfc, !PT ;  /* 0x0000013ef3977812 */ /* 0x000fe200078efcff */
[----:B------:R-:W-:Y:S01]  /*7d20*/  @!P5 IMAD.IADD R148, R148, 0x1, -R0 ;  /* 0x000000019494d824 */ /* 0x000fe200078e0a00 */
[----:B------:R-:W-:Y:S01]  /*7d30*/  ISETP.GE.AND P5, PT, R152, RZ, PT ;  /* 0x000000ff9800720c */ /* 0x000fe20003fa6270 */
[----:B------:R-:W-:Y:S01]  /*7d40*/  @!P3 IMAD.MOV R145, RZ, RZ, -R145 ;  /* 0x000000ffff91b224 */ /* 0x000fe200078e0a91 */
[C---:B------:R-:W-:Y:S01]  /*7d50*/  ISETP.GT.U32.AND P3, PT, R0.reuse, R149, PT ;  /* 0x000000950000720c */ /* 0x040fe20003f64070 */
[----:B------:R-:W-:Y:S01]  /*7d60*/  @!P6 IMAD.MOV R146, RZ, RZ, -R146 ;  /* 0x000000ffff92e224 */ /* 0x000fe200078e0a92 */
[C---:B------:R-:W-:Y:S01]  /*7d70*/  ISETP.GT.U32.AND P1, PT, R0.reuse, R148, PT ;  /* 0x000000940000720c */ /* 0x040fe20003f24070 */
[----:B------:R-:W-:Y:S01]  /*7d80*/  @!P4 IMAD.IADD R147, R147, 0x1, -R0 ;  /* 0x000000019393c824 */ /* 0x000fe200078e0a00 */
[----:B------:R-:W-:Y:S01]  /*7d90*/  ISETP.GT.U32.AND P6, PT, R0, R150, PT ;  /* 0x000000960000720c */ /* 0x000fe20003fc4070 */
[----:B------:R-:W-:Y:S01]  /*7da0*/  @!P0 IMAD.MOV R143, RZ, RZ, -R143 ;  /* 0x000000ffff8f8224 */ /* 0x000fe200078e0a8f */
[----:B------:R-:W-:-:S02]  /*7db0*/  IABS R153, R151 ;  /* 0x0000009700997213 */ /* 0x000fc40000000000 */
[----:B------:R-:W-:Y:S02]  /*7dc0*/  ISETP.GT.U32.AND P0, PT, R0, R147, PT ;  /* 0x000000930000720c */ /* 0x000fe40003f04070 */
[----:B------:R-:W-:Y:S02]  /*7dd0*/  LOP3.LUT R152, R243, 0x140, RZ, 0xfc, !PT ;  /* 0x00000140f3987812 */ /* 0x000fe400078efcff */
[----:B------:R-:W-:Y:S01]  /*7de0*/  ISETP.GE.AND P4, PT, R157, RZ, PT ;  /* 0x000000ff9d00720c */ /* 0x000fe20003f86270 */
[--C-:B------:R-:W-:Y:S01]  /*7df0*/  @!P3 IMAD.IADD R149, R149, 0x1, -R0.reuse ;  /* 0x000000019595b824 */ /* 0x100fe200078e0a00 */
[----:B------:R-:W-:Y:S02]  /*7e00*/  IABS R155, R152 ;  /* 0x00000098009b7213 */ /* 0x000fe40000000000 */
[----:B------:R-:W-:Y:S01]  /*7e10*/  @!P1 IADD3 R148, R148, -R0, RZ ;  /* 0x8000000094949210 */ /* 0x000fe20007ffe0ff */
[----:B------:R-:W-:Y:S01]  /*7e20*/  @!P6 IMAD.IADD R150, R150, 0x1, -R0 ;  /* 0x000000019696e824 */ /* 0x000fe200078e0a00 */
[----:B------:R-:W-:Y:S01]  /*7e30*/  ISETP.GE.AND P1, PT, R151, RZ, PT ;  /* 0x000000ff9700720c */ /* 0x000fe20003f26270 */
[----:B------:R-:W-:Y:S01]  /*7e40*/  IMAD.HI.U32 R151, R244, R153, RZ ;  /* 0x00000099f4977227 */ /* 0x000fe200078e00ff */
[----:B------:R-:W-:-:S02]  /*7e50*/  ISETP.GT.U32.AND P6, PT, R0, R149, PT ;  /* 0x000000950000720c */ /* 0x000fc40003fc4070 */
[----:B------:R-:W-:Y:S01]  /*7e60*/  ISETP.GE.AND P3, PT, R152, RZ, PT ;  /* 0x000000ff9800720c */ /* 0x000fe20003f66270 */
[----:B------:R-:W-:Y:S01]  /*7e70*/  IMAD.HI.U32 R152, R244, R155, RZ ;  /* 0x0000009bf4987227 */ /* 0x000fe200078e00ff */
[----:B------:R-:W-:Y:S02]  /*7e80*/  IADD3 R151, -R151, RZ, RZ ;  /* 0x000000ff97977210 */ /* 0x000fe40007ffe1ff */
[----:B------:R-:W-:Y:S01]  /*7e90*/  LOP3.LUT R154, R243, 0x142, RZ, 0xfc, !PT ;  /* 0x00000142f39a7812 */ /* 0x000fe200078efcff */
[----:B------:R-:W-:Y:S01]  /*7ea0*/  @!P0 IMAD.IADD R147, R147, 0x1, -R0 ;  /* 0x0000000193938824 */ /* 0x000fe200078e0a00 */
[----:B------:R-:W-:Y:S01]  /*7eb0*/  ISETP.GE.AND P0, PT, R158, RZ, PT ;  /* 0x000000ff9e00720c */ /* 0x000fe20003f06270 */
[C---:B------:R-:W-:Y:S01]  /*7ec0*/  IMAD R151, R0.reuse, R151, R153 ;  /* 0x0000009700977224 */ /* 0x040fe200078e0299 */
[C---:B------:R-:W-:Y:S01]  /*7ed0*/  LOP3.LUT R153, R243.reuse, 0x144, RZ, 0xfc, !PT ;  /* 0x00000144f3997812 */ /* 0x040fe200078efcff */
[----:B------:R-:W-:Y:S01]  /*7ee0*/  IMAD.MOV R152, RZ, RZ, -R152 ;  /* 0x000000ffff987224 */ /* 0x000fe200078e0a98 */
[----:B------:R-:W-:Y:S01]  /*7ef0*/  LOP3.LUT R156, R243, 0x146, RZ, 0xfc, !PT ;  /* 0x00000146f39c7812 */ /* 0x000fe200078efcff */
[----:B------:R-:W-:Y:S01]  /*7f00*/  @!P2 IMAD.MOV R147, RZ, RZ, -R147 ;  /* 0x000000ffff93a224 */ /* 0x000fe200078e0a93 */
[----:B------:R-:W-:Y:S01]  /*7f10*/  @!P6 IADD3 R149, R149, -R0, RZ ;  /* 0x800000009595e210 */ /* 0x000fe20007ffe0ff */
[C---:B------:R-:W-:Y:S01]  /*7f20*/  IMAD R152, R0.reuse, R152, R155 ;  /* 0x0000009800987224 */ /* 0x040fe200078e029b */
[C---:B------:R-:W-:Y:S01]  /*7f30*/  ISETP.GT.U32.AND P6, PT, R0.reuse, R151, PT ;  /* 0x000000970000720c */ /* 0x040fe20003fc4070 */
[----:B------:R-:W-:Y:S01]  /*7f40*/  @!P4 IMAD.MOV R148, RZ, RZ, -R148 ;  /* 0x000000ffff94c224 */ /* 0x000fe200078e0a94 */
[----:B------:R-:W-:Y:S01]  /*7f50*/  ISETP.GT.U32.AND P2, PT, R0, R150, PT ;  /* 0x000000960000720c */ /* 0x000fe20003f44070 */
[----:B------:R-:W-:Y:S01]  /*7f60*/  @!P5 IMAD.MOV R149, RZ, RZ, -R149 ;  /* 0x000000ffff95d224 */ /* 0x000fe200078e0a95 */
[----:B------:R-:W-:-:S02]  /*7f70*/  ISETP.GE.AND P4, PT, R154, RZ, PT ;  /* 0x000000ff9a00720c */ /* 0x000fc40003f86270 */
[----:B------:R-:W-:Y:S02]  /*7f80*/  IABS R154, R154 ;  /* 0x0000009a009a7213 */ /* 0x000fe40000000000 */
[----:B------:R-:W-:Y:S02]  /*7f90*/  ISETP.GT.U32.AND P5, PT, R0, R152, PT ;  /* 0x000000980000720c */ /* 0x000fe40003fa4070 */
[----:B------:R-:W-:Y:S01]  /*7fa0*/  IABS R157, R153 ;  /* 0x00000099009d7213 */ /* 0x000fe20000000000 */
[----:B------:R-:W-:Y:S01]  /*7fb0*/  IMAD.MOV.U32 R155, RZ, RZ, R154 ;  /* 0x000000ffff9b7224 */ /* 0x000fe200078e009a */
[----:B------:R-:W-:Y:S02]  /*7fc0*/  IABS R159, R156 ;  /* 0x0000009c009f7213 */ /* 0x000fe40000000000 */
[----:B------:R-:W-:Y:S01]  /*7fd0*/  @!P6 IADD3 R151, R151, -R0, RZ ;  /* 0x800000009797e210 */ /* 0x000fe20007ffe0ff */
[----:B------:R-:W-:Y:S01]  /*7fe0*/  @!P2 IMAD.IADD R150, R150, 0x1, -R0 ;  /* 0x000000019696a824 */ /* 0x000fe200078e0a00 */
[----:B------:R-:W-:Y:S01]  /*7ff0*/  ISETP.GE.AND P2, PT, R153, RZ, PT ;  /* 0x000000ff9900720c */ /* 0x000fe20003f46270 */
[----:B------:R-:W-:Y:S01]  /*8000*/  IMAD.HI.U32 R153, R244, R155, RZ ;  /* 0x0000009bf4997227 */ /* 0x000fe200078e00ff */
[----:B------:R-:W-:-:S02]  /*8010*/  ISETP.GT.U32.AND P6, PT, R0, R151, PT ;  /* 0x000000970000720c */ /* 0x000fc40003fc4070 */
[C---:B--2---:R-:W-:Y:S01]  /*8020*/  LOP3.LUT R248, R243.reuse, 0x1f6, RZ, 0xfc, !PT ;  /* 0x000001f6f3f87812 */ /* 0x044fe200078efcff */
[----:B------:R-:W-:Y:S01]  /*8030*/  IMAD.MOV R153, RZ, RZ, -R153 ;  /* 0x000000ffff997224 */ /* 0x000fe200078e0a99 */
[C---:B---3--:R-:W-:Y:S01]  /*8040*/  LOP3.LUT R3, R243.reuse, 0x1fa, RZ, 0xfc, !PT ;  /* 0x000001faf3037812 */ /* 0x048fe200078efcff */
[----:B------:R-:W-:Y:S01]  /*8050*/  @!P5 IMAD.IADD R152, R152, 0x1, -R0 ;  /* 0x000000019898d824 */ /* 0x000fe200078e0a00 */
[----:B------:R-:W-:Y:S01]  /*8060*/  LOP3.LUT R252, R243, 0x1fc, RZ, 0xfc, !PT ;  /* 0x000001fcf3fc7812 */ /* 0x000fe200078efcff */
[----:B------:R-:W-:Y:S02]  /*8070*/  IMAD R153, R0, R153, R155 ;  /* 0x0000009900997224 */ /* 0x000fe400078e029b */
[----:B------:R-:W-:Y:S01]  /*8080*/  IMAD.HI.U32 R155, R244, R159, RZ ;  /* 0x0000009ff49b7227 */ /* 0x000fe200078e00ff */
[----:B------:R-:W-:Y:S01]  /*8090*/  ISETP.GT.U32.AND P5, PT, R0, R152, PT ;  /* 0x000000980000720c */ /* 0x000fe20003fa4070 */
[----:B------:R1:W-:Y:S02]  /*80a0*/  STL [R1+0x34], R3 ;  /* 0x0000340301007387 */ /* 0x0003e40000100800 */
[----:B------:R-:W-:Y:S01]  /*80b0*/  @!P0 IMAD.MOV R150, RZ, RZ, -R150 ;  /* 0x000000ffff968224 */ /* 0x000fe200078e0a96 */
[----:B------:R-:W-:Y:S01]  /*80c0*/  @!P6 IADD3 R151, R151, -R0, RZ ;  /* 0x800000009797e210 */ /* 0x000fe20007ffe0ff */
[----:B------:R-:W-:Y:S01]  /*80d0*/  IMAD.MOV R155, RZ, RZ, -R155 ;  /* 0x000000ffff9b7224 */ /* 0x000fe200078e0a9b */
[----:B------:R-:W-:Y:S01]  /*80e0*/  ISETP.GE.AND P0, PT, R156, RZ, PT ;  /* 0x000000ff9c00720c */ /* 0x000fe20003f06270 */
[----:B------:R-:W-:Y:S01]  /*80f0*/  IMAD.HI.U32 R156, R244, R161, RZ ;  /* 0x000000a1f49c7227 */ /* 0x000fe200078e00ff */
[----:B------:R-:W-:-:S03]  /*8100*/  ISETP.GT.U32.AND P6, PT, R0, R153, PT ;  /* 0x000000990000720c */ /* 0x000fc60003fc4070 */
[----:B------:R-:W-:Y:S02]  /*8110*/  IMAD.MOV R156, RZ, RZ, -R156 ;  /* 0x000000ffff9c7224 */ /* 0x000fe400078e0a9c */
[----:B------:R-:W-:Y:S01]  /*8120*/  IMAD R155, R0, R155, R159 ;  /* 0x0000009b009b7224 */ /* 0x000fe200078e029f */
[----:B------:R-:W-:Y:S01]  /*8130*/  @!P5 IADD3 R152, R152, -R0, RZ ;  /* 0x800000009898d210 */ /* 0x000fe20007ffe0ff */
[----:B------:R-:W-:Y:S01]  /*8140*/  IMAD R156, R0, R156, R161 ;  /* 0x0000009c009c7224 */ /* 0x000fe200078e02a1 */
[----:B------:R-:W-:Y:S01]  /*8150*/  IABS R159, R164 ;  /* 0x000000a4009f7213 */ /* 0x000fe20000000000 */
[----:B------:R-:W-:Y:S01]  /*8160*/  IMAD.HI.U32 R154, R244, R157, RZ ;  /* 0x0000009df49a7227 */ /* 0x000fe200078e00ff */
[C---:B------:R-:W-:Y:S02]  /*8170*/  ISETP.GT.U32.AND P5, PT, R0.reuse, R155, PT ;  /* 0x0000009b0000720c */ /* 0x040fe40003fa4070 */
[----:B------:R-:W-:Y:S01]  /*8180*/  IABS R161, R166 ;  /* 0x000000a600a17213 */ /* 0x000fe20000000000 */
[----:B------:R-:W-:Y:S01]  /*8190*/  @!P6 IMAD.IADD R153, R153, 0x1, -R0 ;  /* 0x000000019999e824 */ /* 0x000fe200078e0a00 */
[----:B------:R-:W-:Y:S01]  /*81a0*/  ISETP.GT.U32.AND P6, PT, R0, R156, PT ;  /* 0x0000009c0000720c */ /* 0x000fe20003fc4070 */
[----:B------:R-:W-:-:S02]  /*81b0*/  IMAD.MOV R154, RZ, RZ, -R154 ;  /* 0x000000ffff9a7224 */ /* 0x000fc400078e0a9a */
[----:B------:R-:W-:Y:S02]  /*81c0*/  @!P1 IMAD.MOV R151, RZ, RZ, -R151 ;  /* 0x000000ffff979224 */ /* 0x000fe400078e0a97 */
[----:B------:R-:W-:Y:S02]  /*81d0*/  IMAD R154, R0, R154, R157 ;  /* 0x0000009a009a7224 */ /* 0x000fe400078e029d */
[----:B------:R-:W-:Y:S02]  /*81e0*/  IMAD.HI.U32 R158, R244, R159, RZ ;  /* 0x0000009ff49e7227 */ /* 0x000fe400078e00ff */
[----:B------:R-:W-:Y:S02]  /*81f0*/  @!P5 IADD3 R155, R155, -R0, RZ ;  /* 0x800000009b9bd210 */ /* 0x000fe40007ffe0ff */
[----:B------:R-:W-:Y:S01]  /*8200*/  ISETP.GT.U32.AND P1, PT, R0, R154, PT ;  /* 0x0000009a0000720c */ /* 0x000fe20003f24070 */
[----:B------:R-:W-:Y:S02]  /*8210*/  IMAD.MOV R158, RZ, RZ, -R158 ;  /* 0x000000ffff9e7224 */ /* 0x000fe400078e0a9e */
[----:B------:R-:W-:Y:S01]  /*8220*/  @!P6 IMAD.IADD R156, R156, 0x1, -R0 ;  /* 0x000000019c9ce824 */ /* 0x000fe200078e0a00 */
[C---:B------:R-:W-:Y:S01]  /*8230*/  ISETP.GT.U32.AND P6, PT, R0.reuse, R155, PT ;  /* 0x0000009b0000720c */ /* 0x040fe20003fc4070 */
[----:B------:R-:W-:-:S02]  /*8240*/  IMAD R158, R0, R158, R159 ;  /* 0x0000009e009e7224 */ /* 0x000fc400078e029f */
[----:B------:R-:W-:-:S04]  /*8250*/  IMAD.HI.U32 R157, R244, R163, RZ ;  /* 0x000000a3f49d7227 */ /* 0x000fc800078e00ff */
[----:B------:R-:W-:Y:S02]  /*8260*/  IMAD.MOV R157, RZ, RZ, -R157 ;  /* 0x000000ffff9d7224 */ /* 0x000fe400078e0a9d */
[--C-:B------:R-:W-:Y:S01]  /*8270*/  @!P1 IMAD.IADD R154, R154, 0x1, -R0.reuse ;  /* 0x000000019a9a9824 */ /* 0x100fe200078e0a00 */
[C---:B------:R-:W-:Y:S01]  /*8280*/  ISETP.GT.U32.AND P1, PT, R0.reuse, R153, PT ;  /* 0x000000990000720c */ /* 0x040fe20003f24070 */
[C---:B------:R-:W-:Y:S01]  /*8290*/  IMAD R157, R0.reuse, R157, R163 ;  /* 0x0000009d009d7224 */ /* 0x040fe200078e02a3 */
[----:B------:R-:W-:Y:S01]  /*82a0*/  IABS R163, R167 ;  /* 0x000000a700a37213 */ /* 0x000fe20000000000 */
[----:B------:R-:W-:Y:S01]  /*82b0*/  @!P6 IMAD.IADD R155, R155, 0x1, -R0 ;  /* 0x000000019b9be824 */ /* 0x000fe200078e0a00 */
[----:B------:R-:W-:Y:S01]  /*82c0*/  ISETP.GT.U32.AND P5, PT, R0, R154, PT ;  /* 0x0000009a0000720c */ /* 0x000fe20003fa4070 */
[----:B------:R-:W-:Y:S01]  /*82d0*/  IMAD.HI.U32 R159, R244, R161, RZ ;  /* 0x000000a1f49f7227 */ /* 0x000fe200078e00ff */
[----:B------:R-:W-:-:S03]  /*82e0*/  ISETP.GT.U32.AND P6, PT, R0, R158, PT ;  /* 0x0000009e0000720c */ /* 0x000fc60003fc4070 */
[----:B------:R-:W-:Y:S01]  /*82f0*/  @!P3 IMAD.MOV R152, RZ, RZ, -R152 ;  /* 0x000000ffff98b224 */ /* 0x000fe200078e0a98 */
[----:B------:R-:W-:Y:S01]  /*8300*/  IADD3 R159, -R159, RZ, RZ ;  /* 0x000000ff9f9f7210 */ /* 0x000fe20007ffe1ff */
[----:B------:R-:W-:Y:S01]  /*8310*/  @!P0 IMAD.MOV R155, RZ, RZ, -R155 ;  /* 0x000000ffff9b8224 */ /* 0x000fe200078e0a9b */
[C---:B------:R-:W-:Y:S02]  /*8320*/  ISETP.GT.U32.AND P3, PT, R0.reuse, R156, PT ;  /* 0x0000009c0000720c */ /* 0x040fe40003f64070 */
[----:B------:R-:W-:Y:S01]  /*8330*/  @!P1 IADD3 R153, R153, -R0, RZ ;  /* 0x8000000099999210 */ /* 0x000fe20007ffe0ff */
[C---:B------:R-:W-:Y:S01]  /*8340*/  IMAD R159, R0.reuse, R159, R161 ;  /* 0x0000009f009f7224 */ /* 0x040fe200078e02a1 */
[----:B------:R-:W-:Y:S01]  /*8350*/  ISETP.GT.U32.AND P1, PT, R0, R157, PT ;  /* 0x0000009d0000720c */ /* 0x000fe20003f24070 */
[--C-:B------:R-:W-:Y:S01]  /*8360*/  @!P5 IMAD.IADD R154, R154, 0x1, -R0.reuse ;  /* 0x000000019a9ad824 */ /* 0x100fe200078e0a00 */
[----:B------:R-:W-:Y:S01]  /*8370*/  @!P4 IADD3 R153, -R153, RZ, RZ ;  /* 0x000000ff9999c210 */ /* 0x000fe20007ffe1ff */
[----:B------:R-:W-:Y:S01]  /*8380*/  @!P6 IMAD.IADD R158, R158, 0x1, -R0 ;  /* 0x000000019e9ee824 */ /* 0x000fe200078e0a00 */
[----:B------:R-:W-:Y:S01]  /*8390*/  ISETP.GE.AND P5, PT, R160, RZ, PT ;  /* 0x000000ffa000720c */ /* 0x000fe20003fa6270 */
[----:B------:R-:W-:Y:S01]  /*83a0*/  @!P2 IMAD.MOV R154, RZ, RZ, -R154 ;  /* 0x000000ffff9aa224 */ /* 0x000fe200078e0a9a */
[----:B------:R-:W-:Y:S01]  /*83b0*/  ISETP.GT.U32.AND P6, PT, R0, R159, PT ;  /* 0x0000009f0000720c */ /* 0x000fe20003fc4070 */
[----:B------:R-:W-:Y:S01]  /*83c0*/  IMAD.HI.U32 R161, R244, R165, RZ ;  /* 0x000000a5f4a17227 */ /* 0x000fe200078e00ff */
[----:B------:R-:W-:-:S02]  /*83d0*/  ISETP.GT.U32.AND P2, PT, R0, R158, PT ;  /* 0x0000009e0000720c */ /* 0x000fc40003f44070 */
[----:B------:R-:W-:Y:S01]  /*83e0*/  ISETP.GE.AND P0, PT, R166, RZ, PT ;  /* 0x000000ffa600720c */ /* 0x000fe20003f06270 */
[----:B------:R-:W-:Y:S01]  /*83f0*/  IMAD.MOV R161, RZ, RZ, -R161 ;  /* 0x000000ffffa17224 */ /* 0x000fe200078e0aa1 */
[----:B------:R-:W-:Y:S01]  /*8400*/  LOP3.LUT R166, R243, 0x156, RZ, 0xfc, !PT ;  /* 0x00000156f3a67812 */ /* 0x000fe200078efcff */
[--C-:B------:R-:W-:Y:S01]  /*8410*/  @!P1 IMAD.IADD R157, R157, 0x1, -R0.reuse ;  /* 0x000000019d9d9824 */ /* 0x100fe200078e0a00 */
[----:B------:R-:W-:Y:S01]  /*8420*/  ISETP.GE.AND P1, PT, R164, RZ, PT ;  /* 0x000000ffa400720c */ /* 0x000fe20003f26270 */
[----:B------:R-:W-:Y:S01]  /*8430*/  IMAD R161, R0, R161, R165 ;  /* 0x000000a100a17224 */ /* 0x000fe200078e02a5 */
[----:B------:R-:W-:Y:S01]  /*8440*/  LOP3.LUT R164, R243, 0x154, RZ, 0xfc, !PT ;  /* 0x00000154f3a47812 */ /* 0x000fe200078efcff */
[----:B------:R-:W-:Y:S01]  /*8450*/  IMAD.HI.U32 R160, R244, R163, RZ ;  /* 0x000000a3f4a07227 */ /* 0x000fe200078e00ff */
[----:B------:R-:W-:Y:S02]  /*8460*/  ISETP.GT.U32.AND P4, PT, R0, R157, PT ;  /* 0x0000009d0000720c */ /* 0x000fe40003f84070 */
[----:B------:R-:W-:Y:S01]  /*8470*/  IABS R165, R164 ;  /* 0x000000a400a57213 */ /* 0x000fe20000000000 */
[--C-:B------:R-:W-:Y:S01]  /*8480*/  @!P2 IMAD.IADD R158, R158, 0x1, -R0.reuse ;  /* 0x000000019e9ea824 */ /* 0x100fe200078e0a00 */
[----:B------:R-:W-:Y:S01]  /*8490*/  ISETP.GT.U32.AND P2, PT, R0, R161, PT ;  /* 0x000000a10000720c */ /* 0x000fe20003f44070 */
[----:B------:R-:W-:Y:S01]  /*84a0*/  @!P3 IMAD.IADD R156, R156, 0x1, -R0 ;  /* 0x000000019c9cb824 */ /* 0x000fe200078e0a00 */
[----:B------:R-:W-:Y:S01]  /*84b0*/  ISETP.GE.AND P3, PT, R162, RZ, PT ;  /* 0x000000ffa200720c */ /* 0x000fe20003f66270 */
[----:B------:R-:W-:-:S02]  /*84c0*/  IMAD.MOV R160, RZ, RZ, -R160 ;  /* 0x000000ffffa07224 */ /* 0x000fc400078e0aa0 */
[--C-:B------:R-:W-:Y:S01]  /*84d0*/  @!P6 IMAD.IADD R159, R159, 0x1, -R0.reuse ;  /* 0x000000019f9fe824 */ /* 0x100fe200078e0a00 */
[----:B------:R-:W-:Y:S01]  /*84e0*/  @!P5 IADD3 R156, -R156, RZ, RZ ;  /* 0x000000ff9c9cd210 */ /* 0x000fe20007ffe1ff */
[----:B------:R-:W-:Y:S01]  /*84f0*/  IMAD R160, R0, R160, R163 ;  /* 0x000000a000a07224 */ /* 0x000fe200078e02a3 */
[----:B------:R-:W-:Y:S01]  /*8500*/  ISETP.GE.AND P6, PT, R168, RZ, PT ;  /* 0x000000ffa800720c */ /* 0x000fe20003fc6270 */
[--C-:B------:R-:W-:Y:S01]  /*8510*/  @!P4 IMAD.IADD R157, R157, 0x1, -R0.reuse ;  /* 0x000000019d9dc824 */ /* 0x100fe200078e0a00 */
[----:B------:R-:W-:Y:S01]  /*8520*/  ISETP.GE.AND P4, PT, R167, RZ, PT ;  /* 0x000000ffa700720c */ /* 0x000fe20003f86270 */
[----:B------:R-:W-:Y:S01]  /*8530*/  IMAD.HI.U32 R162, R244, R165, RZ ;  /* 0x000000a5f4a27227 */ /* 0x000fe200078e00ff */
[----:B------:R-:W-:Y:S02]  /*8540*/  IABS R167, R166 ;  /* 0x000000a600a77213 */ /* 0x000fe40000000000 */
[----:B------:R-:W-:Y:S01]  /*8550*/  ISETP.GT.U32.AND P5, PT, R0, R160, PT ;  /* 0x000000a00000720c */ /* 0x000fe20003fa4070 */
[----:B------:R-:W-:Y:S01]  /*8560*/  @!P2 IMAD.IADD R161, R161, 0x1, -R0 ;  /* 0x00000001a1a1a824 */ /* 0x000fe200078e0a00 */
[----:B------:R-:W-:Y:S01]  /*8570*/  LOP3.LUT R168, R243, 0x158, RZ, 0xfc, !PT ;  /* 0x00000158f3a87812 */ /* 0x000fe200078efcff */
[----:B------:R-:W-:Y:S01]  /*8580*/  IMAD.HI.U32 R163, R244, R167, RZ ;  /* 0x000000a7f4a37227 */ /* 0x000fe200078e00ff */
[----:B------:R-:W-:-:S02]  /*8590*/  @!P1 IADD3 R158, -R158, RZ, RZ ;  /* 0x000000ff9e9e9210 */ /* 0x000fc40007ffe1ff */
[C---:B------:R-:W-:Y:S01]  /*85a0*/  ISETP.GT.U32.AND P2, PT, R0.reuse, R161, PT ;  /* 0x000000a10000720c */ /* 0x040fe20003f44070 */
[----:B------:R-:W-:Y:S01]  /*85b0*/  @!P3 IMAD.MOV R157, RZ, RZ, -R157 ;  /* 0x000000ffff9db224 */ /* 0x000fe200078e0a9d */
[C---:B------:R-:W-:Y:S01]  /*85c0*/  ISETP.GT.U32.AND P3, PT, R0.reuse, R159, PT ;  /* 0x0000009f0000720c */ /* 0x040fe20003f64070 */
[----:B------:R-:W-:Y:S01]  /*85d0*/  IMAD.MOV R162, RZ, RZ, -R162 ;  /* 0x000000ffffa27224 */ /* 0x000fe200078e0aa2 */
[----:B------:R-:W-:Y:S02]  /*85e0*/  IADD3 R163, -R163, RZ, RZ ;  /* 0x000000ffa3a37210 */ /* 0x000fe40007ffe1ff */
[----:B------:R-:W-:Y:S01]  /*85f0*/  IABS R169, R168 ;  /* 0x000000a800a97213 */ /* 0x000fe20000000000 */
[----:B------:R-:W-:Y:S01]  /*8600*/  IMAD R162, R0, R162, R165 ;  /* 0x000000a200a27224 */ /* 0x000fe200078e02a5 */
[----:B------:R-:W-:Y:S01]  /*8610*/  @!P5 IADD3 R160, R160, -R0, RZ ;  /* 0x80000000a0a0d210 */ /* 0x000fe20007ffe0ff */
[----:B------:R-:W-:Y:S01]  /*8620*/  IMAD R163, R0, R163, R167 ;  /* 0x000000a300a37224 */ /* 0x000fe200078e02a7 */
[----:B------:R-:W-:Y:S01]  /*8630*/  IABS R167, R172 ;  /* 0x000000ac00a77213 */ /* 0x000fe20000000000 */
[----:B------:R-:W-:Y:S01]  /*8640*/  IMAD.HI.U32 R165, R244, R171, RZ ;  /* 0x000000abf4a57227 */ /* 0x000fe200078e00ff */
[----:B------:R-:W-:-:S03]  /*8650*/  ISETP.GT.U32.AND P5, PT, R0, R160, PT ;  /* 0x000000a00000720c */ /* 0x000fc60003fa4070 */
[--C-:B------:R-:W-:Y:S01]  /*8660*/  @!P2 IMAD.IADD R161, R161, 0x1, -R0.reuse ;  /* 0x00000001a1a1a824 */ /* 0x100fe200078e0a00 */
[C---:B------:R-:W-:Y:S01]  /*8670*/  ISETP.GT.U32.AND P2, PT, R0.reuse, R163, PT ;  /* 0x000000a30000720c */ /* 0x040fe20003f44070 */
[--C-:B------:R-:W-:Y:S01]  /*8680*/  @!P3 IMAD.IADD R159, R159, 0x1, -R0.reuse ;  /* 0x000000019f9fb824 */ /* 0x100fe200078e0a00 */
[C---:B------:R-:W-:Y:S01]  /*8690*/  ISETP.GT.U32.AND P3, PT, R0.reuse, R162, PT ;  /* 0x000000a20000720c */ /* 0x040fe20003f64070 */
[----:B------:R-:W-:Y:S01]  /*86a0*/  IMAD.MOV R165, RZ, RZ, -R165 ;  /* 0x000000ffffa57224 */ /* 0x000fe200078e0aa5 */
[----:B------:R-:W-:Y:S01]  /*86b0*/  @!P6 IADD3 R161, -R161, RZ, RZ ;  /* 0x000000ffa1a1e210 */ /* 0x000fe20007ffe1ff */
[----:B------:R-:W-:Y:S02]  /*86c0*/  @!P0 IMAD.MOV R159, RZ, RZ, -R159 ;  /* 0x000000ffff9f8224 */ /* 0x000fe400078e0a9f */
[----:B------:R-:W-:Y:S02]  /*86d0*/  IMAD R165, R0, R165, R171 ;  /* 0x000000a500a57224 */ /* 0x000fe400078e02ab */
[----:B------:R-:W-:Y:S01]  /*86e0*/  @!P5 IMAD.IADD R160, R160, 0x1, -R0 ;  /* 0x00000001a0a0d824 */ /* 0x000fe200078e0a00 */
[----:B------:R-:W-:Y:S01]  /*86f0*/  ISETP.GE.AND P5, PT, R164, RZ, PT ;  /* 0x000000ffa400720c */ /* 0x000fe20003fa6270 */
[----:B------:R-:W-:Y:S01]  /*8700*/  IMAD.HI.U32 R164, R244, R169, RZ ;  /* 0x000000a9f4a47227 */ /* 0x000fe200078e00ff */
[----:B------:R-:W-:-:S03]  /*8710*/  ISETP.GT.U32.AND P6, PT, R0, R165, PT ;  /* 0x000000a50000720c */ /* 0x000fc60003fc4070 */
[--C-:B------:R-:W-:Y:S01]  /*8720*/  @!P2 IMAD.IADD R163, R163, 0x1, -R0.reuse ;  /* 0x00000001a3a3a824 */ /* 0x100fe200078e0a00 */
[----:B------:R-:W-:Y:S01]  /*8730*/  IADD3 R164, -R164, RZ, RZ ;  /* 0x000000ffa4a47210 */ /* 0x000fe20007ffe1ff */
[----:B------:R-:W-:Y:S01]  /*8740*/  @!P3 IMAD.IADD R162, R162, 0x1, -R0 ;  /* 0x00000001a2a2b824 */ /* 0x000fe200078e0a00 */
[----:B------:R-:W-:Y:S01]  /*8750*/  ISETP.GE.AND P3, PT, R166, RZ, PT ;  /* 0x000000ffa600720c */ /* 0x000fe20003f66270 */
[----:B------:R-:W-:Y:S01]  /*8760*/  IMAD.HI.U32 R166, R244, R167, RZ ;  /* 0x000000a7f4a67227 */ /* 0x000fe200078e00ff */
[C---:B------:R-:W-:Y:S02]  /*8770*/  ISETP.GT.U32.AND P2, PT, R0.reuse, R163, PT ;  /* 0x000000a30000720c */ /* 0x040fe40003f44070 */
[C---:B------:R-:W-:Y:S01]  /*8780*/  ISETP.GT.U32.AND P1, PT, R0.reuse, R162, PT ;  /* 0x000000a20000720c */ /* 0x040fe20003f24070 */
[----:B------:R-:W-:Y:S02]  /*8790*/  IMAD.MOV R166, RZ, RZ, -R166 ;  /* 0x000000ffffa67224 */ /* 0x000fe400078e0aa6 */
[C---:B------:R-:W-:Y:S01]  /*87a0*/  IMAD R164, R0.reuse, R164, R169 ;  /* 0x000000a400a47224 */ /* 0x040fe200078e02a9 */
[----:B------:R-:W-:Y:S01]  /*87b0*/  IABS R169, R174 ;  /* 0x000000ae00a97213 */ /* 0x000fe20000000000 */
[----:B------:R-:W-:-:S02]  /*87c0*/  IMAD R166, R0, R166, R167 ;  /* 0x000000a600a67224 */ /* 0x000fc400078e02a7 */
[----:B------:R-:W-:Y:S01]  /*87d0*/  @!P4 IMAD.MOV R160, RZ, RZ, -R160 ;  /* 0x000000ffffa0c224 */ /* 0x000fe200078e0aa0 */
[----:B------:R-:W-:Y:S01]  /*87e0*/  ISETP.GT.U32.AND P0, PT, R0, R164, PT ;  /* 0x000000a40000720c */ /* 0x000fe20003f04070 */
[----:B------:R-:W-:Y:S01]  /*87f0*/  IMAD.HI.U32 R167, R244, R169, RZ ;  /* 0x000000a9f4a77227 */ /* 0x000fe200078e00ff */
[----:B------:R-:W-:-:S03]  /*8800*/  ISETP.GE.AND P4, PT, R168, RZ, PT ;  /* 0x000000ffa800720c */ /* 0x000fc60003f86270 */
[--C-:B------:R-:W-:Y:S01]  /*8810*/  @!P2 IMAD.IADD R163, R163, 0x1, -R0.reuse ;  /* 0x00000001a3a3a824 */ /* 0x100fe200078e0a00 */
[----:B------:R-:W-:Y:S01]  /*8820*/  ISETP.GT.U32.AND P2, PT, R0, R166, PT ;  /* 0x000000a60000720c */ /* 0x000fe20003f44070 */
[--C-:B------:R-:W-:Y:S01]  /*8830*/  @!P1 IMAD.IADD R162, R162, 0x1, -R0.reuse ;  /* 0x00000001a2a29824 */ /* 0x100fe200078e0a00 */
[----:B------:R-:W-:Y:S01]  /*8840*/  ISETP.GE.AND P1, PT, R170, RZ, PT ;  /* 0x000000ffaa00720c */ /* 0x000fe20003f26270 */
[----:B------:R-:W-:Y:S01]  /*8850*/  @!P6 IMAD.IADD R165, R165, 0x1, -R0 ;  /* 0x00000001a5a5e824 */ /* 0x000fe200078e0a00 */
[----:B------:R-:W-:Y:S01]  /*8860*/  LOP3.LUT R170, R243, 0x160, RZ, 0xfc, !PT ;  /* 0x00000160f3aa7812 */ /* 0x000fe200078efcff */
[----:B------:R-:W-:Y:S01]  /*8870*/  @!P5 IMAD.MOV R162, RZ, RZ, -R162 ;  /* 0x000000ffffa2d224 */ /* 0x000fe200078e0aa2 */
[----:B------:R-:W-:Y:S01]  /*8880*/  IADD3 R167, -R167, RZ, RZ ;  /* 0x000000ffa7a77210 */ /* 0x000fe20007ffe1ff */
[--C-:B------:R-:W-:Y:S01]  /*8890*/  @!P0 IMAD.IADD R164, R164, 0x1, -R0.reuse ;  /* 0x00000001a4a48824 */ /* 0x100fe200078e0a00 */
[----:B------:R-:W-:Y:S02]  /*88a0*/  IABS R171, R170 ;  /* 0x000000aa00ab7213 */ /* 0x000fe40000000000 */
[----:B------:R-:W-:Y:S01]  /*88b0*/  ISETP.GE.AND P0, PT, R172, RZ, PT ;  /* 0x000000ffac00720c */ /* 0x000fe20003f06270 */
[C---:B------:R-:W-:Y:S01]  /*88c0*/  IMAD R167, R0.reuse, R167, R169 ;  /* 0x000000a700a77224 */ /* 0x040fe200078e02a9 */
[----:B------:R-:W-:Y:S01]  /*88d0*/  ISETP.GT.U32.AND P5, PT, R0, R164, PT ;  /* 0x000000a40000720c */ /* 0x000fe20003fa4070 */
[----:B------:R-:W-:Y:S01]  /*88e0*/  @!P2 IMAD.IADD R166, R166, 0x1, -R0 ;  /* 0x00000001a6a6a824 */ /* 0x000fe200078e0a00 */
[----:B------:R-:W-:Y:S01]  /*88f0*/  ISETP.GT.U32.AND P6, PT, R0, R165, PT ;  /* 0x000000a50000720c */ /* 0x000fe20003fc4070 */
[----:B------:R-:W-:Y:S01]  /*8900*/  IMAD.HI.U32 R168, R244, R171, RZ ;  /* 0x000000abf4a87227 */ /* 0x000fe200078e00ff */
[----:B------:R-:W-:-:S02]  /*8910*/  LOP3.LUT R172, R243, 0x162, RZ, 0xfc, !PT ;  /* 0x00000162f3ac7812 */ /* 0x000fc400078efcff */
[C---:B------:R-:W-:Y:S01]  /*8920*/  ISETP.GT.U32.AND P2, PT, R0.reuse, R166, PT ;  /* 0x000000a60000720c */ /* 0x040fe20003f44070 */
[----:B------:R-:W-:Y:S01]  /*8930*/  IMAD.MOV R168, RZ, RZ, -R168 ;  /* 0x000000ffffa87224 */ /* 0x000fe200078e0aa8 */
[----:B------:R-:W-:Y:S02]  /*8940*/  IABS R173, R172 ;  /* 0x000000ac00ad7213 */ /* 0x000fe40000000000 */
[----:B------:R-:W-:Y:S01]  /*8950*/  @!P3 IADD3 R163, -R163, RZ, RZ ;  /* 0x000000ffa3a3b210 */ /* 0x000fe20007ffe1ff */
[----:B------:R-:W-:Y:S01]  /*8960*/  IMAD R168, R0, R168, R171 ;  /* 0x000000a800a87224 */ /* 0x000fe200078e02ab */
[----:B------:R-:W-:Y:S01]  /*8970*/  ISETP.GE.AND P3, PT, R174, RZ, PT ;  /* 0x000000ffae00720c */ /* 0x000fe20003f66270 */
[----:B------:R-:W-:Y:S01]  /*8980*/  @!P5 IMAD.IADD R164, R164, 0x1, -R0 ;  /* 0x00000001a4a4d824 */ /* 0x000fe200078e0a00 */
[----:B------:R-:W-:Y:S01]  /*8990*/  ISETP.GT.U32.AND P5, PT, R0, R167, PT ;  /* 0x000000a70000720c */ /* 0x000fe20003fa4070 */
[----:B------:R-:W-:Y:S01]  /*89a0*/  IMAD.HI.U32 R169, R244, R173, RZ ;  /* 0x000000adf4a97227 */ /* 0x000fe200078e00ff */
[----:B------:R-:W-:-:S03]  /*89b0*/  LOP3.LUT R174, R243, 0x164, RZ, 0xfc, !PT ;  /* 0x00000164f3ae7812 */ /* 0x000fc600078efcff */
[----:B------:R-:W-:Y:S01]  /*89c0*/  @!P2 IADD3 R166, R166, -R0, RZ ;  /* 0x80000000a6a6a210 */ /* 0x000fe20007ffe0ff */
[----:B------:R-:W-:Y:S01]  /*89d0*/  @!P6 IMAD.IADD R165, R165, 0x1, -R0 ;  /* 0x00000001a5a5e824 */ /* 0x000fe200078e0a00 */
[----:B------:R-:W-:Y:S01]  /*89e0*/  ISETP.GT.U32.AND P2, PT, R0, R168, PT ;  /* 0x000000a80000720c */ /* 0x000fe20003f44070 */
[----:B------:R-:W-:Y:S01]  /*89f0*/  IMAD.MOV R169, RZ, RZ, -R169 ;  /* 0x000000ffffa97224 */ /* 0x000fe200078e0aa9 */
[----:B------:R-:W-:Y:S01]  /*8a00*/  ISETP.GE.AND P6, PT, R170, RZ, PT ;  /* 0x000000ffaa00720c */ /* 0x000fe20003fc6270 */
[----:B------:R-:W-:Y:S01]  /*8a10*/  @!P4 IMAD.MOV R164, RZ, RZ, -R164 ;  /* 0x000000ffffa4c224 */ /* 0x000fe200078e0aa4 */
[----:B------:R-:W-:Y:S01]  /*8a20*/  IABS R175, R174 ;  /* 0x000000ae00af7213 */ /* 0x000fe20000000000 */
[----:B------:R-:W-:Y:S01]  /*8a30*/  IMAD R169, R0, R169, R173 ;  /* 0x000000a900a97224 */ /* 0x000fe200078e02ad */
[----:B------:R-:W-:Y:S01]  /*8a40*/  IABS R170, R176 ;  /* 0x000000b000aa7213 */ /* 0x000fe20000000000 */
[----:B------:R-:W-:Y:S01]  /*8a50*/  @!P5 IMAD.IADD R167, R167, 0x1, -R0 ;  /* 0x00000001a7a7d824 */ /* 0x000fe200078e0a00 */
[----:B------:R-:W-:Y:S01]  /*8a60*/  ISETP.GE.AND P5, PT, R172, RZ, PT ;  /* 0x000000ffac00720c */ /* 0x000fe20003fa6270 */
[----:B------:R-:W-:Y:S01]  /*8a70*/  @!P0 IMAD.MOV R166, RZ, RZ, -R166 ;  /* 0x000000ffffa68224 */ /* 0x000fe200078e0aa6 */
[----:B------:R-:W-:Y:S01]  /*8a80*/  MOV R173, R170 ;  /* 0x000000aa00ad7202 */ /* 0x000fe20000000f00 */
[----:B------:R-:W-:Y:S01]  /*8a90*/  IMAD.HI.U32 R170, R244, R175, RZ ;  /* 0x000000aff4aa7227 */ /* 0x000fe200078e00ff */
[----:B------:R-:W-:-:S02]  /*8aa0*/  ISETP.GT.U32.AND P4, PT, R0, R167, PT ;  /* 0x000000a70000720c */ /* 0x000fc40003f84070 */
[----:B------:R-:W-:Y:S01]  /*8ab0*/  ISETP.GE.AND P0, PT, R174, RZ, PT ;  /* 0x000000ffae00720c */ /* 0x000fe20003f06270 */
[--C-:B------:R-:W-:Y:S01]  /*8ac0*/  @!P2 IMAD.IADD R168, R168, 0x1, -R0.reuse ;  /* 0x00000001a8a8a824 */ /* 0x100fe200078e0a00 */
[----:B------:R-:W-:Y:S01]  /*8ad0*/  IADD3 R170, -R170, RZ, RZ ;  /* 0x000000ffaaaa7210 */ /* 0x000fe20007ffe1ff */
[----:B------:R-:W-:Y:S01]  /*8ae0*/  IMAD.HI.U32 R171, R244, R173, RZ ;  /* 0x000000adf4ab7227 */ /* 0x000fe200078e00ff */
[----:B------:R-:W-:Y:S02]  /*8af0*/  LOP3.LUT R174, R243, 0x168, RZ, 0xfc, !PT ;  /* 0x00000168f3ae7812 */ /* 0x000fe400078efcff */
[C---:B------:R-:W-:Y:S01]  /*8b00*/  ISETP.GT.U32.AND P2, PT, R0.reuse, R168, PT ;  /* 0x000000a80000720c */ /* 0x040fe20003f44070 */
[----:B------:R-:W-:Y:S02]  /*8b10*/  IMAD.MOV R171, RZ, RZ, -R171 ;  /* 0x000000ffffab7224 */ /* 0x000fe400078e0aab */
[----:B------:R-:W-:Y:S01]  /*8b20*/  IMAD R170, R0, R170, R175 ;  /* 0x000000aa00aa7224 */ /* 0x000fe200078e02af */
[----:B------:R-:W-:Y:S01]  /*8b30*/  IABS R175, R174 ;  /* 0x000000ae00af7213 */ /* 0x000fe20000000000 */
[--C-:B------:R-:W-:Y:S01]  /*8b40*/  @!P4 IMAD.IADD R167, R167, 0x1, -R0.reuse ;  /* 0x00000001a7a7c824 */ /* 0x100fe200078e0a00 */
[----:B------:R-:W-:Y:S01]  /*8b50*/  ISETP.GE.AND P4, PT, R176, RZ, PT ;  /* 0x000000ffb000720c */ /* 0x000fe20003f86270 */
[C---:B------:R-:W-:Y:S01]  /*8b60*/  IMAD R171, R0.reuse, R171, R173 ;  /* 0x000000ab00ab7224 */ /* 0x040fe200078e02ad */
[C---:B------:R-:W-:Y:S01]  /*8b70*/  LOP3.LUT R176, R243.reuse, 0x16c, RZ, 0xfc, !PT ;  /* 0x0000016cf3b07812 */ /* 0x040fe200078efcff */
[----:B------:R-:W-:Y:S01]  /*8b80*/  @!P3 IMAD.MOV R167, RZ, RZ, -R167 ;  /* 0x000000ffffa7b224 */ /* 0x000fe200078e0aa7 */
[----:B------:R-:W-:Y:S01]  /*8b90*/  LOP3.LUT R173, R243, 0x16a, RZ, 0xfc, !PT ;  /* 0x0000016af3ad7812 */ /* 0x000fe200078efcff */
[----:B------:R-:W-:Y:S01]  /*8ba0*/  @!P1 IMAD.MOV R165, RZ, RZ, -R165 ;  /* 0x000000ffffa59224 */ /* 0x000fe200078e0aa5 */
[----:B------:R-:W-:Y:S01]  /*8bb0*/  ISETP.GT.U32.AND P3, PT, R0, R171, PT ;  /* 0x000000ab0000720c */ /* 0x000fe20003f64070 */
[----:B------:R-:W-:Y:S01]  /*8bc0*/  @!P2 IMAD.IADD R168, R168, 0x1, -R0 ;  /* 0x00000001a8a8a824 */ /* 0x000fe200078e0a00 */
[----:B------:R-:W-:Y:S01]  /*8bd0*/  ISETP.GT.U32.AND P2, PT, R0, R170, PT ;  /* 0x000000aa0000720c */ /* 0x000fe20003f44070 */
[----:B------:R-:W-:Y:S01]  /*8be0*/  IMAD.HI.U32 R172, R244, R175, RZ ;  /* 0x000000aff4ac7227 */ /* 0x000fe200078e00ff */
[----:B------:R-:W-:-:S02]  /*8bf0*/  ISETP.GT.U32.AND P1, PT, R0, R169, PT ;  /* 0x000000a90000720c */ /* 0x000fc40003f24070 */
[----:B------:R-:W-:Y:S01]  /*8c00*/  IABS R179, R176 ;  /* 0x000000b000b37213 */ /* 0x000fe20000000000 */
[----:B------:R-:W-:Y:S01]  /*8c10*/  @!P6 IMAD.MOV R168, RZ, RZ, -R168 ;  /* 0x000000ffffa8e224 */ /* 0x000fe200078e0aa8 */
[----:B------:R-:W-:Y:S02]  /*8c20*/  IADD3 R172, -R172, RZ, RZ ;  /* 0x000000ffacac7210 */ /* 0x000fe40007ffe1ff */
[----:B------:R-:W-:Y:S01]  /*8c30*/  ISETP.GE.AND P6, PT, R174, RZ, PT ;  /* 0x000000ffae00720c */ /* 0x000fe20003fc6270 */
[----:B------:R-:W-:Y:S01]  /*8c40*/  IMAD.HI.U32 R174, R244, R179, RZ ;  /* 0x000000b3f4ae7227 */ /* 0x000fe200078e00ff */
[----:B------:R-:W-:-:S03]  /*8c50*/  IABS R177, R173 ;  /* 0x000000ad00b17213 */ /* 0x000fc60000000000 */
[--C-:B------:R-:W-:Y:S01]  /*8c60*/  @!P2 IMAD.IADD R170, R170, 0x1, -R0.reuse ;  /* 0x00000001aaaaa824 */ /* 0x100fe200078e0a00 */
[----:B------:R-:W-:Y:S01]  /*8c70*/  IADD3 R174, -R174, RZ, RZ ;  /* 0x000000ffaeae7210 */ /* 0x000fe20007ffe1ff */
[----:B------:R-:W-:Y:S01]  /*8c80*/  @!P3 IMAD.IADD R171, R171, 0x1, -R0 ;  /* 0x00000001ababb824 */ /* 0x000fe200078e0a00 */
[----:B------:R-:W-:Y:S01]  /*8c90*/  @!P1 IADD3 R169, R169, -R0, RZ ;  /* 0x80000000a9a99210 */ /* 0x000fe20007ffe0ff */
[C---:B------:R-:W-:Y:S01]  /*8ca0*/  IMAD R172, R0.reuse, R172, R175 ;  /* 0x000000ac00ac7224 */ /* 0x040fe200078e02af */
[C---:B------:R-:W-:Y:S01]  /*8cb0*/  ISETP.GT.U32.AND P2, PT, R0.reuse, R170, PT ;  /* 0x000000aa0000720c */ /* 0x040fe20003f44070 */
[C---:B------:R-:W-:Y:S01]  /*8cc0*/  IMAD R174, R0.reuse, R174, R179 ;  /* 0x000000ae00ae7224 */ /* 0x040fe200078e02b3 */
[C---:B------:R-:W-:Y:S02]  /*8cd0*/  ISETP.GT.U32.AND P3, PT, R0.reuse, R171, PT ;  /* 0x000000ab0000720c */ /* 0x040fe40003f64070 */
[----:B------:R-:W-:Y:S02]  /*8ce0*/  ISETP.GT.U32.AND P1, PT, R0, R169, PT ;  /* 0x000000a90000720c */ /* 0x000fe40003f24070 */
[----:B------:R-:W-:-:S04]  /*8cf0*/  LOP3.LUT R175, R243, 0x16e, RZ, 0xfc, !PT ;  /* 0x0000016ef3af7812 */ /* 0x000fc800078efcff */
[----:B------:R-:W-:-:S03]  /*8d00*/  IABS R179, R175 ;  /* 0x000000af00b37213 */ /* 0x000fc60000000000 */
[--C-:B------:R-:W-:Y:S01]  /*8d10*/  @!P2 IMAD.IADD R170, R170, 0x1, -R0.reuse ;  /* 0x00000001aaaaa824 */ /* 0x100fe200078e0a00 */
[----:B------:R-:W-:Y:S02]  /*8d20*/  ISETP.GT.U32.AND P2, PT, R0, R172, PT ;  /* 0x000000ac0000720c */ /* 0x000fe40003f44070 */
[----:B------:R-:W-:Y:S01]  /*8d30*/  @!P3 IADD3 R171, R171, -R0, RZ ;  /* 0x80000000ababb210 */ /* 0x000fe20007ffe0ff */
[----:B------:R-:W-:Y:S01]  /*8d40*/  @!P1 IMAD.IADD R169, R169, 0x1, -R0 ;  /* 0x00000001a9a99824 */ /* 0x000fe200078e0a00 */
[----:B------:R-:W-:Y:S01]  /*8d50*/  ISETP.GE.AND P1, PT, R173, RZ, PT ;  /* 0x000000ffad00720c */ /* 0x000fe20003f26270 */
[----:B------:R-:W-:Y:S01]  /*8d60*/  IMAD.HI.U32 R173, R244, R177, RZ ;  /* 0x000000b1f4ad7227 */ /* 0x000fe200078e00ff */
[----:B------:R-:W-:-:S03]  /*8d70*/  ISETP.GE.AND P3, PT, R175, RZ, PT ;  /* 0x000000ffaf00720c */ /* 0x000fc60003f66270 */
[----:B------:R-:W-:Y:S01]  /*8d80*/  @!P4 IMAD.MOV R171, RZ, RZ, -R171 ;  /* 0x000000ffffabc224 */ /* 0x000fe200078e0aab */
[----:B------:R-:W-:Y:S01]  /*8d90*/  ISETP.GT.U32.AND P4, PT, R0, R174, PT ;  /* 0x000000ae0000720c */ /* 0x000fe20003f84070 */
[----:B------:R-:W-:Y:S02]  /*8da0*/  IMAD.MOV R173, RZ, RZ, -R173 ;  /* 0x000000ffffad7224 */ /* 0x000fe400078e0aad */
[----:B------:R-:W-:Y:S02]  /*8db0*/  @!P2 IMAD.IADD R172, R172, 0x1, -R0 ;  /* 0x00000001acaca824 */ /* 0x000fe400078e0a00 */
[C---:B------:R-:W-:Y:S02]  /*8dc0*/  IMAD R173, R0.reuse, R173, R177 ;  /* 0x000000ad00ad7224 */ /* 0x040fe400078e02b1 */
[----:B------:R-:W-:Y:S01]  /*8dd0*/  @!P0 IMAD.MOV R170, RZ, RZ, -R170 ;  /* 0x000000ffffaa8224 */ /* 0x000fe200078e0aaa */
[C---:B------:R-:W-:Y:S01]  /*8de0*/  ISETP.GT.U32.AND P2, PT, R0.reuse, R172, PT ;  /* 0x000000ac0000720c */ /* 0x040fe20003f44070 */
[----:B------:R-:W-:Y:S01]  /*8df0*/  @!P5 IMAD.MOV R169, RZ, RZ, -R169 ;  /* 0x000000ffffa9d224 */ /* 0x000fe200078e0aa9 */
[----:B------:R-:W-:Y:S01]  /*8e00*/  ISETP.GT.U32.AND P0, PT, R0, R173, PT ;  /* 0x000000ad0000720c */ /* 0x000fe20003f04070 */
[----:B------:R-:W-:Y:S01]  /*8e10*/  IMAD.HI.U32 R175, R244, R179, RZ ;  /* 0x000000b3f4af7227 */ /* 0x000fe200078e00ff */
[----:B------:R-:W-:-:S03]  /*8e20*/  ISETP.GE.AND P5, PT, R176, RZ, PT ;  /* 0x000000ffb000720c */ /* 0x000fc60003fa6270 */
[----:B------:R-:W-:Y:S01]  /*8e30*/  @!P4 IMAD.IADD R174, R174, 0x1, -R0 ;  /* 0x00000001aeaec824 */ /* 0x000fe200078e0a00 */
[----:B------:R-:W-:Y:S01]  /*8e40*/  IADD3 R175, -R175, RZ, RZ ;  /* 0x000000ffafaf7210 */ /* 0x000fe20007ffe1ff */
[----:B------:R-:W-:-:S03]  /*8e50*/  IMAD.HI.U32 R177, R244, R183, RZ ;  /* 0x000000b7f4b17227 */ /* 0x000fc600078e00ff */
[----:B------:R-:W-:Y:S01]  /*8e60*/  ISETP.GT.U32.AND P4, PT, R0, R174, PT ;  /* 0x000000ae0000720c */ /* 0x000fe20003f84070 */
[----:B------:R-:W-:Y:S01]  /*8e70*/  @!P2 IMAD.IADD R172, R172, 0x1, -R0 ;  /* 0x00000001acaca824 */ /* 0x000fe200078e0a00 */
[----:B------:R-:W-:Y:S01]  /*8e80*/  ISETP.GE.AND P2, PT, R178, RZ, PT ;  /* 0x000000ffb200720c */ /* 0x000fe20003f46270 */
[----:B------:R-:W-:-:S04]  /*8e90*/  IMAD.HI.U32 R178, R244, R185, RZ ;  /* 0x000000b9f4b27227 */ /* 0x000fc800078e00ff */
[----:B------:R-:W-:Y:S02]  /*8ea0*/  @!P0 IMAD.IADD R173, R173, 0x1, -R0 ;  /* 0x00000001adad8824 */ /* 0x000fe400078e0a00 */
[----:B------:R-:W-:Y:S02]  /*8eb0*/  IMAD.MOV R178, RZ, RZ, -R178 ;  /* 0x000000ffffb27224 */ /* 0x000fe400078e0ab2 */
[C---:B------:R-:W-:Y:S01]  /*8ec0*/  IMAD R175, R0.reuse, R175, R179 ;  /* 0x000000af00af7224 */ /* 0x040fe200078e02b3 */
[----:B------:R-:W-:Y:S01]  /*8ed0*/  ISETP.GT.U32.AND P0, PT, R0, R173, PT ;  /* 0x000000ad0000720c */ /* 0x000fe20003f04070 */
[----:B------:R-:W-:Y:S02]  /*8ee0*/  @!P4 IMAD.IADD R174, R174, 0x1, -R0 ;  /* 0x00000001aeaec824 */ /* 0x000fe400078e0a00 */
[----:B------:R-:W-:Y:S01]  /*8ef0*/  IMAD R178, R0, R178, R185 ;  /* 0x000000b200b27224 */ /* 0x000fe200078e02b9 */
[----:B------:R-:W-:Y:S01]  /*8f00*/  IABS R185, R187 ;  /* 0x000000bb00b97213 */ /* 0x000fe20000000000 */
[----:B------:R-:W-:Y:S01]  /*8f10*/  IMAD.MOV R177, RZ, RZ, -R177 ;  /* 0x000000ffffb17224 */ /* 0x000fe200078e0ab1 */
[----:B------:R-:W-:Y:S01]  /*8f20*/  @!P5 IADD3 R174, -R174, RZ, RZ ;  /* 0x000000ffaeaed210 */ /* 0x000fe20007ffe1ff */
[----:B------:R-:W-:Y:S01]  /*8f30*/  IMAD.HI.U32 R176, R244, R181, RZ ;  /* 0x000000b5f4b07227 */ /* 0x000fe200078e00ff */
[----:B------:R-:W-:-:S03]  /*8f40*/  ISETP.GT.U32.AND P5, PT, R0, R178, PT ;  /* 0x000000b20000720c */ /* 0x000fc60003fa4070 */
[C---:B------:R-:W-:Y:S01]  /*8f50*/  IMAD R177, R0.reuse, R177, R183 ;  /* 0x000000b100b17224 */ /* 0x040fe200078e02b7 */
[----:B------:R-:W-:Y:S01]  /*8f60*/  IABS R183, R186 ;  /* 0x000000ba00b77213 */ /* 0x000fe20000000000 */
[----:B------:R-:W-:Y:S01]  /*8f70*/  IMAD.MOV R176, RZ, RZ, -R176 ;  /* 0x000000ffffb07224 */ /* 0x000fe200078e0ab0 */
[----:B------:R-:W-:Y:S01]  /*8f80*/  @!P0 IADD3 R173, R173, -R0, RZ ;  /* 0x80000000adad8210 */ /* 0x000fe20007ffe0ff */
[----:B------:R-:W-:Y:S01]  /*8f90*/  @!P6 IMAD.MOV R172, RZ, RZ, -R172 ;  /* 0x000000fffface224 */ /* 0x000fe200078e0aac */
[C---:B------:R-:W-:Y:S01]  /*8fa0*/  ISETP.GT.U32.AND P0, PT, R0.reuse, R175, PT ;  /* 0x000000af0000720c */ /* 0x040fe20003f04070 */
[C---:B------:R-:W-:Y:S01]  /*8fb0*/  IMAD R176, R0.reuse, R176, R181 ;  /* 0x000000b000b07224 */ /* 0x040fe200078e02b5 */
[----:B------:R-:W-:Y:S02]  /*8fc0*/  ISETP.GT.U32.AND P4, PT, R0, R177, PT ;  /* 0x000000b10000720c */ /* 0x000fe40003f84070 */
[----:B------:R-:W-:Y:S01]  /*8fd0*/  @!P1 IADD3 R173, -R173, RZ, RZ ;  /* 0x000000ffadad9210 */ /* 0x000fe20007ffe1ff */
[----:B------:R-:W-:Y:S01]  /*8fe0*/  @!P5 IMAD.IADD R178, R178, 0x1, -R0 ;  /* 0x00000001b2b2d824 */ /* 0x000fe200078e0a00 */
[----:B------:R-:W-:Y:S01]  /*8ff0*/  ISETP.GE.AND P1, PT, R180, RZ, PT ;  /* 0x000000ffb400720c */ /* 0x000fe20003f26270 */
[----:B------:R-:W-:Y:S01]  /*9000*/  IMAD.HI.U32 R180, R244, R183, RZ ;  /* 0x000000b7f4b47227 */ /* 0x000fe200078e00ff */
[----:B------:R-:W-:-:S02]  /*9010*/  ISETP.GT.U32.AND P6, PT, R0, R176, PT ;  /* 0x000000b00000720c */ /* 0x000fc40003fc4070 */
[----:B------:R-:W-:Y:S02]  /*9020*/  ISETP.GT.U32.AND P5, PT, R0, R178, PT ;  /* 0x000000b20000720c */ /* 0x000fe40003fa4070 */
[----:B------:R-:W-:Y:S01]  /*9030*/  IABS R181, R184 ;  /* 0x000000b800b57213 */ /* 0x000fe20000000000 */
[--C-:B------:R-:W-:Y:S01]  /*9040*/  @!P0 IMAD.IADD R175, R175, 0x1, -R0.reuse ;  /* 0x00000001afaf8824 */ /* 0x100fe200078e0a00 */
[----:B------:R-:W-:Y:S01]  /*9050*/  IADD3 R180, -R180, RZ, RZ ;  /* 0x000000ffb4b47210 */ /* 0x000fe20007ffe1ff */
[--C-:B------:R-:W-:Y:S02]  /*9060*/  @!P4 IMAD.IADD R177, R177, 0x1, -R0.reuse ;  /* 0x00000001b1b1c824 */ /* 0x100fe400078e0a00 */
[----:B------:R-:W-:Y:S01]  /*9070*/  IMAD.HI.U32 R179, R244, R181, RZ ;  /* 0x000000b5f4b37227 */ /* 0x000fe200078e00ff */
[C---:B------:R-:W-:Y:S02]  /*9080*/  ISETP.GT.U32.AND P0, PT, R0.reuse, R175, PT ;  /* 0x000000af0000720c */ /* 0x040fe40003f04070 */
[C---:B------:R-:W-:Y:S01]  /*9090*/  ISETP.GT.U32.AND P4, PT, R0.reuse, R177, PT ;  /* 0x000000b10000720c */ /* 0x040fe20003f84070 */
[----:B------:R-:W-:Y:S01]  /*90a0*/  IMAD R180, R0, R180, R183 ;  /* 0x000000b400b47224 */ /* 0x000fe200078e02b7 */
[----:B------:R-:W-:Y:S01]  /*90b0*/  LOP3.LUT R183, R243, 0x17e, RZ, 0xfc, !PT ;  /* 0x0000017ef3b77812 */ /* 0x000fe200078efcff */
[----:B------:R-:W-:Y:S01]  /*90c0*/  IMAD.MOV R179, RZ, RZ, -R179 ;  /* 0x000000ffffb37224 */ /* 0x000fe200078e0ab3 */
[----:B------:R-:W-:Y:S01]  /*90d0*/  @!P5 IADD3 R178, R178, -R0, RZ ;  /* 0x80000000b2b2d210 */ /* 0x000fe20007ffe0ff */
[----:B------:R-:W-:Y:S01]  /*90e0*/  @!P6 IMAD.IADD R176, R176, 0x1, -R0 ;  /* 0x00000001b0b0e824 */ /* 0x000fe200078e0a00 */
[C---:B------:R-:W-:Y:S01]  /*90f0*/  ISETP.GT.U32.AND P5, PT, R0.reuse, R180, PT ;  /* 0x000000b40000720c */ /* 0x040fe20003fa4070 */
[----:B------:R-:W-:-:S02]  /*9100*/  IMAD R179, R0, R179, R181 ;  /* 0x000000b300b37224 */ /* 0x000fc400078e02b5 */
[----:B------:R-:W-:Y:S01]  /*9110*/  IMAD.HI.U32 R181, R244, R185, RZ ;  /* 0x000000b9f4b57227 */ /* 0x000fe200078e00ff */
[----:B------:R-:W-:-:S03]  /*9120*/  ISETP.GT.U32.AND P6, PT, R0, R176, PT ;  /* 0x000000b00000720c */ /* 0x000fc60003fc4070 */
[--C-:B------:R-:W-:Y:S01]  /*9130*/  @!P0 IMAD.IADD R175, R175, 0x1, -R0.reuse ;  /* 0x00000001afaf8824 */ /* 0x100fe200078e0a00 */
[----:B------:R-:W-:Y:S01]  /*9140*/  ISETP.GE.AND P0, PT, R182, RZ, PT ;  /* 0x000000ffb600720c */ /* 0x000fe20003f06270 */
[----:B------:R-:W-:Y:S01]  /*9150*/  IMAD.MOV R181, RZ, RZ, -R181 ;  /* 0x000000ffffb57224 */ /* 0x000fe200078e0ab5 */
[----:B------:R-:W-:Y:S01]  /*9160*/  LOP3.LUT R182, R243, 0x17c, RZ, 0xfc, !PT ;  /* 0x0000017cf3b67812 */ /* 0x000fe200078efcff */
[----:B------:R-:W-:Y:S01]  /*9170*/  @!P4 IMAD.IADD R177, R177, 0x1, -R0 ;  /* 0x00000001b1b1c824 */ /* 0x000fe200078e0a00 */
[----:B------:R-:W-:Y:S01]  /*9180*/  ISETP.GE.AND P4, PT, R187, RZ, PT ;  /* 0x000000ffbb00720c */ /* 0x000fe20003f86270 */
[----:B------:R-:W-:Y:S01]  /*9190*/  IMAD R181, R0, R181, R185 ;  /* 0x000000b500b57224 */ /* 0x000fe200078e02b9 */
[----:B------:R-:W-:Y:S01]  /*91a0*/  IABS R185, R182 ;  /* 0x000000b600b97213 */ /* 0x000fe20000000000 */
[----:B------:R-:W-:Y:S01]  /*91b0*/  @!P1 IMAD.MOV R177, RZ, RZ, -R177 ;  /* 0x000000ffffb19224 */ /* 0x000fe200078e0ab1 */
[----:B------:R-:W-:Y:S01]  /*91c0*/  @!P5 IADD3 R180, R180, -R0, RZ ;  /* 0x80000000b4b4d210 */ /* 0x000fe20007ffe0ff */
[----:B------:R-:W-:Y:S01]  /*91d0*/  @!P3 IMAD.MOV R175, RZ, RZ, -R175 ;  /* 0x000000ffffafb224 */ /* 0x000fe200078e0aaf */
[----:B------:R-:W-:Y:S01]  /*91e0*/  ISETP.GE.AND P1, PT, R182, RZ, PT ;  /* 0x000000ffb600720c */ /* 0x000fe20003f26270 */
[----:B------:R-:W-:Y:S01]  /*91f0*/  IMAD.HI.U32 R182, R244, R185, RZ ;  /* 0x000000b9f4b67227 */ /* 0x000fe200078e00ff */
[----:B------:R-:W-:-:S02]  /*9200*/  ISETP.GT.U32.AND P5, PT, R0, R180, PT ;  /* 0x000000b40000720c */ /* 0x000fc40003fa4070 */
[----:B------:R-:W-:Y:S01]  /*9210*/  @!P6 IADD3 R176, R176, -R0, RZ ;  /* 0x80000000b0b0e210 */ /* 0x000fe20007ffe0ff */
[----:B------:R-:W-:Y:S01]  /*9220*/  IMAD.MOV R182, RZ, RZ, -R182 ;  /* 0x000000ffffb67224 */ /* 0x000fe200078e0ab6 */
[C---:B------:R-:W-:Y:S01]  /*9230*/  ISETP.GT.U32.AND P6, PT, R0.reuse, R179, PT ;  /* 0x000000b30000720c */ /* 0x040fe20003fc4070 */
[----:B------:R-:W-:Y:S01]  /*9240*/  @!P0 IMAD.MOV R178, RZ, RZ, -R178 ;  /* 0x000000ffffb28224 */ /* 0x000fe200078e0ab2 */
[----:B------:R-:W-:Y:S01]  /*9250*/  IABS R187, R183 ;  /* 0x000000b700bb7213 */ /* 0x000fe20000000000 */
[----:B------:R-:W-:Y:S01]  /*9260*/  IMAD R182, R0, R182, R185 ;  /* 0x000000b600b67224 */ /* 0x000fe200078e02b9 */
[----:B------:R-:W-:Y:S01]  /*9270*/  ISETP.GE.AND P3, PT, R184, RZ, PT ;  /* 0x000000ffb800720c */ /* 0x000fe20003f66270 */
[----:B------:R-:W-:Y:S01]  /*9280*/  @!P2 IMAD.MOV R176, RZ, RZ, -R176 ;  /* 0x000000ffffb0a224 */ /* 0x000fe200078e0ab0 */
[----:B------:R-:W-:Y:S01]  /*9290*/  ISETP.GE.AND P2, PT, R186, RZ, PT ;  /* 0x000000ffba00720c */ /* 0x000fe20003f46270 */
[----:B------:R-:W-:Y:S01]  /*92a0*/  IMAD.HI.U32 R185, R244, R191, RZ ;  /* 0x000000bff4b97227 */ /* 0x000fe200078e00ff */
[----:B------:R-:W-:-:S02]  /*92b0*/  LOP3.LUT R186, R243, 0x180, RZ, 0xfc, !PT ;  /* 0x00000180f3ba7812 */ /* 0x000fc400078efcff */
[----:B------:R-:W-:Y:S01]  /*92c0*/  @!P5 IADD3 R180, R180, -R0, RZ ;  /* 0x80000000b4b4d210 */ /* 0x000fe20007ffe0ff */
[----:B------:R-:W-:Y:S01]  /*92d0*/  IMAD.MOV R185, RZ, RZ, -R185 ;  /* 0x000000ffffb97224 */ /* 0x000fe200078e0ab9 */
[----:B------:R-:W-:Y:S01]  /*92e0*/  ISETP.GT.U32.AND P5, PT, R0, R182, PT ;  /* 0x000000b60000720c */ /* 0x000fe20003fa4070 */
[----:B------:R-:W-:Y:S01]  /*92f0*/  @!P6 IMAD.IADD R179, R179, 0x1, -R0 ;  /* 0x00000001b3b3e824 */ /* 0x000fe200078e0a00 */
[----:B------:R-:W-:Y:S01]  /*9300*/  ISETP.GE.AND P0, PT, R183, RZ, PT ;  /* 0x000000ffb700720c */ /* 0x000fe20003f06270 */
[----:B------:R-:W-:Y:S01]  /*9310*/  IMAD.HI.U32 R183, R244, R187, RZ ;  /* 0x000000bbf4b77227 */ /* 0x000fe200078e00ff */
[----:B------:R-:W-:Y:S02]  /*9320*/  IABS R189, R186 ;  /* 0x000000ba00bd7213 */ /* 0x000fe40000000000 */
[----:B------:R-:W-:Y:S01]  /*9330*/  ISETP.GT.U32.AND P6, PT, R0, R179, PT ;  /* 0x000000b30000720c */ /* 0x000fe20003fc4070 */
[----:B------:R-:W-:Y:S01]  /*9340*/  IMAD.MOV R183, RZ, RZ, -R183 ;  /* 0x000000ffffb77224 */ /* 0x000fe200078e0ab7 */
[----:B------:R-:W-:Y:S01]  /*9350*/  @!P2 IADD3 R180, -R180, RZ, RZ ;  /* 0x000000ffb4b4a210 */ /* 0x000fe20007ffe1ff */
[----:B------:R-:W-:Y:S01]  /*9360*/  IMAD.HI.U32 R184, R244, R189, RZ ;  /* 0x000000bdf4b87227 */ /* 0x000fe200078e00ff */
[----:B------:R-:W-:-:S03]  /*9370*/  ISETP.GE.AND P2, PT, R186, RZ, PT ;  /* 0x000000ffba00720c */ /* 0x000fc60003f46270 */
[----:B------:R-:W-:Y:S02]  /*9380*/  @!P5 IMAD.IADD R182, R182, 0x1, -R0 ;  /* 0x00000001b6b6d824 */ /* 0x000fe400078e0a00 */
[C---:B------:R-:W-:Y:S02]  /*9390*/  IMAD R183, R0.reuse, R183, R187 ;  /* 0x000000b700b77224 */ /* 0x040fe400078e02bb */
[----:B------:R-:W-:Y:S01]  /*93a0*/  IMAD.MOV R184, RZ, RZ, -R184 ;  /* 0x000000ffffb87224 */ /* 0x000fe200078e0ab8 */
[C---:B------:R-:W-:Y:S01]  /*93b0*/  ISETP.GT.U32.AND P5, PT, R0.reuse, R182, PT ;  /* 0x000000b60000720c */ /* 0x040fe20003fa4070 */
[----:B------:R-:W-:Y:S01]  /*93c0*/  @!P6 IMAD.IADD R179, R179, 0x1, -R0 ;  /* 0x00000001b3b3e824 */ /* 0x000fe200078e0a00 */
[C---:B------:R-:W-:Y:S01]  /*93d0*/  ISETP.GT.U32.AND P6, PT, R0.reuse, R181, PT ;  /* 0x000000b50000720c */ /* 0x040fe20003fc4070 */
[C---:B------:R-:W-:Y:S01]  /*93e0*/  IMAD R184, R0.reuse, R184, R189 ;  /* 0x000000b800b87224 */ /* 0x040fe200078e02bd */
[----:B------:R-:W-:Y:S01]  /*93f0*/  IABS R189, R192 ;  /* 0x000000c000bd7213 */ /* 0x000fe20000000000 */
[----:B------:R-:W-:Y:S01]  /*9400*/  @!P3 IMAD.MOV R179, RZ, RZ, -R179 ;  /* 0x000000ffffb3b224 */ /* 0x000fe200078e0ab3 */
[C---:B------:R-:W-:Y:S01]  /*9410*/  ISETP.GT.U32.AND P3, PT, R0.reuse, R183, PT ;  /* 0x000000b70000720c */ /* 0x040fe20003f64070 */
[----:B------:R-:W-:Y:S01]  /*9420*/  IMAD R185, R0, R185, R191 ;  /* 0x000000b900b97224 */ /* 0x000fe200078e02bf */
[----:B------:R-:W-:Y:S01]  /*9430*/  IABS R191, R196 ;  /* 0x000000c400bf7213 */ /* 0x000fe20000000000 */
[----:B------:R-:W-:-:S04]  /*9440*/  IMAD.HI.U32 R186, R244, R189, RZ ;  /* 0x000000bdf4ba7227 */ /* 0x000fc800078e00ff */
[----:B------:R-:W-:Y:S01]  /*9450*/  @!P5 IADD3 R182, R182, -R0, RZ ;  /* 0x80000000b6b6d210 */ /* 0x000fe20007ffe0ff */
[----:B------:R-:W-:Y:S01]  /*9460*/  IMAD.MOV R186, RZ, RZ, -R186 ;  /* 0x000000ffffba7224 */ /* 0x000fe200078e0aba */
[----:B------:R-:W-:Y:S01]  /*9470*/  ISETP.GT.U32.AND P5, PT, R0, R184, PT ;  /* 0x000000b80000720c */ /* 0x000fe20003fa4070 */
[--C-:B------:R-:W-:Y:S01]  /*9480*/  @!P6 IMAD.IADD R181, R181, 0x1, -R0.reuse ;  /* 0x00000001b5b5e824 */ /* 0x100fe200078e0a00 */
[----:B------:R-:W-:Y:S01]  /*9490*/  @!P1 IADD3 R182, -R182, RZ, RZ ;  /* 0x000000ffb6b69210 */ /* 0x000fe20007ffe1ff */
[C---:B------:R-:W-:Y:S02]  /*94a0*/  IMAD R186, R0.reuse, R186, R189 ;  /* 0x000000ba00ba7224 */ /* 0x040fe400078e02bd */
[----:B------:R-:W-:Y:S01]  /*94b0*/  @!P3 IMAD.IADD R183, R183, 0x1, -R0 ;  /* 0x00000001b7b7b824 */ /* 0x000fe200078e0a00 */
[----:B------:R-:W-:Y:S01]  /*94c0*/  ISETP.GT.U32.AND P6, PT, R0, R181, PT ;  /* 0x000000b50000720c */ /* 0x000fe20003fc4070 */
[----:B------:R-:W-:-:S03]  /*94d0*/  IMAD.HI.U32 R187, R244, R191, RZ ;  /* 0x000000bff4bb7227 */ /* 0x000fc600078e00ff */
[----:B------:R-:W-:Y:S01]  /*94e0*/  ISETP.GT.U32.AND P3, PT, R0, R183, PT ;  /* 0x000000b70000720c */ /* 0x000fe20003f64070 */
[----:B------:R-:W-:Y:S02]  /*94f0*/  IMAD.MOV R187, RZ, RZ, -R187 ;  /* 0x000000ffffbb7224 */ /* 0x000fe400078e0abb */
[----:B------:R-:W-:Y:S01]  /*9500*/  @!P5 IMAD.IADD R184, R184, 0x1, -R0 ;  /* 0x00000001b8b8d824 */ /* 0x000fe200078e0a00 */
[C---:B------:R-:W-:Y:S01]  /*9510*/  ISETP.GT.U32.AND P5, PT, R0.reuse, R186, PT ;  /* 0x000000ba0000720c */ /* 0x040fe20003fa4070 */
[----:B------:R-:W-:Y:S02]  /*9520*/  IMAD R187, R0, R187, R191 ;  /* 0x000000bb00bb7224 */ /* 0x000fe400078e02bf */
[----:B------:R-:W-:-:S04]  /*9530*/  IMAD.HI.U32 R189, R244, R195, RZ ;  /* 0x000000c3f4bd7227 */ /* 0x000fc800078e00ff */
[--C-:B------:R-:W-:Y:S01]  /*9540*/  @!P6 IMAD.IADD R181, R181, 0x1, -R0.reuse ;  /* 0x00000001b5b5e824 */ /* 0x100fe200078e0a00 */
[----:B------:R-:W-:Y:S01]  /*9550*/  ISETP.GE.AND P6, PT, R188, RZ, PT ;  /* 0x000000ffbc00720c */ /* 0x000fe20003fc6270 */
[----:B------:R-:W-:Y:S01]  /*9560*/  @!P3 IMAD.IADD R183, R183, 0x1, -R0 ;  /* 0x00000001b7b7b824 */ /* 0x000fe200078e0a00 */
[----:B------:R-:W-:Y:S01]  /*9570*/  ISETP.GT.U32.AND P3, PT, R0, R185, PT ;  /* 0x000000b90000720c */ /* 0x000fe20003f64070 */
[----:B------:R-:W-:-:S04]  /*9580*/  IMAD.HI.U32 R188, R244, R193, RZ ;  /* 0x000000c1f4bc7227 */ /* 0x000fc800078e00ff */
[----:B------:R-:W-:Y:S01]  /*9590*/  @!P5 IMAD.IADD R186, R186, 0x1, -R0 ;  /* 0x00000001babad824 */ /* 0x000fe200078e0a00 */
[----:B------:R-:W-:Y:S01]  /*95a0*/  IADD3 R188, -R188, RZ, RZ ;  /* 0x000000ffbcbc7210 */ /* 0x000fe20007ffe1ff */
[----:B------:R-:W-:Y:S01]  /*95b0*/  @!P4 IMAD.MOV R181, RZ, RZ, -R181 ;  /* 0x000000ffffb5c224 */ /* 0x000fe200078e0ab5 */
[C---:B------:R-:W-:Y:S01]  /*95c0*/  ISETP.GT.U32.AND P4, PT, R0.reuse, R184, PT ;  /* 0x000000b80000720c */ /* 0x040fe20003f84070 */
[----:B------:R-:W-:Y:S01]  /*95d0*/  @!P0 IMAD.MOV R183, RZ, RZ, -R183 ;  /* 0x000000ffffb78224 */ /* 0x000fe200078e0ab7 */
[C---:B------:R-:W-:Y:S01]  /*95e0*/  ISETP.GT.U32.AND P1, PT, R0.reuse, R186, PT ;  /* 0x000000ba0000720c */ /* 0x040fe20003f24070 */
[C---:B------:R-:W-:Y:S01]  /*95f0*/  IMAD R188, R0.reuse, R188, R193 ;  /* 0x000000bc00bc7224 */ /* 0x040fe200078e02c1 */
[----:B------:R-:W-:Y:S01]  /*9600*/  IABS R193, R200 ;  /* 0x000000c800c17213 */ /* 0x000fe20000000000 */
[----:B------:R-:W-:Y:S01]  /*9610*/  IMAD.MOV R189, RZ, RZ, -R189 ;  /* 0x000000ffffbd7224 */ /* 0x000fe200078e0abd */
[----:B------:R-:W-:Y:S02]  /*9620*/  @!P3 IADD3 R185, R185, -R0, RZ ;  /* 0x80000000b9b9b210 */ /* 0x000fe40007ffe0ff */
[C---:B------:R-:W-:Y:S01]  /*9630*/  ISETP.GT.U32.AND P3, PT, R0.reuse, R187, PT ;  /* 0x000000bb0000720c */ /* 0x040fe20003f64070 */
[C---:B------:R-:W-:Y:S01]  /*9640*/  IMAD R189, R0.reuse, R189, R195 ;  /* 0x000000bd00bd7224 */ /* 0x040fe200078e02c3 */
[----:B------:R-:W-:Y:S01]  /*9650*/  ISETP.GT.U32.AND P0, PT, R0, R188, PT ;  /* 0x000000bc0000720c */ /* 0x000fe20003f04070 */
[----:B------:R-:W-:Y:S01]  /*9660*/  IMAD.HI.U32 R191, R244, R193, RZ ;  /* 0x000000c1f4bf7227 */ /* 0x000fe200078e00ff */
[----:B------:R-:W-:-:S02]  /*9670*/  ISETP.GT.U32.AND P5, PT, R0, R185, PT ;  /* 0x000000b90000720c */ /* 0x000fc40003fa4070 */
[----:B------:R-:W-:Y:S01]  /*9680*/  IABS R195, R201 ;  /* 0x000000c900c37213 */ /* 0x000fe20000000000 */
[----:B------:R-:W-:Y:S01]  /*9690*/  @!P4 IMAD.IADD R184, R184, 0x1, -R0 ;  /* 0x00000001b8b8c824 */ /* 0x000fe200078e0a00 */
[----:B------:R-:W-:Y:S01]  /*96a0*/  @!P1 IADD3 R186, R186, -R0, RZ ;  /* 0x80000000baba9210 */ /* 0x000fe20007ffe0ff */
[----:B------:R-:W-:Y:S01]  /*96b0*/  IMAD.MOV R191, RZ, RZ, -R191 ;  /* 0x000000ffffbf7224 */ /* 0x000fe200078e0abf */
[C---:B------:R-:W-:Y:S01]  /*96c0*/  ISETP.GT.U32.AND P1, PT, R0.reuse, R190, PT ;  /* 0x000000be0000720c */ /* 0x040fe20003f24070 */
[----:B------:R-:W-:Y:S01]  /*96d0*/  @!P2 IMAD.MOV R184, RZ, RZ, -R184 ;  /* 0x000000ffffb8a224 */ /* 0x000fe200078e0ab8 */
[----:B------:R-:W-:Y:S01]  /*96e0*/  ISETP.GT.U32.AND P4, PT, R0, R189, PT ;  /* 0x000000bd0000720c */ /* 0x000fe20003f84070 */
[--C-:B------:R-:W-:Y:S02]  /*96f0*/  @!P3 IMAD.IADD R187, R187, 0x1, -R0.reuse ;  /* 0x00000001bbbbb824 */ /* 0x100fe400078e0a00 */
[----:B------:R-:W-:Y:S01]  /*9700*/  @!P0 IADD3 R188, R188, -R0, RZ ;  /* 0x80000000bcbc8210 */ /* 0x000fe20007ffe0ff */
[----:B------:R-:W-:Y:S01]  /*9710*/  IMAD R191, R0, R191, R193 ;  /* 0x000000bf00bf7224 */ /* 0x000fe200078e02c1 */
[----:B------:R-:W-:Y:S01]  /*9720*/  ISETP.GE.AND P0, PT, R198, RZ, PT ;  /* 0x000000ffc600720c */ /* 0x000fe20003f06270 */
[----:B------:R-:W-:Y:S01]  /*9730*/  @!P5 IMAD.IADD R185, R185, 0x1, -R0 ;  /* 0x00000001b9b9d824 */ /* 0x000fe200078e0a00 */
[----:B------:R-:W-:-:S02]  /*9740*/  ISETP.GT.U32.AND P3, PT, R0, R187, PT ;  /* 0x000000bb0000720c */ /* 0x000fc40003f64070 */
[----:B------:R-:W-:Y:S01]  /*9750*/  ISETP.GE.AND P5, PT, R192, RZ, PT ;  /* 0x000000ffc000720c */ /* 0x000fe20003fa6270 */
[----:B------:R-:W-:Y:S01]  /*9760*/  IMAD.HI.U32 R192, R244, R195, RZ ;  /* 0x000000c3f4c07227 */ /* 0x000fe200078e00ff */
[----:B------:R-:W-:Y:S02]  /*9770*/  @!P6 IADD3 R185, -R185, RZ, RZ ;  /* 0x000000ffb9b9e210 */ /* 0x000fe40007ffe1ff */
[----:B------:R-:W-:Y:S01]  /*9780*/  LOP3.LUT R198, R243, 0x194, RZ, 0xfc, !PT ;  /* 0x00000194f3c67812 */ /* 0x000fe200078efcff */
[----:B------:R-:W-:Y:S01]  /*9790*/  @!P1 IMAD.IADD R190, R190, 0x1, -R0 ;  /* 0x00000001bebe9824 */ /* 0x000fe200078e0a00 */
[C---:B------:R-:W-:Y:S01]  /*97a0*/  ISETP.GT.U32.AND P1, PT, R0.reuse, R188, PT ;  /* 0x000000bc0000720c */ /* 0x040fe20003f24070 */
[----:B------:R-:W-:Y:S01]  /*97b0*/  IMAD.MOV R192, RZ, RZ, -R192 ;  /* 0x000000ffffc07224 */ /* 0x000fe200078e0ac0 */
[----:B------:R-:W-:Y:S01]  /*97c0*/  IABS R197, R198 ;  /* 0x000000c600c57213 */ /* 0x000fe20000000000 */
[--C-:B------:R-:W-:Y:S01]  /*97d0*/  @!P4 IMAD.IADD R189, R189, 0x1, -R0.reuse ;  /* 0x00000001bdbdc824 */ /* 0x100fe200078e0a00 */
[----:B------:R-:W-:Y:S01]  /*97e0*/  ISETP.GE.AND P4, PT, R199, RZ, PT ;  /* 0x000000ffc700720c */ /* 0x000fe20003f86270 */
[C---:B------:R-:W-:Y:S01]  /*97f0*/  IMAD R192, R0.reuse, R192, R195 ;  /* 0x000000c000c07224 */ /* 0x040fe200078e02c3 */
[C---:B------:R-:W-:Y:S01]  /*9800*/  ISETP.GT.U32.AND P2, PT, R0.reuse, R190, PT ;  /* 0x000000be0000720c */ /* 0x040fe20003f44070 */
[----:B------:R-:W-:Y:S01]  /*9810*/  @!P3 IMAD.IADD R187, R187, 0x1, -R0 ;  /* 0x00000001bbbbb824 */ /* 0x000fe200078e0a00 */
[----:B------:R-:W-:Y:S01]  /*9820*/  ISETP.GT.U32.AND P6, PT, R0, R189, PT ;  /* 0x000000bd0000720c */ /* 0x000fe20003fc4070 */
[----:B------:R-:W-:Y:S01]  /*9830*/  @!P5 IMAD.MOV R186, RZ, RZ, -R186 ;  /* 0x000000ffffbad224 */ /* 0x000fe200078e0aba */
[----:B------:R-:W-:-:S02]  /*9840*/  ISETP.GE.AND P3, PT, R196, RZ, PT ;  /* 0x000000ffc400720c */ /* 0x000fc40003f66270 */
[----:B------:R-:W-:Y:S01]  /*9850*/  LOP3.LUT R196, R243, 0x192, RZ, 0xfc, !PT ;  /* 0x00000192f3c47812 */ /* 0x000fe200078efcff */
[----:B------:R-:W-:Y:S01]  /*9860*/  @!P1 IMAD.IADD R188, R188, 0x1, -R0 ;  /* 0x00000001bcbc9824 */ /* 0x000fe200078e0a00 */
[C---:B------:R-:W-:Y:S02]  /*9870*/  ISETP.GT.U32.AND P1, PT, R0.reuse, R192, PT ;  /* 0x000000c00000720c */ /* 0x040fe40003f24070 */
[----:B------:R-:W-:Y:S01]  /*9880*/  ISETP.GT.U32.AND P5, PT, R0, R191, PT ;  /* 0x000000bf0000720c */ /* 0x000fe20003fa4070 */
[----:B------:R-:W-:Y:S01]  /*9890*/  @!P0 IMAD.MOV R188, RZ, RZ, -R188 ;  /* 0x000000ffffbc8224 */ /* 0x000fe200078e0abc */
[----:B------:R-:W-:Y:S01]  /*98a0*/  IABS R195, R196 ;  /* 0x000000c400c37213 */ /* 0x000fe20000000000 */
[----:B------:R-:W-:Y:S01]  /*98b0*/  @!P2 IMAD.IADD R190, R190, 0x1, -R0 ;  /* 0x00000001bebea824 */ /* 0x000fe200078e0a00 */
[----:B------:R-:W-:Y:S02]  /*98c0*/  ISETP.GE.AND P2, PT, R201, RZ, PT ;  /* 0x000000ffc900720c */ /* 0x000fe40003f46270 */
[----:B------:R-:W-:Y:S01]  /*98d0*/  @!P6 IADD3 R189, R189, -R0, RZ ;  /* 0x80000000bdbde210 */ /* 0x000fe20007ffe0ff */
[----:B------:R-:W-:Y:S01]  /*98e0*/  @!P3 IMAD.MOV R187, RZ, RZ, -R187 ;  /* 0x000000ffffbbb224 */ /* 0x000fe200078e0abb */
[----:B------:R-:W-:Y:S01]  /*98f0*/  ISETP.GE.AND P3, PT, R194, RZ, PT ;  /* 0x000000ffc200720c */ /* 0x000fe20003f66270 */
[----:B------:R-:W-:Y:S01]  /*9900*/  IMAD.HI.U32 R193, R244, R195, RZ ;  /* 0x000000c3f4c17227 */ /* 0x000fe200078e00ff */
[----:B------:R-:W-:-:S02]  /*9910*/  ISETP.GE.AND P6, PT, R200, RZ, PT ;  /* 0x000000ffc800720c */ /* 0x000fc40003fc6270 */
[----:B------:R-:W-:Y:S01]  /*9920*/  @!P1 IADD3 R192, R192, -R0, RZ ;  /* 0x80000000c0c09210 */ /* 0x000fe20007ffe0ff */
[----:B------:R-:W-:Y:S01]  /*9930*/  @!P4 IMAD.MOV R189, RZ, RZ, -R189 ;  /* 0x000000ffffbdc224 */ /* 0x000fe200078e0abd */
[----:B------:R-:W-:Y:S01]  /*9940*/  ISETP.GE.AND P1, PT, R198, RZ, PT ;  /* 0x000000ffc600720c */ /* 0x000fe20003f26270 */
[----:B------:R-:W-:Y:S01]  /*9950*/  IMAD.HI.U32 R194, R244, R197, RZ ;  /* 0x000000c5f4c27227 */ /* 0x000fe200078e00ff */
[----:B------:R-:W-:Y:S02]  /*9960*/  ISETP.GT.U32.AND P4, PT, R0, R192, PT ;  /* 0x000000c00000720c */ /* 0x000fe40003f84070 */
[C---:B------:R-:W-:Y:S01]  /*9970*/  LOP3.LUT R198, R243.reuse, 0x19a, RZ, 0xfc, !PT ;  /* 0x0000019af3c67812 */ /* 0x040fe200078efcff */
[----:B------:R-:W-:Y:S01]  /*9980*/  IMAD.MOV R193, RZ, RZ, -R193 ;  /* 0x000000ffffc17224 */ /* 0x000fe200078e0ac1 */
[----:B------:R-:W-:Y:S01]  /*9990*/  LOP3.LUT R200, R243, 0x19c, RZ, 0xfc, !PT ;  /* 0x0000019cf3c87812 */ /* 0x000fe200078efcff */
[----:B------:R-:W-:Y:S01]  /*99a0*/  @!P5 IMAD.IADD R191, R191, 0x1, -R0 ;  /* 0x00000001bfbfd824 */ /* 0x000fe200078e0a00 */
[----:B------:R-:W-:Y:S01]  /*99b0*/  @!P3 IADD3 R190, -R190, RZ, RZ ;  /* 0x000000ffbebeb210 */ /* 0x000fe20007ffe1ff */
[----:B------:R-:W-:Y:S01]  /*99c0*/  IMAD.MOV R194, RZ, RZ, -R194 ;  /* 0x000000ffffc27224 */ /* 0x000fe200078e0ac2 */
[----:B------:R-:W-:Y:S01]  /*99d0*/  ISETP.GE.AND P5, PT, R196, RZ, PT ;  /* 0x000000ffc400720c */ /* 0x000fe20003fa6270 */
[C---:B------:R-:W-:Y:S01]  /*99e0*/  IMAD R193, R0.reuse, R193, R195 ;  /* 0x000000c100c17224 */ /* 0x040fe200078e02c3 */
[C---:B------:R-:W-:Y:S01]  /*99f0*/  ISETP.GT.U32.AND P0, PT, R0.reuse, R191, PT ;  /* 0x000000bf0000720c */ /* 0x040fe20003f04070 */
[----:B------:R-:W-:Y:S01]  /*9a00*/  IMAD R194, R0, R194, R197 ;  /* 0x000000c200c27224 */ /* 0x000fe200078e02c5 */
[----:B------:R-:W-:Y:S01]  /*9a10*/  LOP3.LUT R195, R243, 0x196, RZ, 0xfc, !PT ;  /* 0x00000196f3c37812 */ /* 0x000fe200078efcff */
[----:B------:R-:W-:Y:S01]  /*9a20*/  @!P4 IMAD.IADD R192, R192, 0x1, -R0 ;  /* 0x00000001c0c0c824 */ /* 0x000fe200078e0a00 */
[----:B------:R-:W-:-:S02]  /*9a30*/  ISETP.GT.U32.AND P3, PT, R0, R193, PT ;  /* 0x000000c10000720c */ /* 0x000fc40003f64070 */
[----:B------:R-:W-:Y:S02]  /*9a40*/  ISETP.GT.U32.AND P4, PT, R0, R194, PT ;  /* 0x000000c20000720c */ /* 0x000fe40003f84070 */
[----:B------:R-:W-:Y:S02]  /*9a50*/  LOP3.LUT R196, R243, 0x198, RZ, 0xfc, !PT ;  /* 0x00000198f3c47812 */ /* 0x000fe400078efcff */
[----:B------:R-:W-:Y:S02]  /*9a60*/  IABS R199, R195 ;  /* 0x000000c300c77213 */ /* 0x000fe40000000000 */
[----:B------:R-:W-:Y:S01]  /*9a70*/  IABS R201, R196 ;  /* 0x000000c400c97213 */ /* 0x000fe20000000000 */
[--C-:B------:R-:W-:Y:S01]  /*9a80*/  @!P0 IMAD.IADD R191, R191, 0x1, -R0.reuse ;  /* 0x00000001bfbf8824 */ /* 0x100fe200078e0a00 */
[----:B------:R-:W-:Y:S02]  /*9a90*/  IABS R203, R198 ;  /* 0x000000c600cb7213 */ /* 0x000fe40000000000 */
[----:B------:R-:W-:Y:S01]  /*9aa0*/  ISETP.GE.AND P0, PT, R195, RZ, PT ;  /* 0x000000ffc300720c */ /* 0x000fe20003f06270 */
[--C-:B------:R-:W-:Y:S01]  /*9ab0*/  @!P3 IMAD.IADD R193, R193, 0x1, -R0.reuse ;  /* 0x00000001c1c1b824 */ /* 0x100fe200078e0a00 */
[----:B------:R-:W-:Y:S01]  /*9ac0*/  @!P6 IADD3 R191, -R191, RZ, RZ ;  /* 0x000000ffbfbfe210 */ /* 0x000fe20007ffe1ff */
[----:B------:R-:W-:Y:S01]  /*9ad0*/  @!P4 IMAD.IADD R194, R194, 0x1, -R0 ;  /* 0x00000001c2c2c824 */ /* 0x000fe200078e0a00 */
[----:B------:R-:W-:Y:S01]  /*9ae0*/  ISETP.GE.AND P3, PT, R196, RZ, PT ;  /* 0x000000ffc400720c */ /* 0x000fe20003f66270 */
[----:B------:R-:W-:Y:S01]  /*9af0*/  IMAD.HI.U32 R195, R244, R199, RZ ;  /* 0x000000c7f4c37227 */ /* 0x000fe200078e00ff */
[----:B------:R-:W-:-:S02]  /*9b00*/  ISETP.GT.U32.AND P6, PT, R0, R193, PT ;  /* 0x000000c10000720c */ /* 0x000fc40003fc4070 */
[----:B------:R-:W-:Y:S01]  /*9b10*/  ISETP.GT.U32.AND P4, PT, R0, R194, PT ;  /* 0x000000c20000720c */ /* 0x000fe20003f84070 */
[----:B------:R-:W-:Y:S01]  /*9b20*/  IMAD.HI.U32 R196, R244, R201, RZ ;  /* 0x000000c9f4c47227 */ /* 0x000fe200078e00ff */
[----:B------:R-:W-:Y:S02]  /*9b30*/  @!P2 IADD3 R192, -R192, RZ, RZ ;  /* 0x000000ffc0c0a210 */ /* 0x000fe40007ffe1ff */
[----:B------:R-:W-:Y:S01]  /*9b40*/  ISETP.GE.AND P2, PT, R198, RZ, PT ;  /* 0x000000ffc600720c */ /* 0x000fe20003f46270 */
[----:B------:R-:W-:-:S04]  /*9b50*/  IMAD.HI.U32 R197, R244, R203, RZ ;  /* 0x000000cbf4c57227 */ /* 0x000fc800078e00ff */
[----:B------:R-:W-:Y:S02]  /*9b60*/  IMAD.MOV R195, RZ, RZ, -R195 ;  /* 0x000000ffffc37224 */ /* 0x000fe400078e0ac3 */
[----:B------:R-:W-:Y:S02]  /*9b70*/  IMAD.MOV R196, RZ, RZ, -R196 ;  /* 0x000000ffffc47224 */ /* 0x000fe400078e0ac4 */
[----:B------:R-:W-:Y:S02]  /*9b80*/  IMAD.MOV R197, RZ, RZ, -R197 ;  /* 0x000000ffffc57224 */ /* 0x000fe400078e0ac5 */
[C---:B------:R-:W-:Y:S01]  /*9b90*/  IMAD R195, R0.reuse, R195, R199 ;  /* 0x000000c300c37224 */ /* 0x040fe200078e02c7 */
[----:B------:R-:W-:Y:S01]  /*9ba0*/  IABS R199, R200 ;  /* 0x000000c800c77213 */ /* 0x000fe20000000000 */
[C---:B------:R-:W-:Y:S02]  /*9bb0*/  IMAD R196, R0.reuse, R196, R201 ;  /* 0x000000c400c47224 */ /* 0x040fe400078e02c9 */
[--C-:B------:R-:W-:Y:S01]  /*9bc0*/  @!P6 IMAD.IADD R193, R193, 0x1, -R0.reuse ;  /* 0x00000001c1c1e824 */ /* 0x100fe200078e0a00 */
[C---:B------:R-:W-:Y:S01]  /*9bd0*/  ISETP.GT.U32.AND P6, PT, R0.reuse, R195, PT ;  /* 0x000000c30000720c */ /* 0x040fe20003fc4070 */
[----:B------:R-:W-:Y:S01]  /*9be0*/  IMAD R197, R0, R197, R203 ;  /* 0x000000c500c57224 */ /* 0x000fe200078e02cb */
[----:B------:R-:W-:Y:S01]  /*9bf0*/  IABS R203, R206 ;  /* 0x000000ce00cb7213 */ /* 0x000fe20000000000 */
[----:B------:R-:W-:Y:S01]  /*9c00*/  @!P4 IMAD.IADD R194, R194, 0x1, -R0 ;  /* 0x00000001c2c2c824 */ /* 0x000fe200078e0a00 */
[C---:B------:R-:W-:Y:S01]  /*9c10*/  ISETP.GT.U32.AND P4, PT, R0.reuse, R196, PT ;  /* 0x000000c40000720c */ /* 0x040fe20003f84070 */
[----:B------:R-:W-:Y:S01]  /*9c20*/  @!P5 IMAD.MOV R193, RZ, RZ, -R193 ;  /* 0x000000ffffc1d224 */ /* 0x000fe200078e0ac1 */
[----:B------:R-:W-:Y:S01]  /*9c30*/  ISETP.GT.U32.AND P5, PT, R0, R197, PT ;  /* 0x000000c50000720c */ /* 0x000fe20003fa4070 */
[----:B------:R-:W-:Y:S01]  /*9c40*/  IMAD.HI.U32 R198, R244, R199, RZ ;  /* 0x000000c7f4c67227 */ /* 0x000fe200078e00ff */
[----:B------:R-:W-:-:S02]  /*9c50*/  @!P1 IADD3 R194, -R194, RZ, RZ ;  /* 0x000000ffc2c29210 */ /* 0x000fc40007ffe1ff */
[----:B------:R-:W-:Y:S01]  /*9c60*/  ISETP.GE.AND P1, PT, R200, RZ, PT ;  /* 0x000000ffc800720c */ /* 0x000fe20003f26270 */
[----:B------:R-:W-:Y:S02]  /*9c70*/  IMAD.HI.U32 R200, R244, R205, RZ ;  /* 0x000000cdf4c87227 */ /* 0x000fe400078e00ff */
[----:B------:R-:W-:Y:S02]  /*9c80*/  @!P6 IADD3 R195, R195, -R0, RZ ;  /* 0x80000000c3c3e210 */ /* 0x000fe40007ffe0ff */
[----:B------:R-:W-:Y:S01]  /*9c90*/  IMAD.MOV R198, RZ, RZ, -R198 ;  /* 0x000000ffffc67224 */ /* 0x000fe200078e0ac6 */
[----:B------:R-:W-:Y:S01]  /*9ca0*/  IADD3 R200, -R200, RZ, RZ ;  /* 0x000000ffc8c87210 */ /* 0x000fe20007ffe1ff */
[--C-:B------:R-:W-:Y:S01]  /*9cb0*/  @!P4 IMAD.IADD R196, R196, 0x1, -R0.reuse ;  /* 0x00000001c4c4c824 */ /* 0x100fe200078e0a00 */
[C---:B------:R-:W-:Y:S01]  /*9cc0*/  ISETP.GT.U32.AND P6, PT, R0.reuse, R195, PT ;  /* 0x000000c30000720c */ /* 0x040fe20003fc4070 */
[----:B------:R-:W-:Y:S02]  /*9cd0*/  @!P5 IMAD.IADD R197, R197, 0x1, -R0 ;  /* 0x00000001c5c5d824 */ /* 0x000fe400078e0a00 */
[C---:B------:R-:W-:Y:S01]  /*9ce0*/  IMAD R198, R0.reuse, R198, R199 ;  /* 0x000000c600c67224 */ /* 0x040fe200078e02c7 */
[----:B------:R-:W-:Y:S01]  /*9cf0*/  ISETP.GT.U32.AND P4, PT, R0, R196, PT ;  /* 0x000000c40000720c */ /* 0x000fe20003f84070 */
[----:B------:R-:W-:Y:S01]  /*9d00*/  IMAD.HI.U32 R199, R244, R203, RZ ;  /* 0x000000cbf4c77227 */ /* 0x000fe200078e00ff */
[----:B------:R-:W-:-:S03]  /*9d10*/  ISETP.GT.U32.AND P5, PT, R0, R197, PT ;  /* 0x000000c50000720c */ /* 0x000fc60003fa4070 */
[----:B------:R-:W-:-:S04]  /*9d20*/  IMAD.HI.U32 R201, R244, R207, RZ ;  /* 0x000000cff4c97227 */ /* 0x000fc800078e00ff */
[----:B------:R-:W-:Y:S02]  /*9d30*/  IMAD.MOV R199, RZ, RZ, -R199 ;  /* 0x000000ffffc77224 */ /* 0x000fe400078e0ac7 */
[----:B------:R-:W-:Y:S02]  /*9d40*/  IMAD.MOV R201, RZ, RZ, -R201 ;  /* 0x000000ffffc97224 */ /* 0x000fe400078e0ac9 */
[C---:B------:R-:W-:Y:S01]  /*9d50*/  IMAD R200, R0.reuse, R200, R205 ;  /* 0x000000c800c87224 */ /* 0x040fe200078e02cd */
[----:B------:R-:W-:Y:S01]  /*9d60*/  IABS R205, R210 ;  /* 0x000000d200cd7213 */ /* 0x000fe20000000000 */
[--C-:B------:R-:W-:Y:S01]  /*9d70*/  @!P6 IMAD.IADD R195, R195, 0x1, -R0.reuse ;  /* 0x00000001c3c3e824 */ /* 0x100fe200078e0a00 */
[----:B------:R-:W-:Y:S01]  /*9d80*/  ISETP.GT.U32.AND P6, PT, R0, R198, PT ;  /* 0x000000c60000720c */ /* 0x000fe20003fc4070 */
[--C-:B------:R-:W-:Y:S01]  /*9d90*/  @!P4 IMAD.IADD R196, R196, 0x1, -R0.reuse ;  /* 0x00000001c4c4c824 */ /* 0x100fe200078e0a00 */
[----:B------:R-:W-:Y:S01]  /*9da0*/  ISETP.GE.AND P4, PT, R206, RZ, PT ;  /* 0x000000ffce00720c */ /* 0x000fe20003f86270 */
[C---:B------:R-:W-:Y:S01]  /*9db0*/  IMAD R199, R0.reuse, R199, R203 ;  /* 0x000000c700c77224 */ /* 0x040fe200078e02cb */
[----:B------:R-:W-:Y:S01]  /*9dc0*/  LOP3.LUT R206, R243, 0x1a4, RZ, 0xfc, !PT ;  /* 0x000001a4f3ce7812 */ /* 0x000fe200078efcff */
[C---:B------:R-:W-:Y:S01]  /*9dd0*/  IMAD R201, R0.reuse, R201, R207 ;  /* 0x000000c900c97224 */ /* 0x040fe200078e02cf */
[----:B------:R-:W-:Y:S01]  /*9de0*/  @!P0 IADD3 R195, -R195, RZ, RZ ;  /* 0x000000ffc3c38210 */ /* 0x000fe20007ffe1ff */
[----:B------:R-:W-:Y:S01]  /*9df0*/  @!P5 IMAD.IADD R197, R197, 0x1, -R0 ;  /* 0x00000001c5c5d824 */ /* 0x000fe200078e0a00 */
[C---:B------:R-:W-:Y:S01]  /*9e00*/  ISETP.GT.U32.AND P5, PT, R0.reuse, R200, PT ;  /* 0x000000c80000720c */ /* 0x040fe20003fa4070 */
[----:B------:R-:W-:Y:S01]  /*9e10*/  @!P3 IMAD.MOV R196, RZ, RZ, -R196 ;  /* 0x000000ffffc4b224 */ /* 0x000fe200078e0ac4 */
[C---:B------:R-:W-:Y:S01]  /*9e20*/  ISETP.GT.U32.AND P0, PT, R0.reuse, R199, PT ;  /* 0x000000c70000720c */ /* 0x040fe20003f04070 */
[----:B------:R-:W-:Y:S01]  /*9e30*/  @!P2 IMAD.MOV R197, RZ, RZ, -R197 ;  /* 0x000000ffffc5a224 */ /* 0x000fe200078e0ac5 */
[----:B------:R-:W-:Y:S01]  /*9e40*/  ISETP.GT.U32.AND P2, PT, R0, R201, PT ;  /* 0x000000c90000720c */ /* 0x000fe20003f44070 */
[----:B------:R-:W-:Y:S01]  /*9e50*/  @!P6 IMAD.IADD R198, R198, 0x1, -R0 ;  /* 0x00000001c6c6e824 */ /* 0x000fe200078e0a00 */
[----:B------:R-:W-:-:S02]  /*9e60*/  IABS R203, R206 ;  /* 0x000000ce00cb7213 */ /* 0x000fc40000000000 */
[----:B------:R-:W-:Y:S02]  /*9e70*/  ISETP.GE.AND P3, PT, R202, RZ, PT ;  /* 0x000000ffca00720c */ /* 0x000fe40003f66270 */
[----:B------:R-:W-:Y:S01]  /*9e80*/  ISETP.GT.U32.AND P6, PT, R0, R198, PT ;  /* 0x000000c60000720c */ /* 0x000fe20003fc4070 */
[----:B------:R-:W-:-:S04]  /*9e90*/  IMAD.HI.U32 R202, R244, R203, RZ ;  /* 0x000000cbf4ca7227 */ /* 0x000fc800078e00ff */
[----:B------:R-:W-:Y:S02]  /*9ea0*/  @!P5 IMAD.IADD R200, R200, 0x1, -R0 ;  /* 0x00000001c8c8d824 */ /* 0x000fe400078e0a00 */
[----:B------:R-:W-:Y:S01]  /*9eb0*/  IMAD.MOV R202, RZ, RZ, -R202 ;  /* 0x000000ffffca7224 */ /* 0x000fe200078e0aca */
[----:B------:R-:W-:Y:S01]  /*9ec0*/  @!P2 IADD3 R201, R201, -R0, RZ ;  /* 0x80000000c9c9a210 */ /* 0x000fe20007ffe0ff */
[----:B------:R-:W-:Y:S01]  /*9ed0*/  @!P0 IMAD.IADD R199, R199, 0x1, -R0 ;  /* 0x00000001c7c78824 */ /* 0x000fe200078e0a00 */
[C---:B------:R-:W-:Y:S01]  /*9ee0*/  ISETP.GT.U32.AND P2, PT, R0.reuse, R200, PT ;  /* 0x000000c80000720c */ /* 0x040fe20003f44070 */
[----:B------:R-:W-:Y:S01]  /*9ef0*/  IMAD R202, R0, R202, R203 ;  /* 0x000000ca00ca7224 */ /* 0x000fe200078e02cb */
[----:B------:R-:W-:Y:S01]  /*9f00*/  ISETP.GE.AND P0, PT, R206, RZ, PT ;  /* 0x000000ffce00720c */ /* 0x000fe20003f06270 */
[----:B------:R-:W-:Y:S01]  /*9f10*/  IMAD.HI.U32 R203, R244, R205, RZ ;  /* 0x000000cdf4cb7227 */ /* 0x000fe200078e00ff */
[----:B------:R-:W-:Y:S02]  /*9f20*/  ISETP.GT.U32.AND P5, PT, R0, R199, PT ;  /* 0x000000c70000720c */ /* 0x000fe40003fa4070 */
[----:B------:R-:W-:Y:S01]  /*9f30*/  LOP3.LUT R206, R243, 0x1a8, RZ, 0xfc, !PT ;  /* 0x000001a8f3ce7812 */ /* 0x000fe200078efcff */
[----:B------:R-:W-:Y:S01]  /*9f40*/  IMAD.MOV R203, RZ, RZ, -R203 ;  /* 0x000000ffffcb7224 */ /* 0x000fe200078e0acb */
[----:B------:R-:W-:-:S02]  /*9f50*/  @!P6 IADD3 R198, R198, -R0, RZ ;  /* 0x80000000c6c6e210 */ /* 0x000fc40007ffe0ff */
[----:B------:R-:W-:Y:S01]  /*9f60*/  IABS R207, R206 ;  /* 0x000000ce00cf7213 */ /* 0x000fe20000000000 */
[----:B------:R-:W-:Y:S01]  /*9f70*/  IMAD R203, R0, R203, R205 ;  /* 0x000000cb00cb7224 */ /* 0x000fe200078e02cd */
[----:B------:R-:W-:Y:S01]  /*9f80*/  ISETP.GE.AND P6, PT, R204, RZ, PT ;  /* 0x000000ffcc00720c */ /* 0x000fe20003fc6270 */
[----:B------:R-:W-:Y:S01]  /*9f90*/  @!P1 IMAD.MOV R198, RZ, RZ, -R198 ;  /* 0x000000ffffc69224 */ /* 0x000fe200078e0ac6 */
[----:B------:R-:W-:Y:S01]  /*9fa0*/  @!P2 IADD3 R200, R200, -R0, RZ ;  /* 0x80000000c8c8a210 */ /* 0x000fe20007ffe0ff */
[----:B------:R-:W-:Y:S01]  /*9fb0*/  IMAD.HI.U32 R204, R244, R207, RZ ;  /* 0x000000cff4cc7227 */ /* 0x000fe200078e00ff */
[C---:B------:R-:W-:Y:S02]  /*9fc0*/  ISETP.GT.U32.AND P2, PT, R0.reuse, R203, PT ;  /* 0x000000cb0000720c */ /* 0x040fe40003f44070 */
[C---:B------:R-:W-:Y:S01]  /*9fd0*/  ISETP.GT.U32.AND P1, PT, R0.reuse, R201, PT ;  /* 0x000000c90000720c */ /* 0x040fe20003f24070 */
[----:B------:R-:W-:Y:S01]  /*9fe0*/  @!P5 IMAD.IADD R199, R199, 0x1, -R0 ;  /* 0x00000001c7c7d824 */ /* 0x000fe200078e0a00 */
[----:B------:R-:W-:Y:S01]  /*9ff0*/  ISETP.GT.U32.AND P5, PT, R0, R202, PT ;  /* 0x000000ca0000720c */ /* 0x000fe20003fa4070 */
[----:B------:R-:W-:Y:S01]  /*a000*/  IMAD.HI.U32 R205, R244, R209, RZ ;  /* 0x000000d1f4cd7227 */ /* 0x000fe200078e00ff */
[----:B------:R-:W-:-:S03]  /*a010*/  @!P3 IADD3 R200, -R200, RZ, RZ ;  /* 0x000000ffc8c8b210 */ /* 0x000fc60007ffe1ff */
[----:B------:R-:W-:Y:S01]  /*a020*/  IMAD.MOV R204, RZ, RZ, -R204 ;  /* 0x000000ffffcc7224 */ /* 0x000fe200078e0acc */
[----:B------:R-:W-:Y:S01]  /*a030*/  IADD3 R205, -R205, RZ, RZ ;  /* 0x000000ffcdcd7210 */ /* 0x000fe20007ffe1ff */
[----:B------:R-:W-:Y:S02]  /*a040*/  @!P4 IMAD.MOV R199, RZ, RZ, -R199 ;  /* 0x000000ffffc7c224 */ /* 0x000fe400078e0ac7 */
[--C-:B------:R-:W-:Y:S02]  /*a050*/  @!P2 IMAD.IADD R203, R203, 0x1, -R0.reuse ;  /* 0x00000001cbcba824 */ /* 0x100fe400078e0a00 */
[----:B------:R-:W-:Y:S02]  /*a060*/  IMAD R204, R0, R204, R207 ;  /* 0x000000cc00cc7224 */ /* 0x000fe400078e02cf */
[--C-:B------:R-:W-:Y:S01]  /*a070*/  @!P5 IMAD.IADD R202, R202, 0x1, -R0.reuse ;  /* 0x00000001cacad824 */ /* 0x100fe200078e0a00 */
[----:B------:R-:W-:Y:S01]  /*a080*/  ISETP.GE.AND P5, PT, R206, RZ, PT ;  /* 0x000000ffce00720c */ /* 0x000fe20003fa6270 */
[----:B------:R-:W-:Y:S01]  /*a090*/  @!P1 IMAD.IADD R201, R201, 0x1, -R0 ;  /* 0x00000001c9c99824 */ /* 0x000fe200078e0a00 */
[C---:B------:R-:W-:Y:S01]  /*a0a0*/  ISETP.GT.U32.AND P4, PT, R0.reuse, R203, PT ;  /* 0x000000cb0000720c */ /* 0x040fe20003f84070 */
[C---:B------:R-:W-:Y:S01]  /*a0b0*/  IMAD R205, R0.reuse, R205, R209 ;  /* 0x000000cd00cd7224 */ /* 0x040fe200078e02d1 */
[----:B------:R-:W-:Y:S01]  /*a0c0*/  ISETP.GT.U32.AND P3, PT, R0, R204, PT ;  /* 0x000000cc0000720c */ /* 0x000fe20003f64070 */
[----:B------:R-:W-:Y:S01]  /*a0d0*/  IMAD.HI.U32 R206, R244, R211, RZ ;  /* 0x000000d3f4ce7227 */ /* 0x000fe200078e00ff */
[----:B------:R-:W-:-:S02]  /*a0e0*/  ISETP.GE.AND P1, PT, R210, RZ, PT ;  /* 0x000000ffd200720c */ /* 0x000fc40003f26270 */
[----:B------:R-:W-:Y:S01]  /*a0f0*/  LOP3.LUT R210, R243, 0x1ae, RZ, 0xfc, !PT ;  /* 0x000001aef3d27812 */ /* 0x000fe200078efcff */
[----:B------:R-:W-:Y:S01]  /*a100*/  @!P6 IMAD.MOV R201, RZ, RZ, -R201 ;  /* 0x000000ffffc9e224 */ /* 0x000fe200078e0ac9 */
[C---:B------:R-:W-:Y:S01]  /*a110*/  ISETP.GT.U32.AND P6, PT, R0.reuse, R205, PT ;  /* 0x000000cd0000720c */ /* 0x040fe20003fc4070 */
[----:B------:R-:W-:Y:S01]  /*a120*/  IMAD.MOV R206, RZ, RZ, -R206 ;  /* 0x000000ffffce7224 */ /* 0x000fe200078e0ace */
[----:B------:R-:W-:Y:S02]  /*a130*/  IABS R209, R210 ;  /* 0x000000d200d17213 */ /* 0x000fe40000000000 */
[C---:B------:R-:W-:Y:S01]  /*a140*/  ISETP.GT.U32.AND P2, PT, R0.reuse, R202, PT ;  /* 0x000000ca0000720c */ /* 0x040fe20003f44070 */
[----:B------:R-:W-:Y:S01]  /*a150*/  IMAD R206, R0, R206, R211 ;  /* 0x000000ce00ce7224 */ /* 0x000fe200078e02d3 */
[----:B------:R-:W-:Y:S01]  /*a160*/  IABS R211, R216 ;  /* 0x000000d800d37213 */ /* 0x000fe20000000000 */
[----:B------:R-:W-:Y:S01]  /*a170*/  @!P4 IMAD.IADD R203, R203, 0x1, -R0 ;  /* 0x00000001cbcbc824 */ /* 0x000fe200078e0a00 */
[----:B------:R-:W-:Y:S01]  /*a180*/  @!P3 IADD3 R204, R204, -R0, RZ ;  /* 0x80000000ccccb210 */ /* 0x000fe20007ffe0ff */
[----:B------:R-:W-:Y:S01]  /*a190*/  IMAD.HI.U32 R207, R244, R209, RZ ;  /* 0x000000d1f4cf7227 */ /* 0x000fe200078e00ff */
[----:B------:R-:W-:-:S02]  /*a1a0*/  ISETP.GT.U32.AND P4, PT, R0, R206, PT ;  /* 0x000000ce0000720c */ /* 0x000fc40003f84070 */
[----:B------:R-:W-:Y:S01]  /*a1b0*/  ISETP.GE.AND P3, PT, R208, RZ, PT ;  /* 0x000000ffd000720c */ /* 0x000fe20003f66270 */
[--C-:B------:R-:W-:Y:S01]  /*a1c0*/  @!P6 IMAD.IADD R205, R205, 0x1, -R0.reuse ;  /* 0x00000001cdcde824 */ /* 0x100fe200078e0a00 */
[----:B------:R-:W-:Y:S01]  /*a1d0*/  ISETP.GT.U32.AND P6, PT, R0, R204, PT ;  /* 0x000000cc0000720c */ /* 0x000fe20003fc4070 */
[----:B------:R-:W-:Y:S02]  /*a1e0*/  IMAD.MOV R207, RZ, RZ, -R207 ;  /* 0x000000ffffcf7224 */ /* 0x000fe400078e0acf */
[----:B------:R-:W-:Y:S01]  /*a1f0*/  @!P2 IMAD.IADD R202, R202, 0x1, -R0 ;  /* 0x00000001cacaa824 */ /* 0x000fe200078e0a00 */
[----:B------:R-:W-:Y:S01]  /*a200*/  ISETP.GE.AND P2, PT, R212, RZ, PT ;  /* 0x000000ffd400720c */ /* 0x000fe20003f46270 */
[----:B------:R-:W-:Y:S01]  /*a210*/  IMAD R207, R0, R207, R209 ;  /* 0x000000cf00cf7224 */ /* 0x000fe200078e02d1 */
[----:B------:R-:W-:Y:S01]  /*a220*/  LOP3.LUT R212, R243, 0x1b2, RZ, 0xfc, !PT ;  /* 0x000001b2f3d47812 */ /* 0x000fe200078efcff */
[----:B------:R-:W-:Y:S01]  /*a230*/  IMAD.HI.U32 R208, R244, R211, RZ ;  /* 0x000000d3f4d07227 */ /* 0x000fe200078e00ff */
[----:B------:R-:W-:-:S02]  /*a240*/  @!P0 IADD3 R202, -R202, RZ, RZ ;  /* 0x000000ffcaca8210 */ /* 0x000fc40007ffe1ff */
[----:B------:R-:W-:Y:S01]  /*a250*/  IABS R213, R212 ;  /* 0x000000d400d57213 */ /* 0x000fe20000000000 */
[--C-:B------:R-:W-:Y:S01]  /*a260*/  @!P4 IMAD.IADD R206, R206, 0x1, -R0.reuse ;  /* 0x00000001cecec824 */ /* 0x100fe200078e0a00 */
[----:B------:R-:W-:Y:S01]  /*a270*/  ISETP.GT.U32.AND P4, PT, R0, R205, PT ;  /* 0x000000cd0000720c */ /* 0x000fe20003f84070 */
[----:B------:R-:W-:Y:S01]  /*a280*/  @!P6 IMAD.IADD R204, R204, 0x1, -R0 ;  /* 0x00000001cccce824 */ /* 0x000fe200078e0a00 */
[C---:B------:R-:W-:Y:S01]  /*a290*/  ISETP.GT.U32.AND P6, PT, R0.reuse, R207, PT ;  /* 0x000000cf0000720c */ /* 0x040fe20003fc4070 */
[----:B------:R-:W-:Y:S01]  /*a2a0*/  IMAD.MOV R208, RZ, RZ, -R208 ;  /* 0x000000ffffd07224 */ /* 0x000fe200078e0ad0 */
[----:B------:R-:W-:Y:S01]  /*a2b0*/  ISETP.GT.U32.AND P0, PT, R0, R206, PT ;  /* 0x000000ce0000720c */ /* 0x000fe20003f04070 */
[----:B------:R-:W-:-:S04]  /*a2c0*/  IMAD.HI.U32 R209, R244, R213, RZ ;  /* 0x000000d5f4d17227 */ /* 0x000fc800078e00ff */
[C---:B------:R-:W-:Y:S01]  /*a2d0*/  IMAD R208, R0.reuse, R208, R211 ;  /* 0x000000d000d07224 */ /* 0x040fe200078e02d3 */
[----:B------:R-:W-:Y:S01]  /*a2e0*/  IABS R211, R217 ;  /* 0x000000d900d37213 */ /* 0x000fe20000000000 */
[----:B------:R-:W-:Y:S02]  /*a2f0*/  @!P1 IMAD.MOV R203, RZ, RZ, -R203 ;  /* 0x000000ffffcb9224 */ /* 0x000fe400078e0acb */
[--C-:B------:R-:W-:Y:S01]  /*a300*/  @!P4 IMAD.IADD R205, R205, 0x1, -R0.reuse ;  /* 0x00000001cdcdc824 */ /* 0x100fe200078e0a00 */
[----:B------:R-:W-:Y:S01]  /*a310*/  ISETP.GT.U32.AND P4, PT, R0, R208, PT ;  /* 0x000000d00000720c */ /* 0x000fe20003f84070 */
[----:B------:R-:W-:Y:S01]  /*a320*/  @!P6 IMAD.IADD R207, R207, 0x1, -R0 ;  /* 0x00000001cfcfe824 */ /* 0x000fe200078e0a00 */
[----:B------:R-:W-:Y:S01]  /*a330*/  ISETP.GE.AND P6, PT, R216, RZ, PT ;  /* 0x000000ffd800720c */ /* 0x000fe20003fc6270 */
[----:B------:R-:W-:Y:S01]  /*a340*/  IMAD.MOV R209, RZ, RZ, -R209 ;  /* 0x000000ffffd17224 */ /* 0x000fe200078e0ad1 */
[----:B------:R-:W-:Y:S01]  /*a350*/  @!P0 IADD3 R206, R206, -R0, RZ ;  /* 0x80000000cece8210 */ /* 0x000fe20007ffe0ff */
[----:B------:R-:W-:Y:S01]  /*a360*/  @!P5 IMAD.MOV R204, RZ, RZ, -R204 ;  /* 0x000000ffffccd224 */ /* 0x000fe200078e0acc */
[----:B------:R-:W-:Y:S01]  /*a370*/  ISETP.GE.AND P0, PT, R210, RZ, PT ;  /* 0x000000ffd200720c */ /* 0x000fe20003f06270 */
[----:B------:R-:W-:Y:S01]  /*a380*/  IMAD.HI.U32 R210, R244, R215, RZ ;  /* 0x000000d7f4d27227 */ /* 0x000fe200078e00ff */
[----:B------:R-:W-:-:S02]  /*a390*/  ISETP.GT.U32.AND P1, PT, R0, R207, PT ;  /* 0x000000cf0000720c */ /* 0x000fc40003f24070 */
[----:B------:R-:W-:Y:S01]  /*a3a0*/  @!P2 IADD3 R205, -R205, RZ, RZ ;  /* 0x000000ffcdcda210 */ /* 0x000fe20007ffe1ff */
[----:B------:R-:W-:Y:S01]  /*a3b0*/  IMAD R209, R0, R209, R213 ;  /* 0x000000d100d17224 */ /* 0x000fe200078e02d5 */
[----:B------:R-:W-:Y:S01]  /*a3c0*/  IADD3 R210, -R210, RZ, RZ ;  /* 0x000000ffd2d27210 */ /* 0x000fe20007ffe1ff */
[----:B------:R-:W-:Y:S01]  /*a3d0*/  @!P4 IMAD.IADD R208, R208, 0x1, -R0 ;  /* 0x00000001d0d0c824 */ /* 0x000fe200078e0a00 */
[----:B------:R-:W-:Y:S01]  /*a3e0*/  ISETP.GE.AND P2, PT, R212, RZ, PT ;  /* 0x000000ffd400720c */ /* 0x000fe20003f46270 */
[----:B------:R-:W-:Y:S01]  /*a3f0*/  IMAD.MOV.U32 R213, RZ, RZ, R211 ;  /* 0x000000ffffd57224 */ /* 0x000fe200078e00d3 */
[C---:B------:R-:W-:Y:S01]  /*a400*/  ISETP.GT.U32.AND P5, PT, R0.reuse, R209, PT ;  /* 0x000000d10000720c */ /* 0x040fe20003fa4070 */
[C---:B------:R-:W-:Y:S01]  /*a410*/  IMAD R210, R0.reuse, R210, R215 ;  /* 0x000000d200d27224 */ /* 0x040fe200078e02d7 */
[----:B------:R-:W-:Y:S01]  /*a420*/  ISETP.GT.U32.AND P4, PT, R0, R208, PT ;  /* 0x000000d00000720c */ /* 0x000fe20003f84070 */
[----:B------:R-:W-:Y:S01]  /*a430*/  IMAD.HI.U32 R211, R244, R213, RZ ;  /* 0x000000d5f4d37227 */ /* 0x000fe200078e00ff */
[----:B------:R-:W-:-:S02]  /*a440*/  LOP3.LUT R215, R243, 0x1ba, RZ, 0xfc, !PT ;  /* 0x000001baf3d77812 */ /* 0x000fc400078efcff */
[----:B------:R-:W-:Y:S01]  /*a450*/  LOP3.LUT R216, R243, 0x1be, RZ, 0xfc, !PT ;  /* 0x000001bef3d87812 */ /* 0x000fe200078efcff */
[----:B------:R-:W-:Y:S01]  /*a460*/  @!P1 IMAD.IADD R207, R207, 0x1, -R0 ;  /* 0x00000001cfcf9824 */ /* 0x000fe200078e0a00 */
[----:B------:R-:W-:Y:S01]  /*a470*/  ISETP.GT.U32.AND P1, PT, R0, R210, PT ;  /* 0x000000d20000720c */ /* 0x000fe20003f24070 */
[----:B------:R-:W-:Y:S01]  /*a480*/  @!P3 IMAD.MOV R206, RZ, RZ, -R206 ;  /* 0x000000ffffceb224 */ /* 0x000fe200078e0ace */
[----:B------:R-:W-:Y:S01]  /*a490*/  ISETP.GE.AND P3, PT, R214, RZ, PT ;  /* 0x000000ffd600720c */ /* 0x000fe20003f66270 */
[----:B------:R-:W-:Y:S01]  /*a4a0*/  IMAD.MOV R211, RZ, RZ, -R211 ;  /* 0x000000ffffd37224 */ /* 0x000fe200078e0ad3 */
[----:B------:R-:W-:Y:S01]  /*a4b0*/  LOP3.LUT R214, R243, 0x1b8, RZ, 0xfc, !PT ;  /* 0x000001b8f3d67812 */ /* 0x000fe200078efcff */
[----:B------:R-:W-:Y:S01]  /*a4c0*/  @!P5 IMAD.IADD R209, R209, 0x1, -R0 ;  /* 0x00000001d1d1d824 */ /* 0x000fe200078e0a00 */
[----:B------:R-:W-:Y:S01]  /*a4d0*/  @!P0 IADD3 R207, -R207, RZ, RZ ;  /* 0x000000ffcfcf8210 */ /* 0x000fe20007ffe1ff */
[----:B------:R-:W-:Y:S01]  /*a4e0*/  IMAD R211, R0, R211, R213 ;  /* 0x000000d300d37224 */ /* 0x000fe200078e02d5 */
[----:B------:R-:W-:-:S02]  /*a4f0*/  @!P4 IADD3 R208, R208, -R0, RZ ;  /* 0x80000000d0d0c210 */ /* 0x000fc40007ffe0ff */
[----:B------:R-:W-:Y:S02]  /*a500*/  IABS R212, R214 ;  /* 0x000000d600d47213 */ /* 0x000fe40000000000 */
[----:B------:R-:W-:Y:S01]  /*a510*/  ISETP.GE.AND P4, PT, R217, RZ, PT ;  /* 0x000000ffd900720c */ /* 0x000fe20003f86270 */
[----:B------:R-:W-:Y:S01]  /*a520*/  @!P1 IMAD.IADD R210, R210, 0x1, -R0 ;  /* 0x00000001d2d29824 */ /* 0x000fe200078e0a00 */
[C---:B------:R-:W-:Y:S01]  /*a530*/  ISETP.GT.U32.AND P1, PT, R0.reuse, R209, PT ;  /* 0x000000d10000720c */ /* 0x040fe20003f24070 */
[----:B------:R-:W-:Y:S01]  /*a540*/  @!P6 IMAD.MOV R208, RZ, RZ, -R208 ;  /* 0x000000ffffd0e224 */ /* 0x000fe200078e0ad0 */
[C---:B------:R-:W-:Y:S01]  /*a550*/  ISETP.GT.U32.AND P6, PT, R0.reuse, R211, PT ;  /* 0x000000d30000720c */ /* 0x040fe20003fc4070 */
[----:B------:R-:W-:Y:S01]  /*a560*/  IMAD.MOV.U32 R213, RZ, RZ, R212 ;  /* 0x000000ffffd57224 */ /* 0x000fe200078e00d4 */
[----:B------:R-:W-:Y:S02]  /*a570*/  ISETP.GT.U32.AND P0, PT, R0, R210, PT ;  /* 0x000000d20000720c */ /* 0x000fe40003f04070 */
[----:B------:R-:W-:Y:S01]  /*a580*/  IABS R217, R215 ;  /* 0x000000d700d97213 */ /* 0x000fe20000000000 */
[----:B------:R-:W-:Y:S01]  /*a590*/  IMAD.HI.U32 R212, R244, R213, RZ ;  /* 0x000000d5f4d47227 */ /* 0x000fe200078e00ff */
[----:B------:R-:W-:-:S02]  /*a5a0*/  ISETP.GE.AND P5, PT, R214, RZ, PT ;  /* 0x000000ffd600720c */ /* 0x000fc40003fa6270 */
[----:B------:R-:W-:Y:S01]  /*a5b0*/  IABS R221, R216 ;  /* 0x000000d800dd7213 */ /* 0x000fe20000000000 */
[----:B------:R-:W-:Y:S02]  /*a5c0*/  IMAD.MOV R212, RZ, RZ, -R212 ;  /* 0x000000ffffd47224 */ /* 0x000fe400078e0ad4 */
[--C-:B------:R-:W-:Y:S02]  /*a5d0*/  @!P1 IMAD.IADD R209, R209, 0x1, -R0.reuse ;  /* 0x00000001d1d19824 */ /* 0x100fe400078e0a00 */
[----:B------:R-:W-:Y:S01]  /*a5e0*/  @!P6 IMAD.IADD R211, R211, 0x1, -R0 ;  /* 0x00000001d3d3e824 */ /* 0x000fe200078e0a00 */
[----:B------:R-:W-:Y:S01]  /*a5f0*/  ISETP.GE.AND P6, PT, R218, RZ, PT ;  /* 0x000000ffda00720c */ /* 0x000fe20003fc6270 */
[----:B------:R-:W-:Y:S01]  /*a600*/  IMAD R212, R0, R212, R213 ;  /* 0x000000d400d47224 */ /* 0x000fe200078e02d5 */
[----:B------:R-:W-:Y:S01]  /*a610*/  @!P0 IADD3 R210, R210, -R0, RZ ;  /* 0x80000000d2d28210 */ /* 0x000fe20007ffe0ff */
[----:B------:R-:W-:Y:S01]  /*a620*/  IMAD.HI.U32 R213, R244, R217, RZ ;  /* 0x000000d9f4d57227 */ /* 0x000fe200078e00ff */
[----:B------:R-:W-:-:S02]  /*a630*/  ISETP.GE.AND P0, PT, R215, RZ, PT ;  /* 0x000000ffd700720c */ /* 0x000fc40003f06270 */
[C---:B------:R-:W-:Y:S01]  /*a640*/  ISETP.GT.U32.AND P1, PT, R0.reuse, R212, PT ;  /* 0x000000d40000720c */ /* 0x040fe20003f24070 */
[----:B------:R-:W-:Y:S01]  /*a650*/  @!P2 IMAD.MOV R209, RZ, RZ, -R209 ;  /* 0x000000ffffd1a224 */ /* 0x000fe200078e0ad1 */
[----:B------:R-:W-:Y:S01]  /*a660*/  ISETP.GT.U32.AND P2, PT, R0, R211, PT ;  /* 0x000000d30000720c */ /* 0x000fe20003f44070 */
[----:B------:R-:W-:-:S04]  /*a670*/  IMAD.HI.U32 R214, R244, R219, RZ ;  /* 0x000000dbf4d67227 */ /* 0x000fc800078e00ff */
[----:B------:R-:W-:Y:S02]  /*a680*/  IMAD.MOV R213, RZ, RZ, -R213 ;  /* 0x000000ffffd57224 */ /* 0x000fe400078e0ad5 */
[----:B------:R-:W-:Y:S02]  /*a690*/  IMAD.MOV R214, RZ, RZ, -R214 ;  /* 0x000000ffffd67224 */ /* 0x000fe400078e0ad6 */
[C---:B------:R-:W-:Y:S01]  /*a6a0*/  IMAD R213, R0.reuse, R213, R217 ;  /* 0x000000d500d57224 */ /* 0x040fe200078e02d9 */
[----:B------:R-:W-:Y:S01]  /*a6b0*/  IABS R217, R222 ;  /* 0x000000de00d97213 */ /* 0x000fe20000000000 */
[C---:B------:R-:W-:Y:S02]  /*a6c0*/  IMAD R214, R0.reuse, R214, R219 ;  /* 0x000000d600d67224 */ /* 0x040fe400078e02db */
[----:B------:R-:W-:Y:S01]  /*a6d0*/  @!P3 IMAD.MOV R210, RZ, RZ, -R210 ;  /* 0x000000ffffd2b224 */ /* 0x000fe200078e0ad2 */
[----:B------:R-:W-:Y:S01]  /*a6e0*/  ISETP.GT.U32.AND P3, PT, R0, R213, PT ;  /* 0x000000d50000720c */ /* 0x000fe20003f64070 */
[----:B------:R-:W-:Y:S01]  /*a6f0*/  @!P1 IMAD.IADD R212, R212, 0x1, -R0 ;  /* 0x00000001d4d49824 */ /* 0x000fe200078e0a00 */
[----:B------:R-:W-:Y:S01]  /*a700*/  @!P2 IADD3 R211, R211, -R0, RZ ;  /* 0x80000000d3d3a210 */ /* 0x000fe20007ffe0ff */
[----:B------:R-:W-:Y:S01]  /*a710*/  IMAD.HI.U32 R215, R244, R221, RZ ;  /* 0x000000ddf4d77227 */ /* 0x000fe200078e00ff */
[----:B------:R-:W-:-:S02]  /*a720*/  ISETP.GT.U32.AND P2, PT, R0, R214, PT ;  /* 0x000000d60000720c */ /* 0x000fc40003f44070 */
[----:B------:R-:W-:Y:S01]  /*a730*/  ISETP.GT.U32.AND P1, PT, R0, R212, PT ;  /* 0x000000d40000720c */ /* 0x000fe20003f24070 */
[----:B------:R-:W-:Y:S01]  /*a740*/  IMAD.HI.U32 R218, R244, R225, RZ ;  /* 0x000000e1f4da7227 */ /* 0x000fe200078e00ff */
[----:B------:R-:W-:-:S03]  /*a750*/  IADD3 R215, -R215, RZ, RZ ;  /* 0x000000ffd7d77210 */ /* 0x000fc60007ffe1ff */
[----:B------:R-:W-:Y:S02]  /*a760*/  IMAD.MOV R218, RZ, RZ, -R218 ;  /* 0x000000ffffda7224 */ /* 0x000fe400078e0ada */
[--C-:B------:R-:W-:Y:S01]  /*a770*/  @!P3 IMAD.IADD R213, R213, 0x1, -R0.reuse ;  /* 0x00000001d5d5b824 */ /* 0x100fe200078e0a00 */
[----:B------:R-:W-:Y:S01]  /*a780*/  ISETP.GE.AND P3, PT, R216, RZ, PT ;  /* 0x000000ffd800720c */ /* 0x000fe20003f66270 */
[----:B------:R-:W-:Y:S01]  /*a790*/  IMAD R215, R0, R215, R221 ;  /* 0x000000d700d77224 */ /* 0x000fe200078e02dd */
[----:B------:R-:W-:Y:S01]  /*a7a0*/  LOP3.LUT R221, R243, 0x1c6, RZ, 0xfc, !PT ;  /* 0x000001c6f3dd7812 */ /* 0x000fe200078efcff */
[----:B------:R-:W-:Y:S01]  /*a7b0*/  IMAD.HI.U32 R216, R244, R217, RZ ;  /* 0x000000d9f4d87227 */ /* 0x000fe200078e00ff */
[----:B------:R-:W-:Y:S02]  /*a7c0*/  @!P2 IADD3 R214, R214, -R0, RZ ;  /* 0x80000000d6d6a210 */ /* 0x000fe40007ffe0ff */
[----:B------:R-:W-:Y:S01]  /*a7d0*/  ISETP.GT.U32.AND P2, PT, R0, R213, PT ;  /* 0x000000d50000720c */ /* 0x000fe20003f44070 */
[----:B------:R-:W-:Y:S01]  /*a7e0*/  @!P1 IMAD.IADD R212, R212, 0x1, -R0 ;  /* 0x00000001d4d49824 */ /* 0x000fe200078e0a00 */
[C---:B------:R-:W-:Y:S01]  /*a7f0*/  ISETP.GT.U32.AND P1, PT, R0.reuse, R215, PT ;  /* 0x000000d70000720c */ /* 0x040fe20003f24070 */
[----:B------:R-:W-:Y:S01]  /*a800*/  IMAD.MOV R226, RZ, RZ, -R216 ;  /* 0x000000ffffe27224 */ /* 0x000fe200078e0ad8 */
[----:B------:R-:W-:Y:S01]  /*a810*/  IABS R219, R221 ;  /* 0x000000dd00db7213 */ /* 0x000fe20000000000 */
[----:B------:R-:W-:Y:S01]  /*a820*/  @!P4 IMAD.MOV R211, RZ, RZ, -R211 ;  /* 0x000000ffffd3c224 */ /* 0x000fe200078e0ad3 */
[C---:B------:R-:W-:Y:S01]  /*a830*/  ISETP.GT.U32.AND P4, PT, R0.reuse, R214, PT ;  /* 0x000000d60000720c */ /* 0x040fe20003f84070 */
[----:B------:R-:W-:Y:S01]  /*a840*/  IMAD R216, R0, R218, R225 ;  /* 0x000000da00d87224 */ /* 0x000fe200078e02e1 */
[----:B------:R-:W-:Y:S01]  /*a850*/  @!P5 IADD3 R212, -R212, RZ, RZ ;  /* 0x000000ffd4d4d210 */ /* 0x000fe20007ffe1ff */
[----:B------:R-:W-:Y:S01]  /*a860*/  IMAD.HI.U32 R218, R244, R223, RZ ;  /* 0x000000dff4da7227 */ /* 0x000fe200078e00ff */
[----:B------:R-:W-:-:S03]  /*a870*/  ISETP.GE.AND P5, PT, R224, RZ, PT ;  /* 0x000000ffe000720c */ /* 0x000fc60003fa6270 */
[----:B------:R-:W-:Y:S01]  /*a880*/  @!P2 IMAD.IADD R213, R213, 0x1, -R0 ;  /* 0x00000001d5d5a824 */ /* 0x000fe200078e0a00 */
[C---:B------:R-:W-:Y:S01]  /*a890*/  ISETP.GT.U32.AND P2, PT, R0.reuse, R216, PT ;  /* 0x000000d80000720c */ /* 0x040fe20003f44070 */
[----:B------:R-:W-:Y:S02]  /*a8a0*/  IMAD R217, R0, R226, R217 ;  /* 0x000000e200d97224 */ /* 0x000fe400078e02d9 */
[----:B------:R-:W-:Y:S01]  /*a8b0*/  IMAD.MOV R218, RZ, RZ, -R218 ;  /* 0x000000ffffda7224 */ /* 0x000fe200078e0ada */
[----:B------:R-:W-:Y:S01]  /*a8c0*/  @!P0 IADD3 R213, -R213, RZ, RZ ;  /* 0x000000ffd5d58210 */ /* 0x000fe20007ffe1ff */
[----:B------:R-:W-:Y:S01]  /*a8d0*/  @!P1 IMAD.IADD R215, R215, 0x1, -R0 ;  /* 0x00000001d7d79824 */ /* 0x000fe200078e0a00 */
[----:B------:R-:W-:Y:S01]  /*a8e0*/  @!P4 IADD3 R214, R214, -R0, RZ ;  /* 0x80000000d6d6c210 */ /* 0x000fe20007ffe0ff */
[C---:B------:R-:W-:Y:S01]  /*a8f0*/  IMAD R218, R0.reuse, R218, R223 ;  /* 0x000000da00da7224 */ /* 0x040fe200078e02df */
[----:B------:R-:W-:Y:S01]  /*a900*/  ISETP.GT.U32.AND P4, PT, R0, R217, PT ;  /* 0x000000d90000720c */ /* 0x000fe20003f84070 */
[----:B------:R-:W-:Y:S01]  /*a910*/  IMAD.HI.U32 R224, R244, R219, RZ ;  /* 0x000000dbf4e07227 */ /* 0x000fe200078e00ff */
[----:B------:R-:W-:-:S03]  /*a920*/  ISETP.GT.U32.AND P1, PT, R0, R215, PT ;  /* 0x000000d70000720c */ /* 0x000fc60003f24070 */
[----:B------:R-:W-:Y:S01]  /*a930*/  @!P2 IMAD.IADD R216, R216, 0x1, -R0 ;  /* 0x00000001d8d8a824 */ /* 0x000fe200078e0a00 */
[C---:B------:R-:W-:Y:S01]  /*a940*/  ISETP.GT.U32.AND P2, PT, R0.reuse, R218, PT ;  /* 0x000000da0000720c */ /* 0x040fe20003f44070 */
[----:B------:R-:W-:Y:S01]  /*a950*/  IMAD.MOV R225, RZ, RZ, -R224 ;  /* 0x000000ffffe17224 */ /* 0x000fe200078e0ae0 */
[----:B------:R-:W-:Y:S01]  /*a960*/  LOP3.LUT R224, R243, 0x1c8, RZ, 0xfc, !PT ;  /* 0x000001c8f3e07812 */ /* 0x000fe200078efcff */
[----:B------:R-:W-:Y:S02]  /*a970*/  @!P6 IMAD.MOV R214, RZ, RZ, -R214 ;  /* 0x000000ffffd6e224 */ /* 0x000fe400078e0ad6 */
[C---:B------:R-:W-:Y:S01]  /*a980*/  IMAD R219, R0.reuse, R225, R219 ;  /* 0x000000e100db7224 */ /* 0x040fe200078e02db */
[----:B------:R-:W-:Y:S01]  /*a990*/  IABS R225, R224 ;  /* 0x000000e000e17213 */ /* 0x000fe20000000000 */
[--C-:B------:R-:W-:Y:S01]  /*a9a0*/  @!P4 IMAD.IADD R217, R217, 0x1, -R0.reuse ;  /* 0x00000001d9d9c824 */ /* 0x100fe200078e0a00 */
[----:B------:R-:W-:Y:S01]  /*a9b0*/  ISETP.GT.U32.AND P4, PT, R0, R216, PT ;  /* 0x000000d80000720c */ /* 0x000fe20003f84070 */
[----:B------:R-:W-:Y:S01]  /*a9c0*/  @!P1 IMAD.IADD R215, R215, 0x1, -R0 ;  /* 0x00000001d7d79824 */ /* 0x000fe200078e0a00 */
[----:B------:R-:W-:Y:S01]  /*a9d0*/  ISETP.GE.AND P1, PT, R222, RZ, PT ;  /* 0x000000ffde00720c */ /* 0x000fe20003f26270 */
[----:B------:R-:W-:Y:S01]  /*a9e0*/  IMAD.HI.U32 R226, R244, R225, RZ ;  /* 0x000000e1f4e27227 */ /* 0x000fe200078e00ff */
[----:B------:R-:W-:-:S02]  /*a9f0*/  LOP3.LUT R222, R243, 0x1ca, RZ, 0xfc, !PT ;  /* 0x000001caf3de7812 */ /* 0x000fc400078efcff */
[----:B------:R-:W-:Y:S01]  /*aa00*/  ISETP.GT.U32.AND P0, PT, R0, R217, PT ;  /* 0x000000d90000720c */ /* 0x000fe20003f04070 */
[--C-:B------:R-:W-:Y:S01]  /*aa10*/  @!P2 IMAD.IADD R218, R218, 0x1, -R0.reuse ;  /* 0x00000001dadaa824 */ /* 0x100fe200078e0a00 */
[----:B------:R-:W-:Y:S01]  /*aa20*/  IABS R223, R222 ;  /* 0x000000de00df7213 */ /* 0x000fe20000000000 */
[----:B------:R-:W-:Y:S01]  /*aa30*/  @!P3 IMAD.MOV R215, RZ, RZ, -R215 ;  /* 0x000000ffffd7b224 */ /* 0x000fe200078e0ad7 */
[C---:B------:R-:W-:Y:S02]  /*aa40*/  ISETP.GT.U32.AND P6, PT, R0.reuse, R219, PT ;  /* 0x000000db0000720c */ /* 0x040fe40003fc4070 */
[----:B------:R-:W-:Y:S01]  /*aa50*/  ISETP.GT.U32.AND P3, PT, R0, R218, PT ;  /* 0x000000da0000720c */ /* 0x000fe20003f64070 */
[----:B------:R-:W-:Y:S01]  /*aa60*/  @!P4 IMAD.IADD R216, R216, 0x1, -R0 ;  /* 0x00000001d8d8c824 */ /* 0x000fe200078e0a00 */
[----:B------:R-:W-:Y:S01]  /*aa70*/  ISETP.GE.AND P2, PT, R220, RZ, PT ;  /* 0x000000ffdc00720c */ /* 0x000fe20003f46270 */
[----:B------:R-:W-:Y:S01]  /*aa80*/  IMAD.HI.U32 R220, R244, R223, RZ ;  /* 0x000000dff4dc7227 */ /* 0x000fe200078e00ff */
[----:B------:R-:W-:-:S02]  /*aa90*/  IADD3 R226, -R226, RZ, RZ ;  /* 0x000000ffe2e27210 */ /* 0x000fc40007ffe1ff */
[----:B------:R-:W-:Y:S01]  /*aaa0*/  ISETP.GE.AND P4, PT, R221, RZ, PT ;  /* 0x000000ffdd00720c */ /* 0x000fe20003f86270 */
[----:B------:R-:W-:Y:S02]  /*aab0*/  IMAD.MOV R221, RZ, RZ, -R220 ;  /* 0x000000ffffdd7224 */ /* 0x000fe400078e0adc */
[C---:B------:R-:W-:Y:S02]  /*aac0*/  IMAD R220, R0.reuse, R226, R225 ;  /* 0x000000e200dc7224 */ /* 0x040fe400078e02e1 */
[--C-:B------:R-:W-:Y:S01]  /*aad0*/  @!P0 IMAD.IADD R217, R217, 0x1, -R0.reuse ;  /* 0x00000001d9d98824 */ /* 0x100fe200078e0a00 */
[----:B------:R-:W-:Y:S01]  /*aae0*/  @!P6 IADD3 R219, R219, -R0, RZ ;  /* 0x80000000dbdbe210 */ /* 0x000fe20007ffe0ff */
[----:B------:R-:W-:Y:S01]  /*aaf0*/  IMAD R221, R0, R221, R223 ;  /* 0x000000dd00dd7224 */ /* 0x000fe200078e02df */
[----:B------:R-:W-:Y:S01]  /*ab00*/  LOP3.LUT R223, R243, 0x1cc, RZ, 0xfc, !PT ;  /* 0x000001ccf3df7812 */ /* 0x000fe200078efcff */
[----:B------:R-:W-:Y:S01]  /*ab10*/  @!P3 IMAD.IADD R218, R218, 0x1, -R0 ;  /* 0x00000001dadab824 */ /* 0x000fe200078e0a00 */
[C---:B------:R-:W-:Y:S01]  /*ab20*/  ISETP.GT.U32.AND P3, PT, R0.reuse, R220, PT ;  /* 0x000000dc0000720c */ /* 0x040fe20003f64070 */
[----:B------:R-:W-:Y:S01]  /*ab30*/  @!P1 IMAD.MOV R217, RZ, RZ, -R217 ;  /* 0x000000ffffd99224 */ /* 0x000fe200078e0ad9 */
[C---:B------:R-:W-:Y:S01]  /*ab40*/  ISETP.GT.U32.AND P6, PT, R0.reuse, R219, PT ;  /* 0x000000db0000720c */ /* 0x040fe20003fc4070 */
[----:B------:R-:W-:Y:S01]  /*ab50*/  @!P5 IMAD.MOV R216, RZ, RZ, -R216 ;  /* 0x000000ffffd8d224 */ /* 0x000fe200078e0ad8 */
[----:B------:R-:W-:-:S02]  /*ab60*/  ISETP.GT.U32.AND P1, PT, R0, R221, PT ;  /* 0x000000dd0000720c */ /* 0x000fc40003f24070 */
[----:B------:R-:W-:Y:S02]  /*ab70*/  ISETP.GE.AND P5, PT, R222, RZ, PT ;  /* 0x000000ffde00720c */ /* 0x000fe40003fa6270 */
[----:B------:R-:W-:Y:S02]  /*ab80*/  IABS R225, R223 ;  /* 0x000000df00e17213 */ /* 0x000fe40000000000 */
[----:B------:R-:W-:Y:S02]  /*ab90*/  LOP3.LUT R222, R243, 0x1ce, RZ, 0xfc, !PT ;  /* 0x000001cef3de7812 */ /* 0x000fe400078efcff */
[----:B------:R-:W-:Y:S01]  /*aba0*/  @!P2 IADD3 R218, -R218, RZ, RZ ;  /* 0x000000ffdadaa210 */ /* 0x000fe20007ffe1ff */
[--C-:B------:R-:W-:Y:S01]  /*abb0*/  @!P3 IMAD.IADD R220, R220, 0x1, -R0.reuse ;  /* 0x00000001dcdcb824 */ /* 0x100fe200078e0a00 */
[----:B------:R-:W-:Y:S01]  /*abc0*/  ISETP.GE.AND P2, PT, R223, RZ, PT ;  /* 0x000000ffdf00720c */ /* 0x000fe20003f46270 */
[--C-:B------:R-:W-:Y:S01]  /*abd0*/  @!P6 IMAD.IADD R219, R219, 0x1, -R0.reuse ;  /* 0x00000001dbdbe824 */ /* 0x100fe200078e0a00 */
[----:B------:R-:W-:Y:S01]  /*abe0*/  ISETP.GE.AND P6, PT, R222, RZ, PT ;  /* 0x000000ffde00720c */ /* 0x000fe20003fc6270 */
[----:B------:R-:W-:Y:S01]  /*abf0*/  @!P1 IMAD.IADD R221, R221, 0x1, -R0 ;  /* 0x00000001dddd9824 */ /* 0x000fe200078e0a00 */
[----:B------:R-:W-:Y:S01]  /*ac00*/  IABS R223, R222 ;  /* 0x000000de00df7213 */ /* 0x000fe20000000000 */
[----:B------:R-:W-:Y:S01]  /*ac10*/  IMAD.HI.U32 R222, R244, R225, RZ ;  /* 0x000000e1f4de7227 */ /* 0x000fe200078e00ff */
[----:B------:R-:W-:-:S02]  /*ac20*/  ISETP.GT.U32.AND P3, PT, R0, R220, PT ;  /* 0x000000dc0000720c */ /* 0x000fc40003f64070 */
[----:B------:R-:W-:Y:S01]  /*ac30*/  ISETP.GT.U32.AND P1, PT, R0, R221, PT ;  /* 0x000000dd0000720c */ /* 0x000fe20003f24070 */
[----:B------:R-:W-:Y:S01]  /*ac40*/  IMAD.HI.U32 R226, R244, R223, RZ ;  /* 0x000000dff4e27227 */ /* 0x000fe200078e00ff */
[----:B------:R-:W-:Y:S02]  /*ac50*/  IADD3 R222, -R222, RZ, RZ ;  /* 0x000000ffdede7210 */ /* 0x000fe40007ffe1ff */
        /* <DEDUP_REMOVED lines=8> */
[----:B------:R-:W-:Y:S01]  /*ace0*/  ISETP.GT.U32.AND P3, PT, R0, R222, PT ;  /* 0x000000de0000720c */ /* 0x000fe20003f64070 */
[----:B------:R-:W-:Y:S01]  /*acf0*/  @!P1 IMAD.IADD R221, R221, 0x1, -R0 ;  /* 0x00000001dddd9824 */ /* 0x000fe200078e0a00 */
[----:B------:R-:W-:Y:S01]  /*ad00*/  LOP3.LUT R226, R243, 0x1d4, RZ, 0xfc, !PT ;  /* 0x000001d4f3e27812 */ /* 0x000fe200078efcff */
[----:B------:R-:W-:Y:S01]  /*ad10*/  @!P4 IMAD.MOV R219, RZ, RZ, -R219 ;  /* 0x000000ffffdbc224 */ /* 0x000fe200078e0adb */
[----:B------:R-:W-:Y:S01]  /*ad20*/  ISETP.GE.AND P4, PT, R224, RZ, PT ;  /* 0x000000ffe000720c */ /* 0x000fe20003f86270 */
[----:B------:R-:W-:Y:S01]  /*ad30*/  @!P5 IMAD.MOV R221, RZ, RZ, -R221 ;  /* 0x000000ffffddd224 */ /* 0x000fe200078e0add */
[----:B------:R-:W-:Y:S01]  /*ad40*/  ISETP.GT.U32.AND P5, PT, R0, R223, PT ;  /* 0x000000df0000720c */ /* 0x000fe20003fa4070 */
[----:B------:R-:W-:Y:S01]  /*ad50*/  IMAD.HI.U32 R224, R244, R227, RZ ;  /* 0x000000e3f4e07227 */ /* 0x000fe200078e00ff */
[----:B------:R-:W-:-:S02]  /*ad60*/  ISETP.GE.AND P1, PT, R228, RZ, PT ;  /* 0x000000ffe400720c */ /* 0x000fc40003f26270 */
[----:B------:R-:W-:Y:S01]  /*ad70*/  IABS R228, R235 ;  /* 0x000000eb00e47213 */ /* 0x000fe20000000000 */
[----:B------:R-:W-:Y:S01]  /*ad80*/  @!P0 IMAD.MOV R220, RZ, RZ, -R220 ;  /* 0x000000ffffdc8224 */ /* 0x000fe200078e0adc */
[----:B------:R-:W-:Y:S01]  /*ad90*/  IADD3 R224, -R224, RZ, RZ ;  /* 0x000000ffe0e07210 */ /* 0x000fe20007ffe1ff */
[--C-:B------:R-:W-:Y:S01]  /*ada0*/  @!P3 IMAD.IADD R222, R222, 0x1, -R0.reuse ;  /* 0x00000001dedeb824 */ /* 0x100fe200078e0a00 */
[----:B------:R-:W-:Y:S02]  /*adb0*/  ISETP.GE.AND P0, PT, R226, RZ, PT ;  /* 0x000000ffe200720c */ /* 0x000fe40003f06270 */
[----:B------:R-:W-:Y:S01]  /*adc0*/  IABS R226, R226 ;  /* 0x000000e200e27213 */ /* 0x000fe20000000000 */
[C---:B------:R-:W-:Y:S01]  /*add0*/  IMAD R224, R0.reuse, R224, R227 ;  /* 0x000000e000e07224 */ /* 0x040fe200078e02e3 */
[----:B------:R-:W-:Y:S01]  /*ade0*/  ISETP.GT.U32.AND P3, PT, R0, R222, PT ;  /* 0x000000de0000720c */ /* 0x000fe20003f64070 */
[----:B------:R-:W-:Y:S02]  /*adf0*/  @!P5 IMAD.IADD R223, R223, 0x1, -R0 ;  /* 0x00000001dfdfd824 */ /* 0x000fe400078e0a00 */
[----:B------:R-:W-:-:S03]  /*ae00*/  IMAD.HI.U32 R227, R244, R225, RZ ;  /* 0x000000e1f4e37227 */ /* 0x000fc600078e00ff */
[----:B------:R-:W-:Y:S01]  /*ae10*/  ISETP.GT.U32.AND P5, PT, R0, R223, PT ;  /* 0x000000df0000720c */ /* 0x000fe20003fa4070 */
[----:B------:R-:W-:Y:S01]  /*ae20*/  IMAD.HI.U32 R231, R244, R226, RZ ;  /* 0x000000e2f4e77227 */ /* 0x000fe200078e00ff */
[----:B------:R-:W-:-:S04]  /*ae30*/  IADD3 R227, -R227, RZ, RZ ;  /* 0x000000ffe3e37210 */ /* 0x000fc80007ffe1ff */
[----:B------:R-:W-:Y:S01]  /*ae40*/  IADD3 R231, -R231, RZ, RZ ;  /* 0x000000ffe7e77210 */ /* 0x000fe20007ffe1ff */
[----:B------:R-:W-:Y:S01]  /*ae50*/  @!P3 IMAD.IADD R222, R222, 0x1, -R0 ;  /* 0x00000001dedeb824 */ /* 0x000fe200078e0a00 */
[C---:B------:R-:W-:Y:S01]  /*ae60*/  ISETP.GT.U32.AND P3, PT, R0.reuse, R224, PT ;  /* 0x000000e00000720c */ /* 0x040fe20003f64070 */
[C---:B------:R-:W-:Y:S01]  /*ae70*/  IMAD R225, R0.reuse, R227, R225 ;  /* 0x000000e300e17224 */ /* 0x040fe200078e02e1 */
[----:B------:R-:W-:Y:S01]  /*ae80*/  IABS R227, R229 ;  /* 0x000000e500e37213 */ /* 0x000fe20000000000 */
[C---:B------:R-:W-:Y:S02]  /*ae90*/  IMAD R226, R0.reuse, R231, R226 ;  /* 0x000000e700e27224 */ /* 0x040fe400078e02e2 */
[----:B------:R-:W-:Y:S01]  /*aea0*/  @!P5 IMAD.IADD R223, R223, 0x1, -R0 ;  /* 0x00000001dfdfd824 */ /* 0x000fe200078e0a00 */
[C---:B------:R-:W-:Y:S01]  /*aeb0*/  ISETP.GT.U32.AND P5, PT, R0.reuse, R225, PT ;  /* 0x000000e10000720c */ /* 0x040fe20003fa4070 */
[----:B------:R-:W-:Y:S01]  /*aec0*/  @!P2 IMAD.MOV R222, RZ, RZ, -R222 ;  /* 0x000000ffffdea224 */ /* 0x000fe200078e0ade */
[----:B------:R-:W-:Y:S01]  /*aed0*/  ISETP.GT.U32.AND P2, PT, R0, R226, PT ;  /* 0x000000e20000720c */ /* 0x000fe20003f44070 */
[----:B------:R-:W-:-:S04]  /*aee0*/  IMAD.HI.U32 R230, R244, R227, RZ ;  /* 0x000000e3f4e67227 */ /* 0x000fc800078e00ff */
[----:B------:R-:W-:Y:S02]  /*aef0*/  @!P3 IMAD.IADD R224, R224, 0x1, -R0 ;  /* 0x00000001e0e0b824 */ /* 0x000fe400078e0a00 */
[----:B------:R-:W-:Y:S02]  /*af00*/  IMAD.MOV R230, RZ, RZ, -R230 ;  /* 0x000000ffffe67224 */ /* 0x000fe400078e0ae6 */
[----:B------:R-:W-:Y:S01]  /*af10*/  @!P6 IMAD.MOV R223, RZ, RZ, -R223 ;  /* 0x000000ffffdfe224 */ /* 0x000fe200078e0adf */
[C---:B------:R-:W-:Y:S01]  /*af20*/  ISETP.GT.U32.AND P3, PT, R0.reuse, R224, PT ;  /* 0x000000e00000720c */ /* 0x040fe20003f64070 */
[----:B------:R-:W-:Y:S02]  /*af30*/  IMAD R227, R0, R230, R227 ;  /* 0x000000e600e37224 */ /* 0x000fe400078e02e3 */
[----:B------:R-:W-:Y:S01]  /*af40*/  @!P5 IMAD.IADD R225, R225, 0x1, -R0 ;  /* 0x00000001e1e1d824 */ /* 0x000fe200078e0a00 */
[----:B------:R-:W-:Y:S01]  /*af50*/  @!P2 IADD3 R226, R226, -R0, RZ ;  /* 0x80000000e2e2a210 */ /* 0x000fe20007ffe0ff */
[----:B------:R-:W-:Y:S01]  /*af60*/  IMAD.MOV.U32 R230, RZ, RZ, R233 ;  /* 0x000000ffffe67224 */ /* 0x000fe200078e00e9 */
[----:B------:R-:W-:Y:S01]  /*af70*/  ISETP.GT.U32.AND P6, PT, R0, R227, PT ;  /* 0x000000e30000720c */ /* 0x000fe20003fc4070 */
[----:B------:R-:W-:Y:S01]  /*af80*/  IMAD.HI.U32 R231, R244, R228, RZ ;  /* 0x000000e4f4e77227 */ /* 0x000fe200078e00ff */
[----:B------:R-:W-:-:S03]  /*af90*/  ISETP.GT.U32.AND P2, PT, R0, R225, PT ;  /* 0x000000e10000720c */ /* 0x000fc60003f44070 */
[----:B------:R-:W-:Y:S01]  /*afa0*/  IMAD.HI.U32 R233, R244, R232, RZ ;  /* 0x000000e8f4e97227 */ /* 0x000fe200078e00ff */
[----:B------:R-:W-:-:S03]  /*afb0*/  IADD3 R231, -R231, RZ, RZ ;  /* 0x000000ffe7e77210 */ /* 0x000fc60007ffe1ff */
[----:B------:R-:W-:Y:S02]  /*afc0*/  IMAD.MOV R233, RZ, RZ, -R233 ;  /* 0x000000ffffe97224 */ /* 0x000fe400078e0ae9 */
[----:B------:R-:W-:Y:S01]  /*afd0*/  @!P3 IMAD.IADD R224, R224, 0x1, -R0 ;  /* 0x00000001e0e0b824 */ /* 0x000fe200078e0a00 */
[----:B------:R-:W-:Y:S01]  /*afe0*/  ISETP.GE.AND P3, PT, R229, RZ, PT ;  /* 0x000000ffe500720c */ /* 0x000fe20003f66270 */
[C---:B------:R-:W-:Y:S01]  /*aff0*/  IMAD R229, R0.reuse, R233, R232 ;  /* 0x000000e900e57224 */ /* 0x040fe200078e02e8 */
[----:B------:R-:W-:Y:S01]  /*b000*/  IABS R233, R240 ;  /* 0x000000f000e97213 */ /* 0x000fe20000000000 */
[----:B------:R-:W-:Y:S01]  /*b010*/  IMAD R228, R0, R231, R228 ;  /* 0x000000e700e47224 */ /* 0x000fe200078e02e4 */
[----:B------:R-:W-:Y:S01]  /*b020*/  @!P2 IADD3 R225, R225, -R0, RZ ;  /* 0x80000000e1e1a210 */ /* 0x000fe20007ffe0ff */
[----:B------:R-:W-:Y:S01]  /*b030*/  IMAD.HI.U32 R231, R244, R230, RZ ;  /* 0x000000e6f4e77227 */ /* 0x000fe200078e00ff */
[C---:B------:R-:W-:Y:S02]  /*b040*/  ISETP.GT.U32.AND P2, PT, R0.reuse, R229, PT ;  /* 0x000000e50000720c */ /* 0x040fe40003f44070 */
[C---:B------:R-:W-:Y:S01]  /*b050*/  ISETP.GT.U32.AND P5, PT, R0.reuse, R228, PT ;  /* 0x000000e40000720c */ /* 0x040fe20003fa4070 */
[----:B------:R-:W-:Y:S01]  /*b060*/  @!P6 IMAD.IADD R227, R227, 0x1, -R0 ;  /* 0x00000001e3e3e824 */ /* 0x000fe200078e0a00 */
[----:B------:R-:W-:Y:S01]  /*b070*/  IADD3 R231, -R231, RZ, RZ ;  /* 0x000000ffe7e77210 */ /* 0x000fe20007ffe1ff */
[----:B------:R-:W-:Y:S01]  /*b080*/  @!P4 IMAD.MOV R224, RZ, RZ, -R224 ;  /* 0x000000ffffe0c224 */ /* 0x000fe200078e0ae0 */
[C---:B------:R-:W-:Y:S01]  /*b090*/  ISETP.GT.U32.AND P6, PT, R0.reuse, R226, PT ;  /* 0x000000e20000720c */ /* 0x040fe20003fc4070 */
[----:B------:R-:W-:Y:S01]  /*b0a0*/  @!P1 IMAD.MOV R225, RZ, RZ, -R225 ;  /* 0x000000ffffe19224 */ /* 0x000fe200078e0ae1 */
[C---:B------:R-:W-:Y:S01]  /*b0b0*/  ISETP.GT.U32.AND P4, PT, R0.reuse, R227, PT ;  /* 0x000000e30000720c */ /* 0x040fe20003f84070 */
[----:B------:R-:W-:Y:S01]  /*b0c0*/  IMAD R230, R0, R231, R230 ;  /* 0x000000e700e67224 */ /* 0x000fe200078e02e6 */
[----:B------:R-:W-:-:S02]  /*b0d0*/  IABS R231, R236 ;  /* 0x000000ec00e77213 */ /* 0x000fc40000000000 */
[----:B------:R-:W-:Y:S01]  /*b0e0*/  IABS R232, R238 ;  /* 0x000000ee00e87213 */ /* 0x000fe20000000000 */
[--C-:B------:R-:W-:Y:S01]  /*b0f0*/  @!P2 IMAD.IADD R229, R229, 0x1, -R0.reuse ;  /* 0x00000001e5e5a824 */ /* 0x100fe200078e0a00 */
[----:B------:R-:W-:Y:S01]  /*b100*/  ISETP.GE.AND P2, PT, R237, RZ, PT ;  /* 0x000000ffed00720c */ /* 0x000fe20003f46270 */
[----:B------:R-:W-:Y:S01]  /*b110*/  IMAD.HI.U32 R234, R244, R231, RZ ;  /* 0x000000e7f4ea7227 */ /* 0x000fe200078e00ff */
[----:B------:R-:W-:Y:S02]  /*b120*/  LOP3.LUT R237, R243, 0x1e4, RZ, 0xfc, !PT ;  /* 0x000001e4f3ed7812 */ /* 0x000fe400078efcff */
[----:B------:R-:W-:Y:S01]  /*b130*/  ISETP.GT.U32.AND P1, PT, R0, R229, PT ;  /* 0x000000e50000720c */ /* 0x000fe20003f24070 */
[--C-:B------:R-:W-:Y:S02]  /*b140*/  @!P5 IMAD.IADD R228, R228, 0x1, -R0.reuse ;  /* 0x00000001e4e4d824 */ /* 0x100fe400078e0a00 */
[----:B------:R-:W-:Y:S01]  /*b150*/  @!P4 IMAD.IADD R227, R227, 0x1, -R0 ;  /* 0x00000001e3e3c824 */ /* 0x000fe200078e0a00 */
[----:B------:R-:W-:Y:S01]  /*b160*/  ISETP.GE.AND P4, PT, R235, RZ, PT ;  /* 0x000000ffeb00720c */ /* 0x000fe20003f86270 */
[----:B------:R-:W-:Y:S01]  /*b170*/  IMAD.MOV R234, RZ, RZ, -R234 ;  /* 0x000000ffffea7224 */ /* 0x000fe200078e0aea */
[----:B------:R-:W-:Y:S01]  /*b180*/  ISETP.GT.U32.AND P5, PT, R0, R228, PT ;  /* 0x000000e40000720c */ /* 0x000fe20003fa4070 */
[----:B------:R-:W-:Y:S01]  /*b190*/  IMAD.HI.U32 R235, R244, R233, RZ ;  /* 0x000000e9f4eb7227 */ /* 0x000fe200078e00ff */
[----:B------:R-:W-:-:S03]  /*b1a0*/  @!P3 IADD3 R227, -R227, RZ, RZ ;  /* 0x000000ffe3e3b210 */ /* 0x000fc60007ffe1ff */
[----:B------:R-:W-:Y:S02]  /*b1b0*/  IMAD R231, R0, R234, R231 ;  /* 0x000000ea00e77224 */ /* 0x000fe400078e02e7 */
[----:B------:R-:W-:Y:S01]  /*b1c0*/  @!P6 IMAD.IADD R226, R226, 0x1, -R0 ;  /* 0x00000001e2e2e824 */ /* 0x000fe200078e0a00 */
[----:B------:R-:W-:Y:S01]  /*b1d0*/  ISETP.GT.U32.AND P6, PT, R0, R230, PT ;  /* 0x000000e60000720c */ /* 0x000fe20003fc4070 */
[----:B------:R-:W-:-:S04]  /*b1e0*/  IMAD.HI.U32 R234, R244, R232, RZ ;  /* 0x000000e8f4ea7227 */ /* 0x000fc800078e00ff */
[----:B------:R-:W-:Y:S01]  /*b1f0*/  IMAD.MOV R235, RZ, RZ, -R235 ;  /* 0x000000ffffeb7224 */ /* 0x000fe200078e0aeb */
[----:B------:R-:W-:Y:S01]  /*b200*/  @!P5 IADD3 R228, R228, -R0, RZ ;  /* 0x80000000e4e4d210 */ /* 0x000fe20007ffe0ff */
[----:B------:R-:W-:Y:S01]  /*b210*/  IMAD.MOV R234, RZ, RZ, -R234 ;  /* 0x000000ffffea7224 */ /* 0x000fe200078e0aea */
[C---:B------:R-:W-:Y:S01]  /*b220*/  ISETP.GT.U32.AND P5, PT, R0.reuse, R231, PT ;  /* 0x000000e70000720c */ /* 0x040fe20003fa4070 */
[C---:B------:R-:W-:Y:S02]  /*b230*/  IMAD R233, R0.reuse, R235, R233 ;  /* 0x000000eb00e97224 */ /* 0x040fe400078e02e9 */
[C---:B------:R-:W-:Y:S01]  /*b240*/  IMAD R232, R0.reuse, R234, R232 ;  /* 0x000000ea00e87224 */ /* 0x040fe200078e02e8 */
[----:B------:R-:W-:Y:S01]  /*b250*/  IABS R234, R237 ;  /* 0x000000ed00ea7213 */ /* 0x000fe20000000000 */
[----:B------:R-:W-:Y:S01]  /*b260*/  @!P1 IMAD.IADD R229, R229, 0x1, -R0 ;  /* 0x00000001e5e59824 */ /* 0x000fe200078e0a00 */
[C---:B------:R-:W-:Y:S01]  /*b270*/  ISETP.GT.U32.AND P1, PT, R0.reuse, R233, PT ;  /* 0x000000e90000720c */ /* 0x040fe20003f24070 */
[----:B------:R-:W-:Y:S01]  /*b280*/  @!P0 IMAD.MOV R226, RZ, RZ, -R226 ;  /* 0x000000ffffe28224 */ /* 0x000fe200078e0ae2 */
[----:B------:R-:W-:Y:S01]  /*b290*/  ISETP.GT.U32.AND P3, PT, R0, R232, PT ;  /* 0x000000e80000720c */ /* 0x000fe20003f64070 */
[----:B------:R-:W-:Y:S01]  /*b2a0*/  @!P4 IMAD.MOV R228, RZ, RZ, -R228 ;  /* 0x000000ffffe4c224 */ /* 0x000fe200078e0ae4 */
[----:B------:R-:W-:-:S02]  /*b2b0*/  @!P6 IADD3 R230, R230, -R0, RZ ;  /* 0x80000000e6e6e210 */ /* 0x000fc40007ffe0ff */
[----:B------:R-:W-:Y:S01]  /*b2c0*/  ISETP.GE.AND P6, PT, R239, RZ, PT ;  /* 0x000000ffef00720c */ /* 0x000fe20003fc6270 */
[--C-:B------:R-:W-:Y:S01]  /*b2d0*/  @!P5 IMAD.IADD R231, R231, 0x1, -R0.reuse ;  /* 0x00000001e7e7d824 */ /* 0x100fe200078e0a00 */
[----:B------:R-:W-:Y:S02]  /*b2e0*/  ISETP.GT.U32.AND P0, PT, R0, R230, PT ;  /* 0x000000e60000720c */ /* 0x000fe40003f04070 */
[----:B------:R-:W-:Y:S02]  /*b2f0*/  LOP3.LUT R239, R243, 0x1e6, RZ, 0xfc, !PT ;  /* 0x000001e6f3ef7812 */ /* 0x000fe400078efcff */
[----:B------:R-:W-:Y:S01]  /*b300*/  ISETP.GE.AND P4, PT, R236, RZ, PT ;  /* 0x000000ffec00720c */ /* 0x000fe20003f86270 */
        /* <DEDUP_REMOVED lines=10> */
[----:B------:R-:W-:Y:S01]  /*b3b0*/  @!P0 IMAD.IADD R230, R230, 0x1, -R0 ;  /* 0x00000001e6e68824 */ /* 0x000fe200078e0a00 */
[----:B------:R-:W-:Y:S01]  /*b3c0*/  ISETP.GE.AND P0, PT, R238, RZ, PT ;  /* 0x000000ffee00720c */ /* 0x000fe20003f06270 */
[----:B------:R-:W-:Y:S01]  /*b3d0*/  IMAD.MOV R237, RZ, RZ, -R237 ;  /* 0x000000ffffed7224 */ /* 0x000fe200078e0aed */
[----:B------:R-:W-:Y:S01]  /*b3e0*/  LOP3.LUT R238, R243, 0x1e8, RZ, 0xfc, !PT ;  /* 0x000001e8f3ee7812 */ /* 0x000fe200078efcff */
[C---:B------:R-:W-:Y:S01]  /*b3f0*/  IMAD R234, R0.reuse, R236, R234 ;  /* 0x000000ec00ea7224 */ /* 0x040fe200078e02ea */
[C---:B------:R-:W-:Y:S01]  /*b400*/  ISETP.GT.U32.AND P2, PT, R0.reuse, R232, PT ;  /* 0x000000e80000720c */ /* 0x040fe20003f44070 */
[----:B------:R-:W-:Y:S01]  /*b410*/  IMAD R235, R0, R237, R235 ;  /* 0x000000ed00eb7224 */ /* 0x000fe200078e02eb */
[----:B------:R-:W-:Y:S01]  /*b420*/  IABS R236, R238 ;  /* 0x000000ee00ec7213 */ /* 0x000fe20000000000 */
[----:B------:R-:W-:-:S02]  /*b430*/  @!P1 IMAD.IADD R233, R233, 0x1, -R0 ;  /* 0x00000001e9e99824 */ /* 0x000fc400078e0a00 */
[----:B------:R-:W-:Y:S01]  /*b440*/  @!P5 IMAD.IADD R231, R231, 0x1, -R0 ;  /* 0x00000001e7e7d824 */ /* 0x000fe200078e0a00 */
[----:B------:R-:W-:Y:S01]  /*b450*/  ISETP.GT.U32.AND P1, PT, R0, R235, PT ;  /* 0x000000eb0000720c */ /* 0x000fe20003f24070 */
[----:B------:R-:W-:Y:S01]  /*b460*/  IMAD.HI.U32 R237, R244, R236, RZ ;  /* 0x000000ecf4ed7227 */ /* 0x000fe200078e00ff */
[----:B------:R-:W-:Y:S02]  /*b470*/  ISETP.GE.AND P5, PT, R240, RZ, PT ;  /* 0x000000fff000720c */ /* 0x000fe40003fa6270 */
[----:B------:R-:W-:Y:S01]  /*b480*/  LOP3.LUT R240, R243, 0x1ea, RZ, 0xfc, !PT ;  /* 0x000001eaf3f07812 */ /* 0x000fe200078efcff */
[----:B------:R-:W-:Y:S02]  /*b490*/  IMAD.MOV R237, RZ, RZ, -R237 ;  /* 0x000000ffffed7224 */ /* 0x000fe400078e0aed */
[----:B------:R-:W-:Y:S01]  /*b4a0*/  @!P4 IMAD.MOV R231, RZ, RZ, -R231 ;  /* 0x000000ffffe7c224 */ /* 0x000fe200078e0ae7 */
[C---:B------:R-:W-:Y:S01]  /*b4b0*/  ISETP.GT.U32.AND P4, PT, R0.reuse, R234, PT ;  /* 0x000000ea0000720c */ /* 0x040fe20003f84070 */
[----:B------:R-:W-:Y:S01]  /*b4c0*/  IMAD R236, R0, R237, R236 ;  /* 0x000000ed00ec7224 */ /* 0x000fe200078e02ec */
[----:B------:R-:W-:Y:S01]  /*b4d0*/  @!P2 IADD3 R232, R232, -R0, RZ ;  /* 0x80000000e8e8a210 */ /* 0x000fe20007ffe0ff */
[----:B------:R-:W-:Y:S01]  /*b4e0*/  @!P6 IMAD.MOV R230, RZ, RZ, -R230 ;  /* 0x000000ffffe6e224 */ /* 0x000fe200078e0ae6 */
[----:B------:R-:W-:-:S02]  /*b4f0*/  IABS R237, R240 ;  /* 0x000000f000ed7213 */ /* 0x000fc40000000000 */
[----:B------:R-:W-:Y:S01]  /*b500*/  @!P1 IADD3 R235, R235, -R0, RZ ;  /* 0x80000000ebeb9210 */ /* 0x000fe20007ffe0ff */
[----:B------:R-:W-:Y:S01]  /*b510*/  @!P0 IMAD.MOV R232, RZ, RZ, -R232 ;  /* 0x000000ffffe88224 */ /* 0x000fe200078e0ae8 */
[----:B------:R-:W-:Y:S01]  /*b520*/  ISETP.GT.U32.AND P0, PT, R0, R236, PT ;  /* 0x000000ec0000720c */ /* 0x000fe20003f04070 */
[----:B------:R-:W-:Y:S01]  /*b530*/  IMAD.HI.U32 R245, R244, R237, RZ ;  /* 0x000000edf4f57227 */ /* 0x000fe200078e00ff */
[----:B------:R-:W-:Y:S02]  /*b540*/  ISETP.GT.U32.AND P1, PT, R0, R235, PT ;  /* 0x000000eb0000720c */ /* 0x000fe40003f24070 */
[----:B------:R-:W-:Y:S01]  /*b550*/  ISETP.GE.AND P2, PT, R238, RZ, PT ;  /* 0x000000ffee00720c */ /* 0x000fe20003f46270 */
[----:B------:R-:W-:Y:S01]  /*b560*/  @!P5 IMAD.MOV R233, RZ, RZ, -R233 ;  /* 0x000000ffffe9d224 */ /* 0x000fe200078e0ae9 */
[----:B------:R-:W-:Y:S01]  /*b570*/  ISETP.GE.AND P5, PT, R240, RZ, PT ;  /* 0x000000fff000720c */ /* 0x000fe20003fa6270 */
[----:B------:R-:W-:Y:S01]  /*b580*/  @!P4 IMAD.IADD R234, R234, 0x1, -R0 ;  /* 0x00000001eaeac824 */ /* 0x000fe200078e0a00 */
[----:B------:R-:W-:Y:S01]  /*b590*/  IABS R238, R241 ;  /* 0x000000f100ee7213 */ /* 0x000fe20000000000 */
[----:B------:R-:W-:Y:S01]  /*b5a0*/  IMAD.MOV R240, RZ, RZ, -R245 ;  /* 0x000000fffff07224 */ /* 0x000fe200078e0af5 */
[----:B------:R-:W-:-:S02]  /*b5b0*/  ISETP.GE.AND P6, PT, R239, RZ, PT ;  /* 0x000000ffef00720c */ /* 0x000fc40003fc6270 */
[C---:B------:R-:W-:Y:S01]  /*b5c0*/  ISETP.GT.U32.AND P4, PT, R0.reuse, R234, PT ;  /* 0x000000ea0000720c */ /* 0x040fe20003f84070 */
[----:B------:R-:W-:Y:S01]  /*b5d0*/  IMAD R237, R0, R240, R237 ;  /* 0x000000f000ed7224 */ /* 0x000fe200078e02ed */
[----:B------:R-:W-:Y:S01]  /*b5e0*/  @!P0 IADD3 R236, R236, -R0, RZ ;  /* 0x80000000ecec8210 */ /* 0x000fe20007ffe0ff */
[----:B------:R-:W-:Y:S01]  /*b5f0*/  @!P1 IMAD.IADD R235, R235, 0x1, -R0 ;  /* 0x00000001ebeb9824 */ /* 0x000fe200078e0a00 */
[----:B------:R-:W-:Y:S01]  /*b600*/  IABS R239, R242 ;  /* 0x000000f200ef7213 */ /* 0x000fe20000000000 */
[----:B------:R-:W-:Y:S01]  /*b610*/  IMAD.HI.U32 R245, R244, R238, RZ ;  /* 0x000000eef4f57227 */ /* 0x000fe200078e00ff */
[C---:B------:R-:W-:Y:S02]  /*b620*/  ISETP.GT.U32.AND P1, PT, R0.reuse, R237, PT ;  /* 0x000000ed0000720c */ /* 0x040fe40003f24070 */
[----:B------:R-:W-:Y:S01]  /*b630*/  ISETP.GT.U32.AND P0, PT, R0, R236, PT ;  /* 0x000000ec0000720c */ /* 0x000fe20003f04070 */
[----:B------:R-:W-:-:S04]  /*b640*/  IMAD.HI.U32 R246, R244, R239, RZ ;  /* 0x000000eff4f67227 */ /* 0x000fc800078e00ff */
[----:B------:R-:W-:Y:S01]  /*b650*/  @!P4 IADD3 R234, R234, -R0, RZ ;  /* 0x80000000eaeac210 */ /* 0x000fe20007ffe0ff */
[----:B------:R-:W-:Y:S01]  /*b660*/  IMAD.MOV R240, RZ, RZ, -R245 ;  /* 0x000000fffff07224 */ /* 0x000fe200078e0af5 */
[----:B------:R-:W-:Y:S01]  /*b670*/  ISETP.GE.AND P4, PT, R241, RZ, PT ;  /* 0x000000fff100720c */ /* 0x000fe20003f86270 */
[----:B------:R-:W-:Y:S02]  /*b680*/  IMAD.MOV R241, RZ, RZ, -R246 ;  /* 0x000000fffff17224 */ /* 0x000fe400078e0af6 */
[----:B------:R-:W-:Y:S01]  /*b690*/  IMAD R238, R0, R240, R238 ;  /* 0x000000f000ee7224 */ /* 0x000fe200078e02ee */
[----:B------:R-:W-:Y:S01]  /*b6a0*/  LOP3.LUT R240, R243, 0x1f0, RZ, 0xfc, !PT ;  /* 0x000001f0f3f07812 */ /* 0x000fe200078efcff */
[----:B------:R-:W-:Y:S01]  /*b6b0*/  @!P1 IMAD.IADD R237, R237, 0x1, -R0 ;  /* 0x00000001eded9824 */ /* 0x000fe200078e0a00 */
[----:B------:R-:W-:Y:S01]  /*b6c0*/  @!P0 IADD3 R236, R236, -R0, RZ ;  /* 0x80000000ecec8210 */ /* 0x000fe20007ffe0ff */
[C---:B------:R-:W-:Y:S01]  /*b6d0*/  IMAD R239, R0.reuse, R241, R239 ;  /* 0x000000f100ef7224 */ /* 0x040fe200078e02ef */
[----:B------:R-:W-:Y:S01]  /*b6e0*/  ISETP.GT.U32.AND P0, PT, R0, R238, PT ;  /* 0x000000ee0000720c */ /* 0x000fe20003f04070 */
[----:B------:R-:W-:Y:S01]  /*b6f0*/  @!P6 IMAD.MOV R235, RZ, RZ, -R235 ;  /* 0x000000ffffebe224 */ /* 0x000fe200078e0aeb */
[----:B------:R-:W-:Y:S01]  /*b700*/  ISETP.GE.AND P6, PT, R240, RZ, PT ;  /* 0x000000fff000720c */ /* 0x000fe20003fc6270 */
[----:B------:R-:W-:Y:S01]  /*b710*/  @!P2 IMAD.MOV R236, RZ, RZ, -R236 ;  /* 0x000000ffffeca224 */ /* 0x000fe200078e0aec */
[----:B------:R-:W-:Y:S01]  /*b720*/  ISETP.GT.U32.AND P1, PT, R0, R237, PT ;  /* 0x000000ed0000720c */ /* 0x000fe20003f24070 */
[----:B------:R-:W-:Y:S01]  /*b730*/  @!P3 IMAD.MOV R234, RZ, RZ, -R234 ;  /* 0x000000ffffeab224 */ /* 0x000fe200078e0aea */
[----:B------:R-:W-:-:S02]  /*b740*/  IABS R240, R240 ;  /* 0x000000f000f07213 */ /* 0x000fc40000000000 */
[----:B------:R-:W-:Y:S02]  /*b750*/  ISETP.GT.U32.AND P2, PT, R0, R239, PT ;  /* 0x000000ef0000720c */ /* 0x000fe40003f44070 */
[----:B------:R-:W-:Y:S01]  /*b760*/  ISETP.GE.AND P3, PT, R242, RZ, PT ;  /* 0x000000fff200720c */ /* 0x000fe20003f66270 */
[----:B------:R-:W-:Y:S01]  /*b770*/  IMAD.HI.U32 R245, R244, R240, RZ ;  /* 0x000000f0f4f57227 */ /* 0x000fe200078e00ff */
[----:B------:R-:W-:Y:S02]  /*b780*/  IABS R242, R251 ;  /* 0x000000fb00f27213 */ /* 0x000fe40000000000 */
[----:B------:R-:W-:Y:S01]  /*b790*/  IABS R241, R247 ;  /* 0x000000f700f17213 */ /* 0x000fe20000000000 */
[----:B------:R-:W-:Y:S02]  /*b7a0*/  IMAD.MOV R245, RZ, RZ, -R245 ;  /* 0x000000fffff57224 */ /* 0x000fe400078e0af5 */
[--C-:B------:R-:W-:Y:S02]  /*b7b0*/  @!P0 IMAD.IADD R238, R238, 0x1, -R0.reuse ;  /* 0x00000001eeee8824 */ /* 0x100fe400078e0a00 */
[----:B------:R-:W-:Y:S01]  /*b7c0*/  @!P1 IMAD.IADD R237, R237, 0x1, -R0 ;  /* 0x00000001eded9824 */ /* 0x000fe200078e0a00 */
[----:B------:R-:W-:Y:S01]  /*b7d0*/  ISETP.GE.AND P1, PT, R247, RZ, PT ;  /* 0x000000fff700720c */ /* 0x000fe20003f26270 */
[C---:B------:R-:W-:Y:S01]  /*b7e0*/  IMAD R240, R0.reuse, R245, R240 ;  /* 0x000000f500f07224 */ /* 0x040fe200078e02f0 */
[----:B------:R-:W-:Y:S01]  /*b7f0*/  ISETP.GT.U32.AND P0, PT, R0, R238, PT ;  /* 0x000000ee0000720c */ /* 0x000fe20003f04070 */
[----:B------:R-:W-:Y:S01]  /*b800*/  @!P2 IMAD.IADD R239, R239, 0x1, -R0 ;  /* 0x00000001efefa824 */ /* 0x000fe200078e0a00 */
[----:B------:R-:W-:Y:S01]  /*b810*/  @!P5 IADD3 R237, -R237, RZ, RZ ;  /* 0x000000ffededd210 */ /* 0x000fe20007ffe1ff */
[----:B------:R-:W-:Y:S01]  /*b820*/  IMAD.HI.U32 R2, R244, R242, RZ ;  /* 0x000000f2f4027227 */ /* 0x000fe200078e00ff */
[----:B------:R-:W-:-:S02]  /*b830*/  ISETP.GT.U32.AND P5, PT, R0, R240, PT ;  /* 0x000000f00000720c */ /* 0x000fc40003fa4070 */
[----:B------:R-:W-:Y:S01]  /*b840*/  ISETP.GT.U32.AND P2, PT, R0, R239, PT ;  /* 0x000000ef0000720c */ /* 0x000fe20003f44070 */
[----:B------:R-:W-:Y:S01]  /*b850*/  IMAD.HI.U32 R246, R244, R241, RZ ;  /* 0x000000f1f4f67227 */ /* 0x000fe200078e00ff */
[----:B------:R-:W-:Y:S02]  /*b860*/  IADD3 R2, -R2, RZ, RZ ;  /* 0x000000ff02027210 */ /* 0x000fe40007ffe1ff */
[----:B------:R-:W-:Y:S01]  /*b870*/  IABS R245, R248 ;  /* 0x000000f800f57213 */ /* 0x000fe20000000000 */
[----:B------:R-:W-:Y:S01]  /*b880*/  IMAD.MOV R246, RZ, RZ, -R246 ;  /* 0x000000fffff67224 */ /* 0x000fe200078e0af6 */
[----:B------:R-:W-:Y:S01]  /*b890*/  IABS R247, R3 ;  /* 0x0000000300f77213 */ /* 0x000fe20000000000 */
[C---:B------:R-:W-:Y:S01]  /*b8a0*/  IMAD R242, R0.reuse, R2, R242 ;  /* 0x0000000200f27224 */ /* 0x040fe200078e02f2 */
[----:B------:R-:W-:Y:S01]  /*b8b0*/  LOP3.LUT R2, R243, 0x1f8, RZ, 0xfc, !PT ;  /* 0x000001f8f3027812 */ /* 0x000fe200078efcff */
[----:B------:R-:W-:Y:S01]  /*b8c0*/  IMAD R241, R0, R246, R241 ;  /* 0x000000f600f17224 */ /* 0x000fe200078e02f1 */
[----:B-1----:R-:W-:Y:S01]  /*b8d0*/  IABS R3, R252 ;  /* 0x000000fc00037213 */ /* 0x002fe20000000000 */
[----:B------:R-:W-:Y:S01]  /*b8e0*/  IMAD.HI.U32 R243, R244, R245, RZ ;  /* 0x000000f5f4f37227 */ /* 0x000fe200078e00ff */
[----:B------:R-:W-:-:S02]  /*b8f0*/  IABS R246, R2 ;  /* 0x0000000200f67213 */ /* 0x000fc40000000000 */
[----:B------:R-:W-:Y:S01]  /*b900*/  MOV R250, R247 ;  /* 0x000000f700fa7202 */ /* 0x000fe20000000f00 */
[--C-:B------:R-:W-:Y:S01]  /*b910*/  @!P0 IMAD.IADD R238, R238, 0x1, -R0.reuse ;  /* 0x00000001eeee8824 */ /* 0x100fe200078e0a00 */
[C---:B------:R-:W-:Y:S01]  /*b920*/  ISETP.GT.U32.AND P0, PT, R0.reuse, R241, PT ;  /* 0x000000f10000720c */ /* 0x040fe20003f04070 */
[----:B------:R-:W-:Y:S02]  /*b930*/  IMAD.MOV R243, RZ, RZ, -R243 ;  /* 0x000000fffff37224 */ /* 0x000fe400078e0af3 */
[--C-:B------:R-:W-:Y:S01]  /*b940*/  @!P2 IMAD.IADD R239, R239, 0x1, -R0.reuse ;  /* 0x00000001efefa824 */ /* 0x100fe200078e0a00 */
[----:B------:R-:W-:Y:S01]  /*b950*/  ISETP.GT.U32.AND P2, PT, R0, R242, PT ;  /* 0x000000f20000720c */ /* 0x000fe20003f44070 */
[----:B------:R-:W-:Y:S02]  /*b960*/  @!P5 IMAD.IADD R240, R240, 0x1, -R0 ;  /* 0x00000001f0f0d824 */ /* 0x000fe400078e0a00 */
[----:B------:R-:W-:Y:S02]  /*b970*/  IMAD R243, R0, R243, R245 ;  /* 0x000000f300f37224 */ /* 0x000fe400078e02f5 */
[----:B------:R-:W-:Y:S01]  /*b980*/  IMAD.HI.U32 R245, R244, R246, RZ ;  /* 0x000000f6f4f57227 */ /* 0x000fe200078e00ff */
[----:B------:R-:W-:-:S03]  /*b990*/  ISETP.GT.U32.AND P5, PT, R0, R240, PT ;  /* 0x000000f00000720c */ /* 0x000fc60003fa4070 */
[----:B------:R-:W-:Y:S01]  /*b9a0*/  IMAD.MOV.U32 R247, RZ, RZ, R3 ;  /* 0x000000fffff77224 */ /* 0x000fe200078e0003 */
[----:B------:R-:W-:Y:S01]  /*b9b0*/  IADD3 R245, -R245, RZ, RZ ;  /* 0x000000fff5f57210 */ /* 0x000fe20007ffe1ff */
[----:B------:R-:W-:Y:S01]  /*b9c0*/  @!P0 IMAD.IADD R241, R241, 0x1, -R0 ;  /* 0x00000001f1f18824 */ /* 0x000fe200078e0a00 */
[----:B------:R-:W-:Y:S01]  /*b9d0*/  ISETP.GT.U32.AND P0, PT, R0, R243, PT ;  /* 0x000000f30000720c */ /* 0x000fe20003f04070 */
[----:B------:R-:W-:-:S04]  /*b9e0*/  IMAD.HI.U32 R3, R244, R250, RZ ;  /* 0x000000faf4037227 */ /* 0x000fc800078e00ff */
[----:B------:R-:W-:-:S04]  /*b9f0*/  IMAD.HI.U32 R249, R244, R247, RZ ;  /* 0x000000f7f4f97227 */ /* 0x000fc800078e00ff */
[----:B------:R-:W-:Y:S02]  /*ba00*/  @!P2 IMAD.IADD R242, R242, 0x1, -R0 ;  /* 0x00000001f2f2a824 */ /* 0x000fe400078e0a00 */
[C---:B------:R-:W-:Y:S02]  /*ba10*/  IMAD R244, R0.reuse, R245, R246 ;  /* 0x000000f500f47224 */ /* 0x040fe400078e02f6 */
[----:B------:R-:W-:Y:S01]  /*ba20*/  @!P4 IMAD.MOV R238, RZ, RZ, -R238 ;  /* 0x000000ffffeec224 */ /* 0x000fe200078e0aee */
[----:B------:R-:W-:Y:S01]  /*ba30*/  ISETP.GT.U32.AND P4, PT, R0, R241, PT ;  /* 0x000000f10000720c */ /* 0x000fe20003f84070 */
[--C-:B------:R-:W-:Y:S01]  /*ba40*/  @!P5 IMAD.IADD R240, R240, 0x1, -R0.reuse ;  /* 0x00000001f0f0d824 */ /* 0x100fe200078e0a00 */
[C---:B------:R-:W-:Y:S01]  /*ba50*/  ISETP.GT.U32.AND P2, PT, R0.reuse, R242, PT ;  /* 0x000000f20000720c */ /* 0x040fe20003f44070 */
[----:B------:R-:W-:Y:S01]  /*ba60*/  IMAD.MOV R245, RZ, RZ, -R3 ;  /* 0x000000fffff57224 */ /* 0x000fe200078e0a03 */
[C---:B------:R-:W-:Y:S01]  /*ba70*/  ISETP.GT.U32.AND P5, PT, R0.reuse, R244, PT ;  /* 0x000000f40000720c */ /* 0x040fe20003fa4070 */
[----:B------:R-:W-:Y:S01]  /*ba80*/  @!P0 IMAD.IADD R243, R243, 0x1, -R0 ;  /* 0x00000001f3f38824 */ /* 0x000fe200078e0a00 */
[----:B------:R-:W-:Y:S01]  /*ba90*/  IADD3 R246, -R249, RZ, RZ ;  /* 0x000000fff9f67210 */ /* 0x000fe20007ffe1ff */
[----:B------:R-:W-:-:S06]  /*baa0*/  IMAD R245, R0, R245, R250 ;  /* 0x000000f500f57224 */ /* 0x000fcc00078e02fa */
[----:B------:R-:W-:Y:S01]  /*bab0*/  @!P4 IADD3 R241, R241, -R0, RZ ;  /* 0x80000000f1f1c210 */ /* 0x000fe20007ffe0ff */
[C---:B------:R-:W-:Y:S01]  /*bac0*/  IMAD R246, R0.reuse, R246, R247 ;  /* 0x000000f600f67224 */ /* 0x040fe200078e02f7 */
[----:B------:R-:W-:Y:S01]  /*bad0*/  ISETP.GT.U32.AND P4, PT, R0, R245, PT ;  /* 0x000000f50000720c */ /* 0x000fe20003f84070 */
[--C-:B------:R-:W-:Y:S01]  /*bae0*/  @!P2 IMAD.IADD R242, R242, 0x1, -R0.reuse ;  /* 0x00000001f2f2a824 */ /* 0x100fe200078e0a00 */
[----:B------:R-:W-:Y:S01]  /*baf0*/  ISETP.GT.U32.AND P0, PT, R0, R243, PT ;  /* 0x000000f30000720c */ /* 0x000fe20003f04070 */
[----:B------:R-:W-:Y:S01]  /*bb00*/  @!P5 IMAD.IADD R244, R244, 0x1, -R0 ;  /* 0x00000001f4f4d824 */ /* 0x000fe200078e0a00 */
[----:B------:R-:W-:Y:S02]  /*bb10*/  ISETP.GT.U32.AND P2, PT, R0, R246, PT ;  /* 0x000000f60000720c */ /* 0x000fe40003f44070 */
[----:B------:R-:W-:Y:S01]  /*bb20*/  @!P6 IADD3 R240, -R240, RZ, RZ ;  /* 0x000000fff0f0e210 */ /* 0x000fe20007ffe1ff */
[----:B------:R-:W2:Y:S01]  /*bb30*/  LDL.LU R3, [R1+0x4540] ;  /* 0x0045400001037983 */ /* 0x000ea20000300800 */
[----:B------:R-:W-:Y:S01]  /*bb40*/  ISETP.GT.U32.AND P6, PT, R0, R244, PT ;  /* 0x000000f40000720c */ /* 0x000fe20003fc4070 */
[----:B------:R-:W-:Y:S01]  /*bb50*/  IMAD.MOV.U32 R249, RZ, RZ, c[0x0][0x180] ;  /* 0x00006000fff97624 */ /* 0x000fe200078e00ff */
[----:B------:R-:W-:Y:S01]  /*bb60*/  ISETP.GE.AND P5, PT, R251, RZ, PT ;  /* 0x000000fffb00720c */ /* 0x000fe20003fa6270 */
[----:B------:R-:W-:-:S02]  /*bb70*/  @!P3 IMAD.MOV R239, RZ, RZ, -R239 ;  /* 0x000000ffffefb224 */ /* 0x000fc400078e0aef */
[--C-:B------:R-:W-:Y:S01]  /*bb80*/  @!P4 IMAD.IADD R245, R245, 0x1, -R0.reuse ;  /* 0x00000001f5f5c824 */ /* 0x100fe200078e0a00 */
[----:B------:R-:W-:Y:S01]  /*bb90*/  ISETP.GE.AND P4, PT, R2, RZ, PT ;  /* 0x000000ff0200720c */ /* 0x000fe20003f86270 */
[----:B------:R-:W-:Y:S01]  /*bba0*/  @!P0 IMAD.IADD R243, R243, 0x1, -R0 ;  /* 0x00000001f3f38824 */ /* 0x000fe200078e0a00 */
[----:B------:R-:W-:Y:S01]  /*bbb0*/  ISETP.GE.AND P0, PT, R248, RZ, PT ;  /* 0x000000fff800720c */ /* 0x000fe20003f06270 */
[----:B------:R-:W3:Y:S01]  /*bbc0*/  LDL.LU R2, [R1+0x18] ;  /* 0x0000180001027983 */ /* 0x000ee20000300800 */
[----:B------:R-:W-:Y:S02]  /*bbd0*/  @!P2 IADD3 R246, R246, -R0, RZ ;  /* 0x80000000f6f6a210 */ /* 0x000fe40007ffe0ff */
[----:B------:R-:W-:Y:S01]  /*bbe0*/  IADD3 R247, R249, -0x1, RZ ;  /* 0xfffffffff9f77810 */ /* 0x000fe20007ffe0ff */
[----:B------:R-:W4:Y:S01]  /*bbf0*/  LDL.LU R248, [R1+0x14] ;  /* 0x0000140001f87983 */ /* 0x000f220000300800 */
[----:B------:R-:W-:Y:S01]  /*bc00*/  @!P1 IMAD.MOV R241, RZ, RZ, -R241 ;  /* 0x000000fffff19224 */ /* 0x000fe200078e0af1 */
[----:B------:R-:W-:-:S02]  /*bc10*/  ISETP.GT.U32.AND P1, PT, R0, R245, PT ;  /* 0x000000f50000720c */ /* 0x000fc40003f24070 */
[----:B------:R-:W2:Y:S01]  /*bc20*/  LDL.LU R249, [R1+0x10] ;  /* 0x0000100001f97983 */ /* 0x000ea20000300800 */
[----:B------:R-:W-:Y:S01]  /*bc30*/  ISETP.GT.U32.AND P2, PT, R0, R246, PT ;  /* 0x000000f60000720c */ /* 0x000fe20003f44070 */
[----:B------:R-:W-:Y:S01]  /*bc40*/  @!P6 IMAD.IADD R244, R244, 0x1, -R0 ;  /* 0x00000001f4f4e824 */ /* 0x000fe200078e0a00 */
[----:B------:R-:W-:Y:S01]  /*bc50*/  ISETP.GE.U32.AND P3, PT, R247, 0x7fffffc0, PT ;  /* 0x7fffffc0f700780c */ /* 0x000fe20003f66070 */
[----:B------:R-:W2:Y:S04]  /*bc60*/  LDL.LU R250, [R1+0xc] ;  /* 0x00000c0001fa7983 */ /* 0x000ea80000300800 */
[----:B------:R-:W2:Y:S04]  /*bc70*/  LDL.LU R251, [R1+0x8] ;  /* 0x0000080001fb7983 */ /* 0x000ea80000300800 */
[----:B------:R-:W2:Y:S01]  /*bc80*/  LDL.LU R0, [R1+0x34] ;  /* 0x0000340001007983 */ /* 0x000ea20000300800 */
[----:B------:R-:W-:-:S02]  /*bc90*/  IMAD.MOV.U32 R247, RZ, RZ, c[0x0][0x180] ;  /* 0x00006000fff77624 */ /* 0x000fc400078e00ff */
[----:B------:R-:W-:-:S03]  /*bca0*/  @!P4 IMAD.MOV R244, RZ, RZ, -R244 ;  /* 0x000000fffff4c224 */ /* 0x000fc600078e0af4 */
[----:B------:R-:W-:Y:S02]  /*bcb0*/  IADD3 R247, R247, -0x5, RZ ;  /* 0xfffffffbf7f77810 */ /* 0x000fe40007ffe0ff */
[----:B------:R-:W-:Y:S02]  /*bcc0*/  ISETP.GE.AND P4, PT, R252, RZ, PT ;  /* 0x000000fffc00720c */ /* 0x000fe40003f86270 */
[----:B------:R-:W-:Y:S01]  /*bcd0*/  ISETP.GE.U32.AND P6, PT, R247, 0x7fffffbc, PT ;  /* 0x7fffffbcf700780c */ /* 0x000fe20003fc6070 */
[----:B------:R-:W1:Y:S01]  /*bce0*/  S2R R252, SR_TID.X ;  /* 0x0000000000fc7919 */ /* 0x000e620000002100 */
[----:B------:R-:W-:Y:S01]  /*bcf0*/  MOV R247, c[0x0][0x180] ;  /* 0x0000600000f77a02 */ /* 0x000fe20000000f00 */
[----:B------:R-:W-:-:S03]  /*bd00*/  @!P5 IMAD.MOV R242, RZ, RZ, -R242 ;  /* 0x000000fffff2d224 */ /* 0x000fc600078e0af2 */
[----:B------:R-:W-:Y:S01]  /*bd10*/  IADD3 R247, R247, -0x9, RZ ;  /* 0xfffffff7f7f77810 */ /* 0x000fe20007ffe0ff */
[----:B------:R-:W-:-:S03]  /*bd20*/  @!P0 IMAD.MOV R243, RZ, RZ, -R243 ;  /* 0x000000fffff38224 */ /* 0x000fc600078e0af3 */
[----:B------:R-:W-:Y:S01]  /*bd30*/  ISETP.GE.U32.AND P5, PT, R247, 0x7fffffb8, PT ;  /* 0x7fffffb8f700780c */ /* 0x000fe20003fa6070 */
[----:B------:R-:W-:-:S05]  /*bd40*/  IMAD.MOV.U32 R247, RZ, RZ, c[0x0][0x180] ;  /* 0x00006000fff77624 */ /* 0x000fca00078e00ff */
[----:B------:R-:W-:Y:S02]  /*bd50*/  IADD3 R247, R247, -0xd, RZ ;  /* 0xfffffff3f7f77810 */ /* 0x000fe40007ffe0ff */
[----:B-1----:R-:W-:Y:S02]  /*bd60*/  LOP3.LUT R252, R252, 0x3f, RZ, 0xc0, !PT ;  /* 0x0000003ffcfc7812 */ /* 0x002fe400078ec0ff */
[----:B--2---:R-:W-:Y:S02]  /*bd70*/  ISETP.GE.AND P0, PT, R0, RZ, PT ;  /* 0x000000ff0000720c */ /* 0x004fe40003f06270 */
[----:B------:R-:W-:-:S04]  /*bd80*/  IABS R0, c[0x0][0x17c] ;  /* 0x00005f0000007a13 */ /* 0x000fc80000000000 */
[----:B------:R-:W-:Y:S02]  /*bd90*/  @!P1 IADD3 R245, R245, -R0, RZ ;  /* 0x80000000f5f59210 */ /* 0x000fe40007ffe0ff */
[----:B------:R-:W-:Y:S01]  /*bda0*/  ISETP.GE.U32.AND P1, PT, R247, 0x7fffffb4, PT ;  /* 0x7fffffb4f700780c */ /* 0x000fe20003f26070 */
[----:B------:R-:W-:Y:S02]  /*bdb0*/  IMAD.MOV.U32 R247, RZ, RZ, c[0x0][0x180] ;  /* 0x00006000fff77624 */ /* 0x000fe400078e00ff */
[----:B------:R-:W-:-:S03]  /*bdc0*/  @!P2 IMAD.IADD R246, R246, 0x1, -R0 ;  /* 0x00000001f6f6a824 */ /* 0x000fc600078e0a00 */
[----:B------:R-:W-:Y:S01]  /*bdd0*/  IADD3 R0, R247, -0x11, RZ ;  /* 0xffffffeff7007810 */ /* 0x000fe20007ffe0ff */
[----:B------:R-:W-:-:S03]  /*bde0*/  @!P0 IMAD.MOV R245, RZ, RZ, -R245 ;  /* 0x000000fffff58224 */ /* 0x000fc600078e0af5 */
[----:B------:R-:W-:Y:S01]  /*bdf0*/  ISETP.GE.U32.AND P0, PT, R0, 0x7fffffb0, PT ;  /* 0x7fffffb00000780c */ /* 0x000fe20003f06070 */
[----:B------:R-:W-:Y:S01]  /*be00*/  IMAD R0, R252, c[0x0][0x18c], RZ ;  /* 0x00006300fc007a24 */ /* 0x000fe200078e02ff */
[----:B------:R-:W-:Y:S02]  /*be10*/  ISETP.NE.AND P2, PT, RZ, c[0x0][0x17c], PT ;  /* 0x00005f00ff007a0c */ /* 0x000fe40003f45270 */
[----:B------:R-:W-:Y:S02]  /*be20*/  LOP3.LUT R247, RZ, c[0x0][0x17c], RZ, 0x33, !PT ;  /* 0x00005f00fff77a12 */ /* 0x000fe400078e33ff */
[----:B------:R-:W-:Y:S02]  /*be30*/  @!P4 IADD3 R246, -R246, RZ, RZ ;  /* 0x000000fff6f6c210 */ /* 0x000fe40007ffe1ff */
[----:B------:R-:W-:Y:S02]  /*be40*/  LEA R0, P4, R0, c[0x0][0x168], 0x2 ;  /* 0x00005a0000007a11 */ /* 0x000fe400078810ff */
[----:B---3--:R-:W-:-:S03]  /*be50*/  SEL R2, R247, R2, !P2 ;  /* 0x00000002f7027207 */ /* 0x008fc60005000000 */
[----:B------:R1:W-:Y:S04]  /*be60*/  STL [R1+0x4528], R0 ;  /* 0x0045280001007387 */ /* 0x0003e80000100800 */
[----:B-1----:R-:W2:Y:S04]  /*be70*/  LDL.LU R0, [R1] ;  /* 0x0000000001007983 */ /* 0x002ea80000300800 */
[----:B------:R1:W-:Y:S04]  /*be80*/  STL [R1+0x18], R2 ;  /* 0x0000180201007387 */ /* 0x0003e80000100800 */
[----:B-1----:R-:W3:Y:S01]  /*be90*/  LDL.LU R2, [R1+0x453c] ;  /* 0x00453c0001027983 */ /* 0x002ee20000300800 */
[----:B----4-:R-:W-:-:S02]  /*bea0*/  SEL R248, R247, R248, !P2 ;  /* 0x000000f8f7f87207 */ /* 0x010fc40005000000 */
[----:B---3--:R-:W-:-:S05]  /*beb0*/  SEL R2, R247, R2, !P2 ;  /* 0x00000002f7027207 */ /* 0x008fca0005000000 */
[----:B------:R1:W-:Y:S04]  /*bec0*/  STL [R1+0x1c], R2 ;  /* 0x00001c0201007387 */ /* 0x0003e80000100800 */
[----:B-1----:R-:W3:Y:S01]  /*bed0*/  LDL.LU R2, [R1+0x4] ;  /* 0x0000040001027983 */ /* 0x002ee20000300800 */
[C---:B------:R-:W-:Y:S02]  /*bee0*/  SEL R249, R247.reuse, R249, !P2 ;  /* 0x000000f9f7f97207 */ /* 0x040fe40005000000 */
[C---:B------:R-:W-:Y:S01]  /*bef0*/  SEL R250, R247.reuse, R250, !P2 ;  /* 0x000000faf7fa7207 */ /* 0x040fe20005000000 */
[----:B------:R1:W-:Y:S01]  /*bf00*/  STL [R1+0x14], R248 ;  /* 0x000014f801007387 */ /* 0x0003e20000100800 */
[C---:B------:R-:W-:Y:S02]  /*bf10*/  SEL R251, R247.reuse, R251, !P2 ;  /* 0x000000fbf7fb7207 */ /* 0x040fe40005000000 */
[----:B------:R-:W-:-:S02]  /*bf20*/  SEL R122, R247, R122, !P2 ;  /* 0x0000007af77a7207 */ /* 0x000fc40005000000 */
[C---:B------:R-:W-:Y:S01]  /*bf30*/  SEL R123, R247.reuse, R123, !P2 ;  /* 0x0000007bf77b7207 */ /* 0x040fe20005000000 */
[----:B-1----:R-:W4:Y:S01]  /*bf40*/  LDL.LU R248, [R1+0x4538] ;  /* 0x0045380001f87983 */ /* 0x002f220000300800 */
[----:B------:R-:W-:-:S03]  /*bf50*/  SEL R124, R247, R124, !P2 ;  /* 0x0000007cf77c7207 */ /* 0x000fc60005000000 */
[----:B------:R1:W-:Y:S01]  /*bf60*/  STL [R1+0x10], R249 ;  /* 0x000010f901007387 */ /* 0x0003e20000100800 */
[C---:B------:R-:W-:Y:S02]  /*bf70*/  SEL R125, R247.reuse, R125, !P2 ;  /* 0x0000007df77d7207 */ /* 0x040fe40005000000 */
[C---:B------:R-:W-:Y:S02]  /*bf80*/  SEL R126, R247.reuse, R126, !P2 ;  /* 0x0000007ef77e7207 */ /* 0x040fe40005000000 */
[C---:B------:R-:W-:Y:S01]  /*bf90*/  SEL R127, R247.reuse, R127, !P2 ;  /* 0x0000007ff77f7207 */ /* 0x040fe20005000000 */
[----:B-1----:R-:W2:Y:S01]  /*bfa0*/  LDL.LU R249, [R1+0x4534] ;  /* 0x0045340001f97983 */ /* 0x002ea20000300800 */
[----:B------:R-:W-:-:S03]  /*bfb0*/  SEL R128, R247, R128, !P2 ;  /* 0x00000080f7807207 */ /* 0x000fc60005000000 */
[----:B------:R1:W-:Y:S01]  /*bfc0*/  STL [R1+0xc], R250 ;  /* 0x00000cfa01007387 */ /* 0x0003e20000100800 */
[C---:B------:R-:W-:Y:S02]  /*bfd0*/  SEL R129, R247.reuse, R129, !P2 ;  /* 0x00000081f7817207 */ /* 0x040fe40005000000 */
[C---:B------:R-:W-:Y:S02]  /*bfe0*/  SEL R130, R247.reuse, R130, !P2 ;  /* 0x00000082f7827207 */ /* 0x040fe40005000000 */
[C---:B------:R-:W-:Y:S01]  /*bff0*/  SEL R131, R247.reuse, R131, !P2 ;  /* 0x00000083f7837207 */ /* 0x040fe20005000000 */
[----:B-1----:R-:W2:Y:S04]  /*c000*/  LDL.LU R250, [R1+0x4530] ;  /* 0x0045300001fa7983 */ /* 0x002ea80000300800 */
[----:B------:R1:W-:Y:S01]  /*c010*/  STL [R1+0x8], R251 ;  /* 0x000008fb01007387 */ /* 0x0003e20000100800 */
[----:B------:R-:W-:-:S02]  /*c020*/  SEL R132, R247, R132, !P2 ;  /* 0x00000084f7847207 */ /* 0x000fc40005000000 */
[C---:B------:R-:W-:Y:S02]  /*c030*/  SEL R133, R247.reuse, R133, !P2 ;  /* 0x00000085f7857207 */ /* 0x040fe40005000000 */
[C---:B------:R-:W-:Y:S01]  /*c040*/  SEL R134, R247.reuse, R134, !P2 ;  /* 0x00000086f7867207 */ /* 0x040fe20005000000 */
[----:B-1----:R-:W2:Y:S01]  /*c050*/  LDL.LU R251, [R1+0x452c] ;  /* 0x00452c0001fb7983 */ /* 0x002ea20000300800 */
[C---:B------:R-:W-:Y:S02]  /*c060*/  SEL R135, R247.reuse, R135, !P2 ;  /* 0x00000087f7877207 */ /* 0x040fe40005000000 */
[C---:B------:R-:W-:Y:S02]  /*c070*/  SEL R136, R247.reuse, R136, !P2 ;  /* 0x00000088f7887207 */ /* 0x040fe40005000000 */
[C---:B------:R-:W-:Y:S02]  /*c080*/  SEL R137, R247.reuse, R137, !P2 ;  /* 0x00000089f7897207 */ /* 0x040fe40005000000 */
[----:B---3--:R-:W-:-:S05]  /*c090*/  SEL R2, R247, R2, !P2 ;  /* 0x00000002f7027207 */ /* 0x008fca0005000000 */
[----:B------:R1:W-:Y:S04]  /*c0a0*/  STL [R1+0x4], R2 ;  /* 0x0000040201007387 */ /* 0x0003e80000100800 */
[----:B------:R3:W-:Y:S04]  /*c0b0*/  STL.64 [R1+0x4520], R122 ;  /* 0x0045207a01007387 */ /* 0x0007e80000100a00 */
[----:B------:R-:W-:Y:S04]  /*c0c0*/  STL.64 [R1+0x4510], R124 ;  /* 0x0045107c01007387 */ /* 0x000fe80000100a00 */
[----:B------:R-:W-:Y:S01]  /*c0d0*/  STL.64 [R1+0x4508], R126 ;  /* 0x0045087e01007387 */ /* 0x000fe20000100a00 */
[----:B-1----:R-:W-:-:S03]  /*c0e0*/  SEL R2, R247, R186, !P2 ;  /* 0x000000baf7027207 */ /* 0x002fc60005000000 */
[----:B------:R-:W-:Y:S01]  /*c0f0*/  STL.64 [R1+0x44e8], R128 ;  /* 0x0044e88001007387 */ /* 0x000fe20000100a00 */
[----:B---3--:R-:W-:-:S03]  /*c100*/  SEL R122, R247, R185, !P2 ;  /* 0x000000b9f77a7207 */ /* 0x008fc60005000000 */
[----:B------:R-:W-:Y:S04]  /*c110*/  STL.64 [R1+0x44e0], R130 ;  /* 0x0044e08201007387 */ /* 0x000fe80000100a00 */
[----:B------:R-:W-:Y:S04]  /*c120*/  STL [R1+0x44f0], R131 ;  /* 0x0044f08301007387 */ /* 0x000fe80000100800 */
[----:B------:R1:W-:Y:S04]  /*c130*/  STL.64 [R1+0x44f8], R132 ;  /* 0x0044f88401007387 */ /* 0x0003e80000100a00 */
[----:B------:R-:W-:Y:S04]  /*c140*/  STL.64 [R1+0x4500], R134 ;  /* 0x0045008601007387 */ /* 0x000fe80000100a00 */
[----:B------:R-:W-:Y:S04]  /*c150*/  STL.64 [R1+0x4518], R136 ;  /* 0x0045188801007387 */ /* 0x000fe80000100a00 */
[----:B------:R-:W-:Y:S01]  /*c160*/  STL [R1+0x11c], R122 ;  /* 0x00011c7a01007387 */ /* 0x000fe20000100800 */
[----:B-1----:R-:W-:-:S03]  /*c170*/  SEL R133, R247, R142, !P2 ;  /* 0x0000008ef7857207 */ /* 0x002fc60005000000 */
[----:B------:R1:W-:Y:S01]  /*c180*/  STL [R1+0x120], R2 ;  /* 0x0001200201007387 */ /* 0x0003e20000100800 */
[----:B------:R-:W-:-:S03]  /*c190*/  SEL R125, R247, R141, !P2 ;  /* 0x0000008df77d7207 */ /* 0x000fc60005000000 */
[----:B------:R-:W3:Y:S04]  /*c1a0*/  LDL.LU R142, [R1+0x18] ;  /* 0x00001800018e7983 */ /* 0x000ee80000300800 */
[----:B------:R-:W3:Y:S01]  /*c1b0*/  LDL.LU R141, [R1+0x14] ;  /* 0x00001400018d7983 */ /* 0x000ee20000300800 */
[----:B-1----:R-:W-:-:S05]  /*c1c0*/  SEL R2, R247, R207, !P2 ;  /* 0x000000cff7027207 */ /* 0x002fca0005000000 */
[----:B------:R1:W-:Y:S04]  /*c1d0*/  STL [R1+0x124], R2 ;  /* 0x0001240201007387 */ /* 0x0003e80000100800 */
[----:B------:R-:W3:Y:S04]  /*c1e0*/  LDL.LU R136, [R1+0x10] ;  /* 0x0000100001887983 */ /* 0x000ee80000300800 */
[----:B------:R-:W4:Y:S04]  /*c1f0*/  LDL.LU R137, [R1+0xc] ;  /* 0x00000c0001897983 */ /* 0x000f280000300800 */
[----:B------:R-:W4:Y:S04]  /*c200*/  LDL.LU R126, [R1+0x8] ;  /* 0x00000800017e7983 */ /* 0x000f280000300800 */
[----:B------:R-:W4:Y:S01]  /*c210*/  LDL.LU R122, [R1+0x4] ;  /* 0x00000400017a7983 */ /* 0x000f220000300800 */
[----:B------:R-:W-:-:S02]  /*c220*/  SEL R131, R247, R144, !P2 ;  /* 0x00000090f7837207 */ /* 0x000fc40005000000 */
[C---:B------:R-:W-:Y:S02]  /*c230*/  SEL R129, R247.reuse, R143, !P2 ;  /* 0x0000008ff7817207 */ /* 0x040fe40005000000 */
[C---:B------:R-:W-:Y:S02]  /*c240*/  SEL R144, R247.reuse, R244, !P2 ;  /* 0x000000f4f7907207 */ /* 0x040fe40005000000 */
[C---:B--2---:R-:W-:Y:S02]  /*c250*/  SEL R0, R247.reuse, R0, !P2 ;  /* 0x00000000f7007207 */ /* 0x044fe40005000000 */
[C---:B------:R-:W-:Y:S01]  /*c260*/  SEL R143, R247.reuse, R245, !P2 ;  /* 0x000000f5f78f7207 */ /* 0x040fe20005000000 */
[----:B------:R-:W-:Y:S01]  /*c270*/  STL [R1+0x128], R144 ;  /* 0x0001289001007387 */ /* 0x000fe20000100800 */
[C---:B------:R-:W-:Y:S01]  /*c280*/  SEL R134, R247.reuse, R145, !P2 ;  /* 0x00000091f7867207 */ /* 0x040fe20005000000 */
[----:B------:R-:W-:Y:S02]  /*c290*/  IMAD R145, R0, c[0x0][0x190], RZ ;  /* 0x0000640000917a24 */ /* 0x000fe400078e02ff */
[----:B------:R2:W-:Y:S04]  /*c2a0*/  STL [R1+0x12c], R143 ;  /* 0x00012c8f01007387 */ /* 0x0005e80000100800 */
[----:B------:R-:W2:Y:S01]  /*c2b0*/  LDL.LU R0, [R1+0x4528] ;  /* 0x0045280001007983 */ /* 0x000ea20000300800 */
[----:B------:R-:W-:-:S03]  /*c2c0*/  SEL R130, R247, R149, !P2 ;  /* 0x00000095f7827207 */ /* 0x000fc60005000000 */
[----:B------:R-:W2:Y:S01]  /*c2d0*/  LDL.LU R185, [R1+0x3c] ;  /* 0x00003c0001b97983 */ /* 0x000ea20000300800 */
[C---:B------:R-:W-:Y:S02]  /*c2e0*/  SEL R124, R247.reuse, R148, !P2 ;  /* 0x00000094f77c7207 */ /* 0x040fe40005000000 */
[C---:B------:R-:W-:Y:S02]  /*c2f0*/  SEL R128, R247.reuse, R147, !P2 ;  /* 0x00000093f7807207 */ /* 0x040fe40005000000 */
[----:B------:R-:W-:Y:S01]  /*c300*/  SEL R132, R247, R146, !P2 ;  /* 0x00000092f7847207 */ /* 0x000fe20005000000 */
[----:B---3--:R-:W-:Y:S02]  /*c310*/  IMAD R149, R136, c[0x0][0x190], RZ ;  /* 0x0000640088957a24 */ /* 0x008fe400078e02ff */
[----:B------:R-:W3:Y:S01]  /*c320*/  LDL.LU R136, [R1+0x40] ;  /* 0x0000400001887983 */ /* 0x000ee20000300800 */
[----:B----4-:R-:W-:-:S03]  /*c330*/  IMAD R148, R137, c[0x0][0x190], RZ ;  /* 0x0000640089947a24 */ /* 0x010fc600078e02ff */
[----:B------:R-:W4:Y:S01]  /*c340*/  LDL.LU R137, [R1+0x44] ;  /* 0x0000440001897983 */ /* 0x000f220000300800 */
[----:B------:R-:W-:-:S03]  /*c350*/  IMAD R147, R126, c[0x0][0x190], RZ ;  /* 0x000064007e937a24 */ /* 0x000fc600078e02ff */
[----:B------:R-:W4:Y:S01]  /*c360*/  LDL.LU R126, [R1+0x48] ;  /* 0x00004800017e7983 */ /* 0x000f220000300800 */
[----:B------:R-:W-:-:S03]  /*c370*/  IMAD R146, R122, c[0x0][0x190], RZ ;  /* 0x000064007a927a24 */ /* 0x000fc600078e02ff */
[----:B------:R-:W4:Y:S01]  /*c380*/  LDL.LU R122, [R1+0x1c] ;  /* 0x00001c00017a7983 */ /* 0x000f220000300800 */
[C---:B------:R-:W-:Y:S01]  /*c390*/  SEL R250, R247.reuse, R250, !P2 ;  /* 0x000000faf7fa7207 */ /* 0x040fe20005000000 */
[----:B-1----:R-:W-:Y:S01]  /*c3a0*/  IMAD R2, R252, c[0x0][0x18c], RZ ;  /* 0x00006300fc027a24 */ /* 0x002fe200078e02ff */
[C---:B------:R-:W-:Y:S02]  /*c3b0*/  SEL R251, R247.reuse, R251, !P2 ;  /* 0x000000fbf7fb7207 */ /* 0x040fe40005000000 */
[C---:B------:R-:W-:Y:S01]  /*c3c0*/  SEL R249, R247.reuse, R249, !P2 ;  /* 0x000000f9f7f97207 */ /* 0x040fe20005000000 */
[----:B--2---:R-:W-:Y:S01]  /*c3d0*/  IMAD R143, R250, c[0x0][0x190], RZ ;  /* 0x00006400fa8f7a24 */ /* 0x004fe200078e02ff */
[C---:B------:R-:W-:Y:S02]  /*c3e0*/  SEL R248, R247.reuse, R248, !P2 ;  /* 0x000000f8f7f87207 */ /* 0x040fe40005000000 */
[C---:B------:R-:W-:Y:S02]  /*c3f0*/  SEL R3, R247.reuse, R3, !P2 ;  /* 0x00000003f7037207 */ /* 0x040fe40005000000 */
[----:B------:R-:W-:-:S02]  /*c400*/  SEL R4, R247, R4, !P2 ;  /* 0x00000004f7047207 */ /* 0x000fc40005000000 */
[C---:B------:R-:W-:Y:S02]  /*c410*/  SEL R5, R247.reuse, R5, !P2 ;  /* 0x00000005f7057207 */ /* 0x040fe40005000000 */
[----:B------:R-:W-:Y:S01]  /*c420*/  SEL R6, R247, R6, !P2 ;  /* 0x00000006f7067207 */ /* 0x000fe20005000000 */
[----:B------:R-:W-:Y:S01]  /*c430*/  IMAD R186, R185, c[0x0][0x184], RZ ;  /* 0x00006100b9ba7a24 */ /* 0x000fe200078e02ff */
[C---:B------:R-:W-:Y:S02]  /*c440*/  SEL R7, R247.reuse, R7, !P2 ;  /* 0x00000007f7077207 */ /* 0x040fe40005000000 */
[C---:B------:R-:W-:Y:S02]  /*c450*/  SEL R8, R247.reuse, R8, !P2 ;  /* 0x00000008f7087207 */ /* 0x040fe40005000000 */
[C---:B------:R-:W-:Y:S02]  /*c460*/  SEL R9, R247.reuse, R9, !P2 ;  /* 0x00000009f7097207 */ /* 0x040fe40005000000 */
[----:B------:R-:W-:-:S02]  /*c470*/  SEL R10, R247, R10, !P2 ;  /* 0x0000000af70a7207 */ /* 0x000fc40005000000 */
[C---:B------:R-:W-:Y:S02]  /*c480*/  SEL R11, R247.reuse, R11, !P2 ;  /* 0x0000000bf70b7207 */ /* 0x040fe40005000000 */
[C---:B------:R-:W-:Y:S02]  /*c490*/  SEL R12, R247.reuse, R12, !P2 ;  /* 0x0000000cf70c7207 */ /* 0x040fe40005000000 */
        /* <DEDUP_REMOVED lines=127> */
[C---:B------:R-:W-:Y:S01]  /*cc90*/  SEL R165, R247.reuse, R165, !P2 ;  /* 0x000000a5f7a57207 */ /* 0x040fe20005000000 */
[----:B---3--:R-:W-:Y:S01]  /*cca0*/  IMAD R185, R136, c[0x0][0x184], RZ ;  /* 0x0000610088b97a24 */ /* 0x008fe200078e02ff */
        /* <DEDUP_REMOVED lines=75> */
[----:B------:R-:W-:Y:S02]  /*d160*/  SEL R252, R247, R246, !P2 ;  /* 0x000000f6f7fc7207 */ /* 0x000fe40005000000 */
[C---:B------:R-:W-:Y:S01]  /*d170*/  LEA R250, P2, R186.reuse, c[0x0][0x160], 0x2 ;  /* 0x00005800bafa7a11 */ /* 0x040fe200078410ff */
[----:B------:R-:W-:Y:S02]  /*d180*/  IMAD R150, R141, c[0x0][0x190], RZ ;  /* 0x000064008d967a24 */ /* 0x000fe400078e02ff */
[----:B------:R-:W-:Y:S01]  /*d190*/  IMAD R144, R251, c[0x0][0x190], RZ ;  /* 0x00006400fb907a24 */ /* 0x000fe200078e02ff */
[----:B------:R-:W-:Y:S01]  /*d1a0*/  LEA.HI.X.SX32 R251, R186, c[0x0][0x164], 0x2, P2 ;  /* 0x00005900bafb7a11 */ /* 0x000fe200010f16ff */
[----:B------:R-:W-:Y:S01]  /*d1b0*/  IMAD R141, R248, c[0x0][0x190], RZ ;  /* 0x00006400f88d7a24 */ /* 0x000fe200078e02ff */
[----:B------:R-:W-:Y:S01]  /*d1c0*/  LEA R248, P2, R185, c[0x0][0x160], 0x2 ;  /* 0x00005800b9f87a11 */ /* 0x000fe200078410ff */
[----:B----4-:R-:W-:-:S02]  /*d1d0*/  IMAD R207, R137, c[0x0][0x184], RZ ;  /* 0x0000610089cf7a24 */ /* 0x010fc400078e02ff */
[----:B------:R-:W-:Y:S02]  /*d1e0*/  IMAD R151, R142, c[0x0][0x190], RZ ;  /* 0x000064008e977a24 */ /* 0x000fe400078e02ff */
[----:B------:R-:W-:Y:S01]  /*d1f0*/  IMAD R142, R249, c[0x0][0x190], RZ ;  /* 0x00006400f98e7a24 */ /* 0x000fe200078e02ff */
[----:B------:R-:W-:Y:S01]  /*d200*/  LEA.HI.X.SX32 R249, R185, c[0x0][0x164], 0x2, P2 ;  /* 0x00005900b9f97a11 */ /* 0x000fe200010f16ff */
[----:B------:R-:W-:Y:S01]  /*d210*/  IMAD R186, R126, c[0x0][0x184], RZ ;  /* 0x000061007eba7a24 */ /* 0x000fe200078e02ff */
[----:B------:R-:W-:Y:S01]  /*d220*/  LEA R246, P2, R207, c[0x0][0x160], 0x2 ;  /* 0x00005800cff67a11 */ /* 0x000fe200078410ff */
[----:B------:R-:W-:-:S03]  /*d230*/  IMAD R185, R122, c[0x0][0x190], RZ ;  /* 0x000064007ab97a24 */ /* 0x000fc600078e02ff */
[----:B------:R-:W-:Y:S02]  /*d240*/  LEA.HI.X.SX32 R247, R207, c[0x0][0x164], 0x2, P2 ;  /* 0x00005900cff77a11 */ /* 0x000fe400010f16ff */
[----:B------:R-:W-:Y:S02]  /*d250*/  LEA R244, P2, R186, c[0x0][0x160], 0x2 ;  /* 0x00005800baf47a11 */ /* 0x000fe400078410ff */
[----:B------:R-:W-:Y:S02]  /*d260*/  LEA.HI.X.SX32 R2, R2, c[0x0][0x16c], 0x2, P4 ;  /* 0x00005b0002027a11 */ /* 0x000fe400020f16ff */
[----:B------:R-:W-:Y:S02]  /*d270*/  LEA.HI.X.SX32 R245, R186, c[0x0][0x164], 0x2, P2 ;  /* 0x00005900baf57a11 */ /* 0x000fe400010f16ff */
[----:B------:R-:W-:-:S04]  /*d280*/  LEA R136, P2, R185, R0, 0x2 ;  /* 0x00000000b9887211 */ /* 0x000fc800078410ff */
[----:B------:R-:W-:Y:S02]  /*d290*/  LEA.HI.X.SX32 R137, R185, R2, 0x2, P2 ;  /* 0x00000002b9897211 */ /* 0x000fe400010f16ff */
[C---:B------:R-:W-:Y:S01]  /*d2a0*/  LEA R122, P4, R151.reuse, R0, 0x2 ;  /* 0x00000000977a7211 */ /* 0x040fe200078810ff */
[----:B------:R-:W-:Y:S02]  /*d2b0*/  IMAD.MOV.U32 R207, RZ, RZ, R123 ;  /* 0x000000ffffcf7224 */ /* 0x000fe400078e007b */
[----:B------:R1:W-:Y:S01]  /*d2c0*/  STL.64 [R1+0xc70], R136 ;  /* 0x000c708801007387 */ /* 0x0003e20000100a00 */
[----:B------:R-:W-:Y:S02]  /*d2d0*/  LEA.HI.X.SX32 R123, R151, R2, 0x2, P4 ;  /* 0x00000002977b7211 */ /* 0x000fe400020f16ff */
[-C--:B------:R-:W-:Y:S01]  /*d2e0*/  LEA R126, P4, R149, R0.reuse, 0x2 ;  /* 0x00000000957e7211 */ /* 0x080fe200078810ff */
[----:B------:R-:W-:Y:S01]  /*d2f0*/  IMAD.MOV.U32 R151, RZ, RZ, R127 ;  /* 0x000000ffff977224 */ /* 0x000fe200078e007f */
[C---:B-1----:R-:W-:Y:S01]  /*d300*/  LEA R136, P2, R150.reuse, R0, 0x2 ;  /* 0x0000000096887211 */ /* 0x042fe200078410ff */
[----:B------:R1:W-:Y:S03]  /*d310*/  STL.64 [R1+0xe8], R122 ;  /* 0x0000e87a01007387 */ /* 0x0003e60000100a00 */
[----:B------:R-:W-:-:S02]  /*d320*/  LEA.HI.X.SX32 R137, R150, R2, 0x2, P2 ;  /* 0x0000000296897211 */ /* 0x000fc400010f16ff */
[----:B------:R-:W-:Y:S01]  /*d330*/  LEA.HI.X.SX32 R127, R149, R2, 0x2, P4 ;  /* 0x00000002957f7211 */ /* 0x000fe200020f16ff */
[----:B------:R-:W-:Y:S01]  /*d340*/  IMAD.MOV.U32 R149, RZ, RZ, R124 ;  /* 0x000000ffff957224 */ /* 0x000fe200078e007c */
[----:B-1----:R-:W2:Y:S04]  /*d350*/  LDL.LU.64 R122, [R1+0x4520] ;  /* 0x00452000017a7983 */ /* 0x002ea80000300a00 */
[----:B------:R1:W-:Y:S04]  /*d360*/  STL.64 [R1+0xe0], R136 ;  /* 0x0000e08801007387 */ /* 0x0003e80000100a00 */
[----:B------:R3:W-:Y:S01]  /*d370*/  STL.64 [R1+0xd8], R126 ;  /* 0x0000d87e01007387 */ /* 0x0007e20000100a00 */
[----:B-1----:R-:W-:-:S02]  /*d380*/  LEA R136, P2, R148, R0, 0x2 ;  /* 0x0000000094887211 */ /* 0x002fc400078410ff */
[C---:B---3--:R-:W-:Y:S02]  /*d390*/  LEA R126, P4, R147.reuse, R0, 0x2 ;  /* 0x00000000937e7211 */ /* 0x048fe400078810ff */
[----:B------:R-:W-:Y:S02]  /*d3a0*/  LEA.HI.X.SX32 R137, R148, R2, 0x2, P2 ;  /* 0x0000000294897211 */ /* 0x000fe400010f16ff */
[C---:B------:R-:W-:Y:S02]  /*d3b0*/  LEA R124, P2, R146.reuse, R0, 0x2 ;  /* 0x00000000927c7211 */ /* 0x040fe400078410ff */
[----:B------:R-:W-:Y:S02]  /*d3c0*/  MOV R148, R125 ;  /* 0x0000007d00947202 */ /* 0x000fe40000000f00 */
[-C--:B------:R-:W-:Y:S02]  /*d3d0*/  LEA.HI.X.SX32 R127, R147, R2.reuse, 0x2, P4 ;  /* 0x00000002937f7211 */ /* 0x080fe400020f16ff */
[----:B------:R-:W-:Y:S01]  /*d3e0*/  LEA.HI.X.SX32 R125, R146, R2, 0x2, P2 ;  /* 0x00000002927d7211 */ /* 0x000fe200010f16ff */
[----:B------:R1:W-:Y:S04]  /*d3f0*/  STL.64 [R1+0xac0], R136 ;  /* 0x000ac08801007387 */ /* 0x0003e80000100a00 */
[----:B-1----:R-:W3:Y:S04]  /*d400*/  LDL.LU.64 R136, [R1+0x4518] ;  /* 0x0045180001887983 */ /* 0x002ee80000300a00 */
[----:B------:R-:W-:Y:S04]  /*d410*/  STL.64 [R1+0xd0], R126 ;  /* 0x0000d07e01007387 */ /* 0x000fe80000100a00 */
[----:B------:R1:W-:Y:S04]  /*d420*/  STL.64 [R1+0xc8], R124 ;  /* 0x0000c87c01007387 */ /* 0x0003e80000100a00 */
[----:B-1----:R-:W4:Y:S01]  /*d430*/  LDL.LU.64 R124, [R1+0x4510] ;  /* 0x00451000017c7983 */ /* 0x002f220000300a00 */
[----:B------:R-:W-:-:S02]  /*d440*/  LEA R126, P4, R145, R0, 0x2 ;  /* 0x00000000917e7211 */ /* 0x000fc400078810ff */
[C---:B------:R-:W-:Y:S02]  /*d450*/  LEA R146, P2, R144.reuse, R0, 0x2 ;  /* 0x0000000090927211 */ /* 0x040fe400078410ff */
[-C--:B------:R-:W-:Y:S02]  /*d460*/  LEA.HI.X.SX32 R127, R145, R2.reuse, 0x2, P4 ;  /* 0x00000002917f7211 */ /* 0x080fe400020f16ff */
[----:B------:R-:W-:Y:S01]  /*d470*/  LEA.HI.X.SX32 R147, R144, R2, 0x2, P2 ;  /* 0x0000000290937211 */ /* 0x000fe200010f16ff */
[----:B------:R-:W-:Y:S02]  /*d480*/  IMAD.MOV.U32 R150, RZ, RZ, R130 ;  /* 0x000000ffff967224 */ /* 0x000fe400078e0082 */
[----:B------:R1:W-:Y:S01]  /*d490*/  STL.64 [R1+0xc0], R126 ;  /* 0x0000c07e01007387 */ /* 0x0003e20000100a00 */
[----:B------:R-:W-:Y:S01]  /*d4a0*/  LEA R130, P4, R143, R0, 0x2 ;  /* 0x000000008f827211 */ /* 0x000fe200078810ff */
[----:B------:R-:W-:Y:S02]  /*d4b0*/  IMAD.MOV.U32 R145, RZ, RZ, R131 ;  /* 0x000000ffff917224 */ /* 0x000fe400078e0083 */
[----:B------:R-:W-:Y:S01]  /*d4c0*/  IMAD R185, R121, c[0x0][0x190], RZ ;  /* 0x0000640079b97a24 */ /* 0x000fe200078e02ff */
[----:B------:R-:W-:Y:S01]  /*d4d0*/  LEA.HI.X.SX32 R131, R143, R2, 0x2, P4 ;  /* 0x000000028f837211 */ /* 0x000fe200020f16ff */
[----:B-1----:R-:W3:Y:S04]  /*d4e0*/  LDL.LU.64 R126, [R1+0x4508] ;  /* 0x00450800017e7983 */ /* 0x002ee80000300a00 */
[----:B------:R1:W-:Y:S02]  /*d4f0*/  STL.64 [R1+0xa28], R146 ;  /* 0x000a289201007387 */ /* 0x0003e40000100a00 */
[----:B-1----:R-:W-:Y:S01]  /*d500*/  IMAD.MOV.U32 R146, RZ, RZ, R134 ;  /* 0x000000ffff927224 */ /* 0x002fe200078e0086 */
[----:B------:R-:W-:-:S05]  /*d510*/  LEA R134, P2, R142, R0, 0x2 ;  /* 0x000000008e867211 */ /* 0x000fca00078410ff */
[----:B------:R1:W-:Y:S01]  /*d520*/  STL [R1+0xb0], R134 ;  /* 0x0000b08601007387 */ /* 0x0003e20000100800 */
[----:B------:R-:W-:Y:S02]  /*d530*/  IMAD R3, R3, c[0x0][0x190], RZ ;  /* 0x0000640003037a24 */ /* 0x000fe400078e02ff */
[----:B------:R-:W-:Y:S02]  /*d540*/  IMAD R4, R4, c[0x0][0x190], RZ ;  /* 0x0000640004047a24 */ /* 0x000fe400078e02ff */
[----:B------:R-:W-:Y:S01]  /*d550*/  IMAD.MOV.U32 R147, RZ, RZ, R132 ;  /* 0x000000ffff937224 */ /* 0x000fe200078e0084 */
[----:B------:R-:W-:Y:S01]  /*d560*/  MOV R143, R133 ;  /* 0x00000085008f7202 */ /* 0x000fe20000000f00 */
[----:B--2---:R-:W-:Y:S02]  /*d570*/  IMAD R186, R122, c[0x0][0x190], RZ ;  /* 0x000064007aba7a24 */ /* 0x004fe400078e02ff */
[----:B------:R-:W-:Y:S02]  /*d580*/  IMAD R122, R123, c[0x0][0x190], RZ ;  /* 0x000064007b7a7a24 */ /* 0x000fe400078e02ff */
[----:B----4-:R-:W-:Y:S01]  /*d590*/  IMAD R121, R124, c[0x0][0x190], RZ ;  /* 0x000064007c797a24 */ /* 0x010fe200078e02ff */
[----:B------:R-:W-:Y:S01]  /*d5a0*/  MOV R124, R134 ;  /* 0x00000086007c7202 */ /* 0x000fe20000000f00 */
[----:B------:R-:W-:-:S02]  /*d5b0*/  IMAD R123, R125, c[0x0][0x190], RZ ;  /* 0x000064007d7b7a24 */ /* 0x000fc400078e02ff */
[----:B------:R-:W-:Y:S02]  /*d5c0*/  IMAD.MOV.U32 R125, RZ, RZ, R135 ;  /* 0x000000ffff7d7224 */ /* 0x000fe400078e0087 */
[----:B-1----:R-:W2:Y:S04]  /*d5d0*/  LDL.LU.64 R134, [R1+0x4500] ;  /* 0x0045000001867983 */ /* 0x002ea80000300a00 */
[----:B------:R1:W-:Y:S01]  /*d5e0*/  STL.64 [R1+0xb8], R130 ;  /* 0x0000b88201007387 */ /* 0x0003e20000100a00 */
[----:B------:R-:W-:Y:S02]  /*d5f0*/  LEA.HI.X.SX32 R125, R142, R2, 0x2, P2 ;  /* 0x000000028e7d7211 */ /* 0x000fe400010f16ff */
[-C--:B------:R-:W-:Y:S02]  /*d600*/  LEA R132, P2, R3, R0.reuse, 0x2 ;  /* 0x0000000003847211 */ /* 0x080fe400078410ff */
[----:B-1----:R-:W-:-:S04]  /*d610*/  LEA R130, P4, R141, R0, 0x2 ;  /* 0x000000008d827211 */ /* 0x002fc800078810ff */
[-C--:B------:R-:W-:Y:S01]  /*d620*/  LEA.HI.X.SX32 R131, R141, R2.reuse, 0x2, P4 ;  /* 0x000000028d837211 */ /* 0x080fe200020f16ff */
[----:B------:R-:W-:Y:S01]  /*d630*/  STL [R1+0xb4], R125 ;  /* 0x0000b47d01007387 */ /* 0x000fe20000100800 */
[----:B------:R-:W-:-:S03]  /*d640*/  LEA.HI.X.SX32 R133, R3, R2, 0x2, P2 ;  /* 0x0000000203857211 */ /* 0x000fc600010f16ff */
[----:B------:R1:W-:Y:S04]  /*d650*/  STL.64 [R1+0xa8], R130 ;  /* 0x0000a88201007387 */ /* 0x0003e80000100a00 */
[----:B------:R4:W-:Y:S01]  /*d660*/  STL.64 [R1+0xa30], R132 ;  /* 0x000a308401007387 */ /* 0x0009e20000100a00 */
[----:B-1----:R-:W-:-:S04]  /*d670*/  LEA R130, P4, R4, R0, 0x2 ;  /* 0x0000000004827211 */ /* 0x002fc800078810ff */
[----:B------:R-:W-:Y:S01]  /*d680*/  LEA.HI.X.SX32 R131, R4, R2, 0x2, P4 ;  /* 0x0000000204837211 */ /* 0x000fe200020f16ff */
[----:B----4-:R-:W4:Y:S04]  /*d690*/  LDL.LU.64 R132, [R1+0x44f8] ;  /* 0x0044f80001847983 */ /* 0x010f280000300a00 */
[----:B------:R1:W-:Y:S04]  /*d6a0*/  STL.64 [R1+0xa0], R130 ;  /* 0x0000a08201007387 */ /* 0x0003e80000100a00 */
[----:B-1----:R-:W2:Y:S01]  /*d6b0*/  LDL.LU R131, [R1+0x44f0] ;  /* 0x0044f00001837983 */ /* 0x002ea20000300800 */
[----:B------:R-:W-:-:S02]  /*d6c0*/  IMAD R5, R5, c[0x0][0x190], RZ ;  /* 0x0000640005057a24 */ /* 0x000fc400078e02ff */
[----:B------:R-:W-:Y:S02]  /*d6d0*/  IMAD.MOV.U32 R142, RZ, RZ, R148 ;  /* 0x000000ffff8e7224 */ /* 0x000fe400078e0094 */
[----:B------:R-:W-:Y:S01]  /*d6e0*/  IMAD.MOV.U32 R148, RZ, RZ, R128 ;  /* 0x000000ffff947224 */ /* 0x000fe200078e0080 */
[C---:B------:R-:W-:Y:S01]  /*d6f0*/  LEA R128, P2, R5.reuse, R0, 0x2 ;  /* 0x0000000005807211 */ /* 0x040fe200078410ff */
[----:B------:R-:W-:Y:S02]  /*d700*/  IMAD R6, R6, c[0x0][0x190], RZ ;  /* 0x0000640006067a24 */ /* 0x000fe400078e02ff */
[----:B------:R-:W-:Y:S01]  /*d710*/  IMAD.MOV.U32 R144, RZ, RZ, R129 ;  /* 0x000000ffff907224 */ /* 0x000fe200078e0081 */
[----:B------:R-:W-:Y:S01]  /*d720*/  LEA.HI.X.SX32 R129, R5, R2, 0x2, P2 ;  /* 0x0000000205817211 */ /* 0x000fe200010f16ff */
[----:B------:R-:W-:Y:S01]  /*d730*/  IMAD R7, R7, c[0x0][0x190], RZ ;  /* 0x0000640007077a24 */ /* 0x000fe200078e02ff */
[----:B------:R-:W-:Y:S01]  /*d740*/  LEA R130, P4, R6, R0, 0x2 ;  /* 0x0000000006827211 */ /* 0x000fe200078810ff */
[----:B------:R-:W-:-:S02]  /*d750*/  IMAD R8, R8, c[0x0][0x190], RZ ;  /* 0x0000640008087a24 */ /* 0x000fc400078e02ff */
[----:B------:R1:W-:Y:S02]  /*d760*/  STL.64 [R1+0x98], R128 ;  /* 0x0000988001007387 */ /* 0x0003e40000100a00 */
[----:B------:R-:W-:Y:S02]  /*d770*/  IMAD.MOV.U32 R4, RZ, RZ, R130 ;  /* 0x000000ffff047224 */ /* 0x000fe400078e0082 */
[----:B------:R-:W-:Y:S01]  /*d780*/  IMAD R9, R9, c[0x0][0x190], RZ ;  /* 0x0000640009097a24 */ /* 0x000fe200078e02ff */
[----:B-1----:R-:W3:Y:S04]  /*d790*/  LDL.LU.64 R128, [R1+0x44e8] ;  /* 0x0044e80001807983 */ /* 0x002ee80000300a00 */
[----:B------:R1:W-:Y:S01]  /*d7a0*/  STL [R1+0x90], R130 ;  /* 0x0000908201007387 */ /* 0x0003e20000100800 */
[----:B------:R-:W-:Y:S01]  /*d7b0*/  IMAD R10, R10, c[0x0][0x190], RZ ;  /* 0x000064000a0a7a24 */ /* 0x000fe200078e02ff */
[----:B-1----:R-:W-:Y:S01]  /*d7c0*/  LEA R130, P2, R7, R0, 0x2 ;  /* 0x0000000007827211 */ /* 0x002fe200078410ff */
[----:B------:R-:W-:-:S02]  /*d7d0*/  IMAD R11, R11, c[0x0][0x190], RZ ;  /* 0x000064000b0b7a24 */ /* 0x000fc400078e02ff */
[----:B------:R-:W-:Y:S02]  /*d7e0*/  IMAD R12, R12, c[0x0][0x190], RZ ;  /* 0x000064000c0c7a24 */ /* 0x000fe400078e02ff */
[----:B------:R-:W-:Y:S02]  /*d7f0*/  IMAD R13, R13, c[0x0][0x190], RZ ;  /* 0x000064000d0d7a24 */ /* 0x000fe400078e02ff */
[----:B------:R-:W-:Y:S02]  /*d800*/  IMAD R14, R14, c[0x0][0x190], RZ ;  /* 0x000064000e0e7a24 */ /* 0x000fe400078e02ff */
[----:B------:R-:W-:Y:S02]  /*d810*/  IMAD R15, R15, c[0x0][0x190], RZ ;  /* 0x000064000f0f7a24 */ /* 0x000fe400078e02ff */
[----:B------:R-:W-:Y:S02]  /*d820*/  IMAD R16, R16, c[0x0][0x190], RZ ;  /* 0x0000640010107a24 */ /* 0x000fe400078e02ff */
        /* <DEDUP_REMOVED lines=36> */
[----:B------:R-:W-:Y:S01]  /*da70*/  IMAD R53, R53, c[0x0][0x190], RZ ;  /* 0x0000640035357a24 */ /* 0x000fe200078e02ff */
[----:B--2---:R-:W-:-:S02]  /*da80*/  MOV R5, R131 ;  /* 0x0000008300057202 */ /* 0x004fc40000000f00 */
[----:B------:R-:W-:Y:S02]  /*da90*/  LEA.HI.X.SX32 R5, R6, R2, 0x2, P4 ;  /* 0x0000000206057211 */ /* 0x000fe400020f16ff */
[----:B------:R-:W-:Y:S02]  /*daa0*/  LEA R4, P4, R8, R0, 0x2 ;  /* 0x0000000008047211 */ /* 0x000fe400078810ff */
[----:B------:R-:W-:Y:S01]  /*dab0*/  LEA.HI.X.SX32 R131, R7, R2, 0x2, P2 ;  /* 0x0000000207837211 */ /* 0x000fe200010f16ff */
[----:B------:R1:W-:Y:S01]  /*dac0*/  STL [R1+0x94], R5 ;  /* 0x0000940501007387 */ /* 0x0003e20000100800 */
[----:B------:R-:W-:-:S03]  /*dad0*/  LEA R6, P2, R9, R0, 0x2 ;  /* 0x0000000009067211 */ /* 0x000fc600078410ff */
[----:B------:R2:W-:Y:S01]  /*dae0*/  STL.64 [R1+0xa38], R130 ;  /* 0x000a388201007387 */ /* 0x0005e20000100a00 */
[-C--:B-1----:R-:W-:Y:S02]  /*daf0*/  LEA.HI.X.SX32 R5, R8, R2.reuse, 0x2, P4 ;  /* 0x0000000208057211 */ /* 0x082fe400020f16ff */
[----:B------:R-:W-:Y:S01]  /*db00*/  LEA.HI.X.SX32 R7, R9, R2, 0x2, P2 ;  /* 0x0000000209077211 */ /* 0x000fe200010f16ff */
[----:B--2---:R-:W2:Y:S04]  /*db10*/  LDL.LU.64 R130, [R1+0x44e0] ;  /* 0x0044e00001827983 */ /* 0x004ea80000300a00 */
[----:B------:R1:W-:Y:S04]  /*db20*/  STL.64 [R1+0x88], R4 ;  /* 0x0000880401007387 */ /* 0x0003e80000100a00 */
[----:B------:R3:W-:Y:S01]  /*db30*/  STL.64 [R1+0x80], R6 ;  /* 0x0000800601007387 */ /* 0x0007e20000100a00 */
[----:B-1----:R-:W-:-:S04]  /*db40*/  LEA R4, P4, R10, R0, 0x2 ;  /* 0x000000000a047211 */ /* 0x002fc800078810ff */
[----:B------:R-:W-:Y:S02]  /*db50*/  LEA.HI.X.SX32 R5, R10, R2, 0x2, P4 ;  /* 0x000000020a057211 */ /* 0x000fe400020f16ff */
[----:B---3--:R-:W-:-:S03]  /*db60*/  LEA R6, P2, R11, R0, 0x2 ;  /* 0x000000000b067211 */ /* 0x008fc600078410ff */
[----:B------:R1:W-:Y:S01]  /*db70*/  STL.64 [R1+0x78], R4 ;  /* 0x0000780401007387 */ /* 0x0003e20000100a00 */
[----:B------:R-:W-:-:S05]  /*db80*/  LEA.HI.X.SX32 R7, R11, R2, 0x2, P2 ;  /* 0x000000020b077211 */ /* 0x000fca00010f16ff */
        /* <DEDUP_REMOVED lines=58> */
[----:B------:R1:W-:Y:S01]  /*df30*/  STL.64 [R1], R4 ;  /* 0x0000000401007387 */ /* 0x0003e20000100a00 */
[----:B------:R-:W-:Y:S02]  /*df40*/  LEA.HI.X.SX32 R7, R31, R2, 0x2, P2 ;  /* 0x000000021f077211 */ /* 0x000fe400010f16ff */
[----:B------:R-:W-:-:S03]  /*df50*/  LEA R8, P2, R33, R0, 0x2 ;  /* 0x0000000021087211 */ /* 0x000fc600078410ff */
[----:B------:R3:W-:Y:S01]  /*df60*/  STL.64 [R1+0xa68], R6 ;  /* 0x000a680601007387 */ /* 0x0007e20000100a00 */
[----:B------:R-:W-:Y:S02]  /*df70*/  LEA.HI.X.SX32 R9, R33, R2, 0x2, P2 ;  /* 0x0000000221097211 */ /* 0x000fe400010f16ff */
[----:B-1----:R-:W-:-:S04]  /*df80*/  LEA R4, P4, R32, R0, 0x2 ;  /* 0x0000000020047211 */ /* 0x002fc800078810ff */
[----:B------:R-:W-:Y:S02]  /*df90*/  LEA.HI.X.SX32 R5, R32, R2, 0x2, P4 ;  /* 0x0000000220057211 */ /* 0x000fe400020f16ff */
[CC--:B------:R-:W-:Y:S02]  /*dfa0*/  LEA R10, P4, R34.reuse, R0.reuse, 0x2 ;  /* 0x00000000220a7211 */ /* 0x0c0fe400078810ff */
[C---:B---3--:R-:W-:Y:S02]  /*dfb0*/  LEA R6, P2, R35.reuse, R0, 0x2 ;  /* 0x0000000023067211 */ /* 0x048fe400078410ff */
[----:B------:R-:W-:Y:S02]  /*dfc0*/  LEA.HI.X.SX32 R11, R34, R2, 0x2, P4 ;  /* 0x00000002220b7211 */ /* 0x000fe400020f16ff */
[----:B------:R-:W-:Y:S02]  /*dfd0*/  LEA R12, P4, R36, R0, 0x2 ;  /* 0x00000000240c7211 */ /* 0x000fe400078810ff */
[----:B------:R-:W-:-:S02]  /*dfe0*/  LEA.HI.X.SX32 R7, R35, R2, 0x2, P2 ;  /* 0x0000000223077211 */ /* 0x000fc400010f16ff */
[C---:B------:R-:W-:Y:S01]  /*dff0*/  LEA R14, P2, R37.reuse, R0, 0x2 ;  /* 0x00000000250e7211 */ /* 0x040fe200078410ff */
[----:B------:R1:W-:Y:S01]  /*e000*/  STL.64 [R1+0x4480], R4 ;  /* 0x0044800401007387 */ /* 0x0003e20000100a00 */
[----:B------:R-:W-:Y:S02]  /*e010*/  LEA.HI.X.SX32 R13, R36, R2, 0x2, P4 ;  /* 0x00000002240d7211 */ /* 0x000fe400020f16ff */
[C---:B------:R-:W-:Y:S02]  /*e020*/  LEA R16, P4, R38.reuse, R0, 0x2 ;  /* 0x0000000026107211 */ /* 0x040fe400078810ff */
[-C--:B------:R-:W-:Y:S01]  /*e030*/  LEA.HI.X.SX32 R15, R37, R2.reuse, 0x2, P2 ;  /* 0x00000002250f7211 */ /* 0x080fe200010f16ff */
[----:B------:R-:W-:Y:S01]  /*e040*/  STL.64 [R1+0x4488], R8 ;  /* 0x0044880801007387 */ /* 0x000fe20000100a00 */
[----:B------:R-:W-:Y:S02]  /*e050*/  LEA.HI.X.SX32 R17, R38, R2, 0x2, P4 ;  /* 0x0000000226117211 */ /* 0x000fe400020f16ff */
[-C--:B-1----:R-:W-:Y:S01]  /*e060*/  LEA R4, P2, R39, R0.reuse, 0x2 ;  /* 0x0000000027047211 */ /* 0x082fe200078410ff */
[----:B------:R-:W-:Y:S01]  /*e070*/  STL.64 [R1+0x4490], R10 ;  /* 0x0044900a01007387 */ /* 0x000fe20000100a00 */
[----:B------:R-:W-:-:S02]  /*e080*/  LEA R18, P4, R40, R0, 0x2 ;  /* 0x0000000028127211 */ /* 0x000fc400078810ff */
[----:B------:R-:W-:Y:S01]  /*e090*/  LEA.HI.X.SX32 R5, R39, R2, 0x2, P2 ;  /* 0x0000000227057211 */ /* 0x000fe200010f16ff */
[----:B------:R-:W-:Y:S01]  /*e0a0*/  STL.64 [R1+0xa70], R6 ;  /* 0x000a700601007387 */ /* 0x000fe20000100a00 */
[----:B------:R-:W-:-:S03]  /*e0b0*/  LEA R20, P2, R41, R0, 0x2 ;  /* 0x0000000029147211 */ /* 0x000fc600078410ff */
[----:B------:R-:W-:Y:S01]  /*e0c0*/  STL.64 [R1+0x4498], R12 ;  /* 0x0044980c01007387 */ /* 0x000fe20000100a00 */
[----:B------:R-:W-:-:S03]  /*e0d0*/  LEA.HI.X.SX32 R19, R40, R2, 0x2, P4 ;  /* 0x0000000228137211 */ /* 0x000fc600020f16ff */
[----:B------:R-:W-:Y:S01]  /*e0e0*/  STL.64 [R1+0x44a0], R14 ;  /* 0x0044a00e01007387 */ /* 0x000fe20000100a00 */
[C---:B------:R-:W-:Y:S02]  /*e0f0*/  LEA R22, P4, R42.reuse, R0, 0x2 ;  /* 0x000000002a167211 */ /* 0x040fe400078810ff */
[-C--:B------:R-:W-:Y:S01]  /*e100*/  LEA.HI.X.SX32 R21, R41, R2.reuse, 0x2, P2 ;  /* 0x0000000229157211 */ /* 0x080fe200010f16ff */
[----:B------:R-:W-:Y:S04]  /*e110*/  STL.64 [R1+0x44a8], R16 ;  /* 0x0044a81001007387 */ /* 0x000fe80000100a00 */
[----:B------:R1:W-:Y:S01]  /*e120*/  STL.64 [R1+0xa78], R4 ;  /* 0x000a780401007387 */ /* 0x0003e20000100a00 */
[----:B------:R-:W-:Y:S02]  /*e130*/  LEA.HI.X.SX32 R23, R42, R2, 0x2, P4 ;  /* 0x000000022a177211 */ /* 0x000fe400020f16ff */
[-C--:B------:R-:W-:Y:S01]  /*e140*/  LEA R24, P4, R44, R0.reuse, 0x2 ;  /* 0x000000002c187211 */ /* 0x080fe200078810ff */
[----:B------:R-:W-:Y:S01]  /*e150*/  STL.64 [R1+0x44b0], R18 ;  /* 0x0044b01201007387 */ /* 0x000fe20000100a00 */
[----:B-1----:R-:W-:-:S03]  /*e160*/  LEA R4, P2, R43, R0, 0x2 ;  /* 0x000000002b047211 */ /* 0x002fc600078410ff */
[----:B------:R-:W-:Y:S01]  /*e170*/  STL.64 [R1+0x44b8], R20 ;  /* 0x0044b81401007387 */ /* 0x000fe20000100a00 */
[----:B------:R-:W-:Y:S02]  /*e180*/  LEA.HI.X.SX32 R5, R43, R2, 0x2, P2 ;  /* 0x000000022b057211 */ /* 0x000fe400010f16ff */
[C---:B------:R-:W-:Y:S01]  /*e190*/  LEA R26, P2, R45.reuse, R0, 0x2 ;  /* 0x000000002d1a7211 */ /* 0x040fe200078410ff */
[----:B------:R-:W-:Y:S01]  /*e1a0*/  STL.64 [R1+0x44c0], R22 ;  /* 0x0044c01601007387 */ /* 0x000fe20000100a00 */
[----:B------:R-:W-:Y:S02]  /*e1b0*/  LEA.HI.X.SX32 R25, R44, R2, 0x2, P4 ;  /* 0x000000022c197211 */ /* 0x000fe400020f16ff */
[C---:B------:R-:W-:Y:S01]  /*e1c0*/  LEA R28, P4, R46.reuse, R0, 0x2 ;  /* 0x000000002e1c7211 */ /* 0x040fe200078810ff */
[----:B------:R1:W-:Y:S01]  /*e1d0*/  STL.64 [R1+0xa80], R4 ;  /* 0x000a800401007387 */ /* 0x0003e20000100a00 */
[-C--:B------:R-:W-:Y:S02]  /*e1e0*/  LEA.HI.X.SX32 R27, R45, R2.reuse, 0x2, P2 ;  /* 0x000000022d1b7211 */ /* 0x080fe400010f16ff */
[----:B------:R-:W-:-:S02]  /*e1f0*/  LEA.HI.X.SX32 R29, R46, R2, 0x2, P4 ;  /* 0x000000022e1d7211 */ /* 0x000fc400020f16ff */
[CC--:B------:R-:W-:Y:S02]  /*e200*/  LEA R30, P4, R48.reuse, R0.reuse, 0x2 ;  /* 0x00000000301e7211 */ /* 0x0c0fe400078810ff */
[C---:B-1----:R-:W-:Y:S01]  /*e210*/  LEA R4, P2, R47.reuse, R0, 0x2 ;  /* 0x000000002f047211 */ /* 0x042fe200078410ff */
[----:B------:R-:W-:Y:S03]  /*e220*/  STL.64 [R1+0x44c8], R24 ;  /* 0x0044c81801007387 */ /* 0x000fe60000100a00 */
[----:B------:R-:W-:Y:S02]  /*e230*/  LEA.HI.X.SX32 R5, R47, R2, 0x2, P2 ;  /* 0x000000022f057211 */ /* 0x000fe400010f16ff */
[----:B------:R-:W-:Y:S01]  /*e240*/  LEA R32, P2, R49, R0, 0x2 ;  /* 0x0000000031207211 */ /* 0x000fe200078410ff */
[----:B------:R-:W-:Y:S01]  /*e250*/  STL.64 [R1+0x44d0], R26 ;  /* 0x0044d01a01007387 */ /* 0x000fe20000100a00 */
[----:B------:R-:W-:-:S02]  /*e260*/  LEA.HI.X.SX32 R31, R48, R2, 0x2, P4 ;  /* 0x00000002301f7211 */ /* 0x000fc400020f16ff */
[----:B------:R-:W-:Y:S01]  /*e270*/  LEA R34, P4, R50, R0, 0x2 ;  /* 0x0000000032227211 */ /* 0x000fe200078810ff */
[----:B------:R1:W-:Y:S01]  /*e280*/  STL.64 [R1+0xa88], R4 ;  /* 0x000a880401007387 */ /* 0x0003e20000100a00 */
[-C--:B------:R-:W-:Y:S01]  /*e290*/  LEA.HI.X.SX32 R33, R49, R2.reuse, 0x2, P2 ;  /* 0x0000000231217211 */ /* 0x080fe200010f16ff */
[----:B------:R-:W-:Y:S01]  /*e2a0*/  IMAD R54, R54, c[0x0][0x190], RZ ;  /* 0x0000640036367a24 */ /* 0x000fe200078e02ff */
[----:B------:R-:W-:Y:S01]  /*e2b0*/  LEA.HI.X.SX32 R35, R50, R2, 0x2, P4 ;  /* 0x0000000232237211 */ /* 0x000fe200020f16ff */
[----:B------:R-:W-:Y:S01]  /*e2c0*/  IMAD R55, R55, c[0x0][0x190], RZ ;  /* 0x0000640037377a24 */ /* 0x000fe200078e02ff */
[-C--:B------:R-:W-:Y:S02]  /*e2d0*/  LEA R36, P4, R52, R0.reuse, 0x2 ;  /* 0x0000000034247211 */ /* 0x080fe400078810ff */
[----:B-1----:R-:W-:-:S04]  /*e2e0*/  LEA R4, P2, R51, R0, 0x2 ;  /* 0x0000000033047211 */ /* 0x002fc800078410ff */
[----:B------:R-:W-:Y:S02]  /*e2f0*/  LEA.HI.X.SX32 R5, R51, R2, 0x2, P2 ;  /* 0x0000000233057211 */ /* 0x000fe400010f16ff */
[----:B------:R-:W-:Y:S01]  /*e300*/  LEA R38, P2, R53, R0, 0x2 ;  /* 0x0000000035267211 */ /* 0x000fe200078410ff */
[----:B------:R-:W-:Y:S01]  /*e310*/  IMAD R56, R56, c[0x0][0x190], RZ ;  /* 0x0000640038387a24 */ /* 0x000fe200078e02ff */
[----:B------:R-:W-:Y:S01]  /*e320*/  LEA.HI.X.SX32 R37, R52, R2, 0x2, P4 ;  /* 0x0000000234257211 */ /* 0x000fe200020f16ff */
[----:B------:R1:W-:Y:S01]  /*e330*/  STL.64 [R1+0xa90], R4 ;  /* 0x000a900401007387 */ /* 0x0003e20000100a00 */
[----:B------:R-:W-:Y:S01]  /*e340*/  LEA R40, P4, R54, R0, 0x2 ;  /* 0x0000000036287211 */ /* 0x000fe200078810ff */
[----:B------:R-:W-:Y:S01]  /*e350*/  IMAD R57, R57, c[0x0][0x190], RZ ;  /* 0x0000640039397a24 */ /* 0x000fe200078e02ff */
[-C--:B------:R-:W-:Y:S01]  /*e360*/  LEA.HI.X.SX32 R39, R53, R2.reuse, 0x2, P2 ;  /* 0x0000000235277211 */ /* 0x080fe200010f16ff */
[----:B------:R-:W-:Y:S01]  /*e370*/  IMAD R58, R58, c[0x0][0x190], RZ ;  /* 0x000064003a3a7a24 */ /* 0x000fe200078e02ff */
[----:B------:R-:W-:Y:S01]  /*e380*/  LEA.HI.X.SX32 R41, R54, R2, 0x2, P4 ;  /* 0x0000000236297211 */ /* 0x000fe200020f16ff */
[----:B------:R-:W-:Y:S01]  /*e390*/  IMAD R59, R59, c[0x0][0x190], RZ ;  /* 0x000064003b3b7a24 */ /* 0x000fe200078e02ff */
[----:B------:R-:W-:-:S02]  /*e3a0*/  LEA R42, P4, R56, R0, 0x2 ;  /* 0x00000000382a7211 */ /* 0x000fc400078810ff */
        /* <DEDUP_REMOVED lines=80> */
[C---:B------:R-:W-:Y:S01]  /*e8b0*/  LEA R78, P2, R81.reuse, R0, 0x2 ;  /* 0x00000000514e7211 */ /* 0x040fe200078410ff */
[----:B------:R1:W-:Y:S01]  /*e8c0*/  STL.64 [R1+0x7f8], R6 ;  /* 0x0007f80601007387 */ /* 0x0003e20000100a00 */
[-C--:B------:R-:W-:Y:S01]  /*e8d0*/  LEA.HI.X.SX32 R77, R80, R2.reuse, 0x2, P4 ;  /* 0x00000002504d7211 */ /* 0x080fe200020f16ff */
[----:B------:R-:W-:Y:S01]  /*e8e0*/  IMAD R84, R84, c[0x0][0x190], RZ ;  /* 0x0000640054547a24 */ /* 0x000fe200078e02ff */
[----:B------:R-:W-:Y:S01]  /*e8f0*/  LEA.HI.X.SX32 R79, R81, R2, 0x2, P2 ;  /* 0x00000002514f7211 */ /* 0x000fe200010f16ff */
[----:B------:R3:W-:Y:S01]  /*e900*/  STL.64 [R1+0xad0], R4 ;  /* 0x000ad00401007387 */ /* 0x0007e20000100a00 */
[----:B------:R-:W-:Y:S02]  /*e910*/  IMAD R85, R85, c[0x0][0x190], RZ ;  /* 0x0000640055557a24 */ /* 0x000fe400078e02ff */
[----:B------:R-:W-:Y:S01]  /*e920*/  IMAD R86, R86, c[0x0][0x190], RZ ;  /* 0x0000640056567a24 */ /* 0x000fe200078e02ff */
[----:B-1----:R-:W-:-:S02]  /*e930*/  LEA R6, P4, R82, R0, 0x2 ;  /* 0x0000000052067211 */ /* 0x002fc400078810ff */
[----:B---3--:R-:W-:Y:S02]  /*e940*/  LEA R4, P2, R83, R0, 0x2 ;  /* 0x0000000053047211 */ /* 0x008fe400078410ff */
[----:B------:R-:W-:Y:S01]  /*e950*/  LEA.HI.X.SX32 R7, R82, R2, 0x2, P4 ;  /* 0x0000000252077211 */ /* 0x000fe200020f16ff */
[----:B------:R-:W-:Y:S01]  /*e960*/  IMAD R87, R87, c[0x0][0x190], RZ ;  /* 0x0000640057577a24 */ /* 0x000fe200078e02ff */
[C---:B------:R-:W-:Y:S02]  /*e970*/  LEA R80, P4, R84.reuse, R0, 0x2 ;  /* 0x0000000054507211 */ /* 0x040fe400078810ff */
[----:B------:R-:W-:Y:S02]  /*e980*/  LEA.HI.X.SX32 R5, R83, R2, 0x2, P2 ;  /* 0x0000000253057211 */ /* 0x000fe400010f16ff */
[C---:B------:R-:W-:Y:S01]  /*e990*/  LEA R82, P2, R85.reuse, R0, 0x2 ;  /* 0x0000000055527211 */ /* 0x040fe200078410ff */
[----:B------:R-:W-:Y:S01]  /*e9a0*/  STL.64 [R1+0x808], R6 ;  /* 0x0008080601007387 */ /* 0x000fe20000100a00 */
[----:B------:R-:W-:Y:S01]  /*e9b0*/  LEA.HI.X.SX32 R81, R84, R2, 0x2, P4 ;  /* 0x0000000254517211 */ /* 0x000fe200020f16ff */
[----:B------:R-:W-:Y:S01]  /*e9c0*/  IMAD R88, R88, c[0x0][0x190], RZ ;  /* 0x0000640058587a24 */ /* 0x000fe200078e02ff */
[C---:B------:R-:W-:Y:S01]  /*e9d0*/  LEA R8, P4, R86.reuse, R0, 0x2 ;  /* 0x0000000056087211 */ /* 0x040fe200078810ff */
[----:B------:R1:W-:Y:S01]  /*e9e0*/  STL.64 [R1+0xad8], R4 ;  /* 0x000ad80401007387 */ /* 0x0003e20000100a00 */
[-C--:B------:R-:W-:Y:S01]  /*e9f0*/  LEA.HI.X.SX32 R83, R85, R2.reuse, 0x2, P2 ;  /* 0x0000000255537211 */ /* 0x080fe200010f16ff */
[----:B------:R-:W-:Y:S01]  /*ea00*/  IMAD R89, R89, c[0x0][0x190], RZ ;  /* 0x0000640059597a24 */ /* 0x000fe200078e02ff */
[----:B------:R-:W-:Y:S01]  /*ea10*/  LEA.HI.X.SX32 R9, R86, R2, 0x2, P4 ;  /* 0x0000000256097211 */ /* 0x000fe200020f16ff */
[----:B------:R-:W-:Y:S01]  /*ea20*/  IMAD R90, R90, c[0x0][0x190], RZ ;  /* 0x000064005a5a7a24 */ /* 0x000fe200078e02ff */
[-C--:B------:R-:W-:Y:S01]  /*ea30*/  LEA R84, P4, R88, R0.reuse, 0x2 ;  /* 0x0000000058547211 */ /* 0x080fe200078810ff */
[----:B------:R-:W-:Y:S01]  /*ea40*/  IMAD R91, R91, c[0x0][0x190], RZ ;  /* 0x000064005b5b7a24 */ /* 0x000fe200078e02ff */
        /* <DEDUP_REMOVED lines=17> */
[----:B------:R1:W-:Y:S01]  /*eb60*/  STL.64 [R1+0x838], R8 ;  /* 0x0008380801007387 */ /* 0x0003e20000100a00 */
[-C--:B------:R-:W-:Y:S01]  /*eb70*/  LEA.HI.X.SX32 R89, R92, R2.reuse, 0x2, P4 ;  /* 0x000000025c597211 */ /* 0x080fe200020f16ff */
[----:B------:R-:W-:Y:S01]  /*eb80*/  IMAD R96, R96, c[0x0][0x190], RZ ;  /* 0x0000640060607a24 */ /* 0x000fe200078e02ff */
[----:B------:R-:W-:Y:S01]  /*eb90*/  LEA.HI.X.SX32 R91, R93, R2, 0x2, P2 ;  /* 0x000000025d5b7211 */ /* 0x000fe200010f16ff */
[----:B------:R3:W-:Y:S01]  /*eba0*/  STL.64 [R1+0xae8], R4 ;  /* 0x000ae80401007387 */ /* 0x0007e20000100a00 */
[----:B------:R-:W-:-:S02]  /*ebb0*/  IMAD R97, R97, c[0x0][0x190], RZ ;  /* 0x0000640061617a24 */ /* 0x000fc400078e02ff */
[----:B------:R-:W-:Y:S01]  /*ebc0*/  IMAD R98, R98, c[0x0][0x190], RZ ;  /* 0x0000640062627a24 */ /* 0x000fe200078e02ff */
[CC--:B-1----:R-:W-:Y:S02]  /*ebd0*/  LEA R8, P4, R94.reuse, R0.reuse, 0x2 ;  /* 0x000000005e087211 */ /* 0x0c2fe400078810ff */
        /* <DEDUP_REMOVED lines=19> */
[----:B------:R-:W-:Y:S01]  /*ed10*/  LEA R98, P2, R101, R0, 0x2 ;  /* 0x0000000065627211 */ /* 0x000fe200078410ff */
[----:B------:R1:W-:Y:S01]  /*ed20*/  STL.64 [R1+0x868], R8 ;  /* 0x0008680801007387 */ /* 0x0003e20000100a00 */
[-C--:B------:R-:W-:Y:S01]  /*ed30*/  LEA.HI.X.SX32 R97, R100, R2.reuse, 0x2, P4 ;  /* 0x0000000264617211 */ /* 0x080fe200020f16ff */
[----:B------:R-:W-:Y:S01]  /*ed40*/  IMAD R105, R105, c[0x0][0x190], RZ ;  /* 0x0000640069697a24 */ /* 0x000fe200078e02ff */
[----:B------:R-:W-:Y:S01]  /*ed50*/  LEA.HI.X.SX32 R99, R101, R2, 0x2, P2 ;  /* 0x0000000265637211 */ /* 0x000fe200010f16ff */
[----:B------:R3:W-:Y:S01]  /*ed60*/  STL.64 [R1+0xaf8], R4 ;  /* 0x000af80401007387 */ /* 0x0007e20000100a00 */
[----:B------:R-:W-:Y:S01]  /*ed70*/  IMAD R104, R104, c[0x0][0x190], RZ ;  /* 0x0000640068687a24 */ /* 0x000fe200078e02ff */
[----:B-1----:R-:W-:-:S02]  /*ed80*/  LEA R8, P4, R102, R0, 0x2 ;  /* 0x0000000066087211 */ /* 0x002fc400078810ff */
[----:B---3--:R-:W-:Y:S02]  /*ed90*/  LEA R4, P2, R103, R0, 0x2 ;  /* 0x0000000067047211 */ /* 0x008fe400078410ff */
[-C--:B------:R-:W-:Y:S01]  /*eda0*/  LEA.HI.X.SX32 R9, R102, R2.reuse, 0x2, P4 ;  /* 0x0000000266097211 */ /* 0x080fe200020f16ff */
[----:B------:R-:W-:Y:S01]  /*edb0*/  IMAD R107, R107, c[0x0][0x190], RZ ;  /* 0x000064006b6b7a24 */ /* 0x000fe200078e02ff */
[----:B------:R-:W-:Y:S01]  /*edc0*/  LEA.HI.X.SX32 R5, R103, R2, 0x2, P2 ;  /* 0x0000000267057211 */ /* 0x000fe200010f16ff */
[----:B------:R-:W-:Y:S01]  /*edd0*/  IMAD R106, R106, c[0x0][0x190], RZ ;  /* 0x000064006a6a7a24 */ /* 0x000fe200078e02ff */
[CC--:B------:R-:W-:Y:S02]  /*ede0*/  LEA R102, P2, R105.reuse, R0.reuse, 0x2 ;  /* 0x0000000069667211 */ /* 0x0c0fe400078410ff */
[----:B------:R-:W-:Y:S01]  /*edf0*/  LEA R100, P4, R104, R0, 0x2 ;  /* 0x0000000068647211 */ /* 0x000fe200078810ff */
[----:B------:R1:W-:Y:S01]  /*ee00*/  STL.64 [R1+0x888], R8 ;  /* 0x0008880801007387 */ /* 0x0003e20000100a00 */
[----:B------:R-:W-:-:S02]  /*ee10*/  LEA.HI.X.SX32 R103, R105, R2, 0x2, P2 ;  /* 0x0000000269677211 */ /* 0x000fc400010f16ff */
[----:B------:R-:W-:Y:S01]  /*ee20*/  LEA.HI.X.SX32 R101, R104, R2, 0x2, P4 ;  /* 0x0000000268657211 */ /* 0x000fe200020f16ff */
[----:B------:R3:W-:Y:S01]  /*ee30*/  STL.64 [R1+0xb00], R4 ;  /* 0x000b000401007387 */ /* 0x0007e20000100a00 */
[CC--:B-1----:R-:W-:Y:S02]  /*ee40*/  LEA R8, P4, R106.reuse, R0.reuse, 0x2 ;  /* 0x000000006a087211 */ /* 0x0c2fe400078810ff */
[C---:B---3--:R-:W-:Y:S02]  /*ee50*/  LEA R4, P2, R107.reuse, R0, 0x2 ;  /* 0x000000006b047211 */ /* 0x048fe400078410ff */
[-C--:B------:R-:W-:Y:S02]  /*ee60*/  LEA.HI.X.SX32 R9, R106, R2.reuse, 0x2, P4 ;  /* 0x000000026a097211 */ /* 0x080fe400020f16ff */
[----:B------:R-:W-:-:S05]  /*ee70*/  LEA.HI.X.SX32 R5, R107, R2, 0x2, P2 ;  /* 0x000000026b057211 */ /* 0x000fca00010f16ff */
[----:B------:R1:W-:Y:S04]  /*ee80*/  STL.64 [R1+0xb08], R4 ;  /* 0x000b080401007387 */ /* 0x0003e80000100a00 */
[----:B------:R2:W-:Y:S04]  /*ee90*/  STL.64 [R1+0x898], R8 ;  /* 0x0008980801007387 */ /* 0x0005e80000100a00 */
[----:B-1----:R-:W3:Y:S01]  /*eea0*/  LDL.LU R5, [R1+0x11c] ;  /* 0x00011c0001057983 */ /* 0x002ee20000300800 */
[----:B------:R-:W-:Y:S02]  /*eeb0*/  IMAD R108, R108, c[0x0][0x190], RZ ;  /* 0x000064006c6c7a24 */ /* 0x000fe400078e02ff */
[----:B------:R-:W-:-:S02]  /*eec0*/  IMAD R109, R109, c[0x0][0x190], RZ ;  /* 0x000064006d6d7a24 */ /* 0x000fc400078e02ff */
[----:B------:R-:W-:Y:S01]  /*eed0*/  IMAD R110, R110, c[0x0][0x190], RZ ;  /* 0x000064006e6e7a24 */ /* 0x000fe200078e02ff */
[-C--:B------:R-:W-:Y:S01]  /*eee0*/  LEA R104, P4, R108, R0.reuse, 0x2 ;  /* 0x000000006c687211 */ /* 0x080fe200078810ff */
[----:B------:R-:W-:Y:S01]  /*eef0*/  IMAD R111, R111, c[0x0][0x190], RZ ;  /* 0x000064006f6f7a24 */ /* 0x000fe200078e02ff */
[----:B------:R-:W-:Y:S01]  /*ef00*/  LEA R106, P2, R109, R0, 0x2 ;  /* 0x000000006d6a7211 */ /* 0x000fe200078410ff */
[----:B------:R-:W-:Y:S02]  /*ef10*/  IMAD R125, R128, c[0x0][0x190], RZ ;  /* 0x00006400807d7a24 */ /* 0x000fe400078e02ff */
[----:B--2---:R-:W-:Y:S01]  /*ef20*/  IMAD R128, R130, c[0x0][0x190], RZ ;  /* 0x0000640082807a24 */ /* 0x004fe200078e02ff */
[----:B------:R-:W-:Y:S01]  /*ef30*/  LEA.HI.X.SX32 R105, R108, R2, 0x2, P4 ;  /* 0x000000026c697211 */ /* 0x000fe200020f16ff */
[----:B------:R-:W-:Y:S01]  /*ef40*/  IMAD R130, R131, c[0x0][0x190], RZ ;  /* 0x0000640083827a24 */ /* 0x000fe200078e02ff */
[----:B------:R-:W-:Y:S01]  /*ef50*/  LEA R10, P4, R110, R0, 0x2 ;  /* 0x000000006e0a7211 */ /* 0x000fe200078810ff */
[----:B----4-:R-:W-:Y:S01]  /*ef60*/  IMAD R131, R133, c[0x0][0x190], RZ ;  /* 0x0000640085837a24 */ /* 0x010fe200078e02ff */
[----:B------:R-:W-:Y:S01]  /*ef70*/  LEA.HI.X.SX32 R107, R109, R2, 0x2, P2 ;  /* 0x000000026d6b7211 */ /* 0x000fe200010f16ff */
[----:B------:R-:W-:Y:S01]  /*ef80*/  IMAD R112, R112, c[0x0][0x190], RZ ;  /* 0x0000640070707a24 */ /* 0x000fe200078e02ff */
[----:B------:R-:W-:Y:S01]  /*ef90*/  LEA R8, P2, R111, R0, 0x2 ;  /* 0x000000006f087211 */ /* 0x000fe200078410ff */
[----:B------:R-:W-:-:S02]  /*efa0*/  IMAD R133, R136, c[0x0][0x190], RZ ;  /* 0x0000640088857a24 */ /* 0x000fc400078e02ff */
[----:B------:R-:W-:Y:S02]  /*efb0*/  IMAD R113, R113, c[0x0][0x190], RZ ;  /* 0x0000640071717a24 */ /* 0x000fe400078e02ff */
[----:B------:R-:W-:Y:S02]  /*efc0*/  IMAD R136, R138, c[0x0][0x190], RZ ;  /* 0x000064008a887a24 */ /* 0x000fe400078e02ff */
[----:B------:R-:W-:Y:S01]  /*efd0*/  IMAD R138, R139, c[0x0][0x190], RZ ;  /* 0x000064008b8a7a24 */ /* 0x000fe200078e02ff */
[----:B------:R-:W-:Y:S01]  /*efe0*/  LEA.HI.X.SX32 R11, R110, R2, 0x2, P4 ;  /* 0x000000026e0b7211 */ /* 0x000fe200020f16ff */
[----:B------:R-:W-:Y:S01]  /*eff0*/  IMAD R139, R142, c[0x0][0x190], RZ ;  /* 0x000064008e8b7a24 */ /* 0x000fe200078e02ff */
[----:B------:R-:W-:Y:S01]  /*f000*/  LEA R108, P4, R112, R0, 0x2 ;  /* 0x00000000706c7211 */ /* 0x000fe200078810ff */
[----:B------:R-:W-:Y:S01]  /*f010*/  IMAD R142, R144, c[0x0][0x190], RZ ;  /* 0x00006400908e7a24 */ /* 0x000fe200078e02ff */
[----:B------:R-:W-:Y:S01]  /*f020*/  LEA.HI.X.SX32 R9, R111, R2, 0x2, P2 ;  /* 0x000000026f097211 */ /* 0x000fe200010f16ff */
[----:B------:R-:W-:Y:S01]  /*f030*/  IMAD R114, R114, c[0x0][0x190], RZ ;  /* 0x0000640072727a24 */ /* 0x000fe200078e02ff */
[----:B------:R-:W-:Y:S01]  /*f040*/  LEA R110, P2, R113, R0, 0x2 ;  /* 0x00000000716e7211 */ /* 0x000fe200078410ff */
[----:B------:R-:W-:-:S02]  /*f050*/  IMAD R144, R147, c[0x0][0x190], RZ ;  /* 0x0000640093907a24 */ /* 0x000fc400078e02ff */
[----:B------:R-:W-:Y:S02]  /*f060*/  IMAD R115, R115, c[0x0][0x190], RZ ;  /* 0x0000640073737a24 */ /* 0x000fe400078e02ff */
[----:B------:R-:W-:Y:S02]  /*f070*/  IMAD R147, R150, c[0x0][0x190], RZ ;  /* 0x0000640096937a24 */ /* 0x000fe400078e02ff */
[----:B------:R-:W-:Y:S01]  /*f080*/  IMAD R150, R207, c[0x0][0x190], RZ ;  /* 0x00006400cf967a24 */ /* 0x000fe200078e02ff */
[-C--:B------:R-:W-:Y:S01]  /*f090*/  LEA.HI.X.SX32 R109, R112, R2.reuse, 0x2, P4 ;  /* 0x00000002706d7211 */ /* 0x080fe200020f16ff */
[----:B------:R-:W2:Y:S01]  /*f0a0*/  LDL.LU R207, [R1+0x120] ;  /* 0x0001200001cf7983 */ /* 0x000ea20000300800 */
[----:B------:R-:W-:Y:S01]  /*f0b0*/  IMAD R116, R116, c[0x0][0x190], RZ ;  /* 0x0000640074747a24 */ /* 0x000fe200078e02ff */
[----:B------:R-:W-:Y:S02]  /*f0c0*/  LEA.HI.X.SX32 R111, R113, R2, 0x2, P2 ;  /* 0x00000002716f7211 */ /* 0x000fe400010f16ff */
[----:B------:R1:W-:Y:S01]  /*f0d0*/  STL.64 [R1+0x8b8], R10 ;  /* 0x0008b80a01007387 */ /* 0x0003e20000100a00 */
[----:B------:R-:W-:-:S03]  /*f0e0*/  IMAD R117, R117, c[0x0][0x190], RZ ;  /* 0x0000640075757a24 */ /* 0x000fc600078e02ff */
[----:B------:R4:W-:Y:S01]  /*f0f0*/  STL.64 [R1+0xb10], R8 ;  /* 0x000b100801007387 */ /* 0x0009e20000100a00 */
[----:B------:R-:W-:Y:S01]  /*f100*/  IMAD R118, R118, c[0x0][0x190], RZ ;  /* 0x0000640076767a24 */ /* 0x000fe200078e02ff */
[CC--:B-1----:R-:W-:Y:S02]  /*f110*/  LEA R10, P4, R114.reuse, R0.reuse, 0x2 ;  /* 0x00000000720a7211 */ /* 0x0c2fe400078810ff */
[----:B----4-:R-:W-:Y:S02]  /*f120*/  LEA R8, P2, R115, R0, 0x2 ;  /* 0x0000000073087211 */ /* 0x010fe400078410ff */
[----:B------:R-:W-:Y:S01]  /*f130*/  LEA.HI.X.SX32 R11, R114, R2, 0x2, P4 ;  /* 0x00000002720b7211 */ /* 0x000fe200020f16ff */
[----:B------:R-:W-:Y:S01]  /*f140*/  IMAD R119, R119, c[0x0][0x190], RZ ;  /* 0x0000640077777a24 */ /* 0x000fe200078e02ff */
[----:B------:R-:W-:Y:S02]  /*f150*/  LEA R112, P4, R116, R0, 0x2 ;  /* 0x0000000074707211 */ /* 0x000fe400078810ff */
[----:B------:R-:W-:-:S02]  /*f160*/  LEA.HI.X.SX32 R9, R115, R2, 0x2, P2 ;  /* 0x0000000273097211 */ /* 0x000fc400010f16ff */
[----:B------:R-:W-:Y:S01]  /*f170*/  LEA R114, P2, R117, R0, 0x2 ;  /* 0x0000000075727211 */ /* 0x000fe200078410ff */
[----:B------:R1:W-:Y:S01]  /*f180*/  STL.64 [R1+0x8c8], R10 ;  /* 0x0008c80a01007387 */ /* 0x0003e20000100a00 */
[-C--:B------:R-:W-:Y:S01]  /*f190*/  LEA.HI.X.SX32 R113, R116, R2.reuse, 0x2, P4 ;  /* 0x0000000274717211 */ /* 0x080fe200020f16ff */
[----:B------:R-:W-:Y:S01]  /*f1a0*/  IMAD R3, R169, c[0x0][0x190], RZ ;  /* 0x00006400a9037a24 */ /* 0x000fe200078e02ff */
[----:B------:R-:W-:Y:S01]  /*f1b0*/  LEA.HI.X.SX32 R115, R117, R2, 0x2, P2 ;  /* 0x0000000275737211 */ /* 0x000fe200010f16ff */
[----:B------:R4:W-:Y:S01]  /*f1c0*/  STL.64 [R1+0xb18], R8 ;  /* 0x000b180801007387 */ /* 0x0009e20000100a00 */
[----:B------:R-:W-:Y:S02]  /*f1d0*/  IMAD R120, R120, c[0x0][0x190], RZ ;  /* 0x0000640078787a24 */ /* 0x000fe400078e02ff */
[----:B------:R-:W-:Y:S02]  /*f1e0*/  IMAD R169, R171, c[0x0][0x190], RZ ;  /* 0x00006400aba97a24 */ /* 0x000fe400078e02ff */
[----:B------:R-:W-:Y:S01]  /*f1f0*/  IMAD R171, R172, c[0x0][0x190], RZ ;  /* 0x00006400acab7a24 */ /* 0x000fe200078e02ff */
[-C--:B-1----:R-:W-:Y:S01]  /*f200*/  LEA R10, P4, R118, R0.reuse, 0x2 ;  /* 0x00000000760a7211 */ /* 0x082fe200078810ff */
[----:B------:R-:W-:Y:S01]  /*f210*/  IMAD R172, R173, c[0x0][0x190], RZ ;  /* 0x00006400adac7a24 */ /* 0x000fe200078e02ff */
[----:B----4-:R-:W-:Y:S01]  /*f220*/  LEA R8, P2, R119, R0, 0x2 ;  /* 0x0000000077087211 */ /* 0x010fe200078410ff */
[----:B------:R-:W-:Y:S01]  /*f230*/  IMAD R173, R174, c[0x0][0x190], RZ ;  /* 0x00006400aead7a24 */ /* 0x000fe200078e02ff */
[-C--:B------:R-:W-:Y:S01]  /*f240*/  LEA.HI.X.SX32 R11, R118, R2.reuse, 0x2, P4 ;  /* 0x00000002760b7211 */ /* 0x080fe200020f16ff */
[----:B------:R-:W-:Y:S01]  /*f250*/  IMAD R174, R175, c[0x0][0x190], RZ ;  /* 0x00006400afae7a24 */ /* 0x000fe200078e02ff */
[----:B------:R-:W-:Y:S01]  /*f260*/  LEA.HI.X.SX32 R9, R119, R2, 0x2, P2 ;  /* 0x0000000277097211 */ /* 0x000fe200010f16ff */
[----:B------:R-:W-:Y:S01]  /*f270*/  IMAD R175, R176, c[0x0][0x190], RZ ;  /* 0x00006400b0af7a24 */ /* 0x000fe200078e02ff */
[-C--:B------:R-:W-:Y:S01]  /*f280*/  LEA R116, P4, R120, R0.reuse, 0x2 ;  /* 0x0000000078747211 */ /* 0x080fe200078810ff */
[----:B------:R-:W-:Y:S01]  /*f290*/  IMAD R176, R177, c[0x0][0x190], RZ ;  /* 0x00006400b1b07a24 */ /* 0x000fe200078e02ff */
[----:B------:R-:W-:Y:S01]  /*f2a0*/  LEA R118, P2, R185, R0, 0x2 ;  /* 0x00000000b9767211 */ /* 0x000fe200078410ff */
[----:B------:R-:W-:Y:S01]  /*f2b0*/  IMAD R177, R178, c[0x0][0x190], RZ ;  /* 0x00006400b2b17a24 */ /* 0x000fe200078e02ff */
[----:B------:R-:W-:Y:S01]  /*f2c0*/  STL.64 [R1+0x8e8], R10 ;  /* 0x0008e80a01007387 */ /* 0x000fe20000100a00 */
[----:B------:R-:W-:Y:S01]  /*f2d0*/  IMAD R178, R179, c[0x0][0x190], RZ ;  /* 0x00006400b3b27a24 */ /* 0x000fe200078e02ff */
[-C--:B------:R-:W-:Y:S01]  /*f2e0*/  LEA.HI.X.SX32 R117, R120, R2.reuse, 0x2, P4 ;  /* 0x0000000278757211 */ /* 0x080fe200020f16ff */
[----:B------:R-:W-:Y:S01]  /*f2f0*/  IMAD R179, R180, c[0x0][0x190], RZ ;  /* 0x00006400b4b37a24 */ /* 0x000fe200078e02ff */
[----:B------:R1:W-:Y:S01]  /*f300*/  STL.64 [R1+0xb20], R8 ;  /* 0x000b200801007387 */ /* 0x0003e20000100a00 */
[----:B------:R-:W-:Y:S01]  /*f310*/  IMAD R180, R181, c[0x0][0x190], RZ ;  /* 0x00006400b5b47a24 */ /* 0x000fe200078e02ff */
[----:B------:R-:W-:Y:S01]  /*f320*/  LEA.HI.X.SX32 R119, R185, R2, 0x2, P2 ;  /* 0x00000002b9777211 */ /* 0x000fe200010f16ff */
[----:B------:R-:W-:Y:S01]  /*f330*/  IMAD R181, R182, c[0x0][0x190], RZ ;  /* 0x00006400b6b57a24 */ /* 0x000fe200078e02ff */
[----:B------:R-:W-:Y:S01]  /*f340*/  LEA R4, P2, R122, R0, 0x2 ;  /* 0x000000007a047211 */ /* 0x000fe200078410ff */
[----:B------:R-:W-:-:S02]  /*f350*/  IMAD R182, R183, c[0x0][0x190], RZ ;  /* 0x00006400b7b67a24 */ /* 0x000fc400078e02ff */
[----:B------:R-:W-:Y:S01]  /*f360*/  IMAD R183, R184, c[0x0][0x190], RZ ;  /* 0x00006400b8b77a24 */ /* 0x000fe200078e02ff */
[----:B-1----:R-:W-:Y:S01]  /*f370*/  LEA R8, P4, R186, R0, 0x2 ;  /* 0x00000000ba087211 */ /* 0x002fe200078810ff */
[----:B------:R-:W-:-:S03]  /*f380*/  IMAD R124, R126, c[0x0][0x190], RZ ;  /* 0x000064007e7c7a24 */ /* 0x000fc600078e02ff */
[----:B------:R-:W-:Y:S01]  /*f390*/  LEA.HI.X.SX32 R9, R186, R2, 0x2, P4 ;  /* 0x00000002ba097211 */ /* 0x000fe200020f16ff */
[----:B------:R-:W-:Y:S01]  /*f3a0*/  IMAD R126, R127, c[0x0][0x190], RZ ;  /* 0x000064007f7e7a24 */ /* 0x000fe200078e02ff */
[----:B------:R-:W-:Y:S01]  /*f3b0*/  LEA R120, P4, R121, R0, 0x2 ;  /* 0x0000000079787211 */ /* 0x000fe200078810ff */
[----:B------:R-:W-:Y:S02]  /*f3c0*/  IMAD R127, R129, c[0x0][0x190], RZ ;  /* 0x00006400817f7a24 */ /* 0x000fe400078e02ff */
[----:B------:R1:W-:Y:S01]  /*f3d0*/  STL.64 [R1+0x8f8], R8 ;  /* 0x0008f80801007387 */ /* 0x0003e20000100a00 */
[----:B------:R-:W-:Y:S01]  /*f3e0*/  LEA.HI.X.SX32 R121, R121, R2, 0x2, P4 ;  /* 0x0000000279797211 */ /* 0x000fe200020f16ff */
[----:B------:R-:W-:Y:S01]  /*f3f0*/  IMAD R129, R132, c[0x0][0x190], RZ ;  /* 0x0000640084817a24 */ /* 0x000fe200078e02ff */
[----:B-1----:R-:W-:-:S04]  /*f400*/  LEA R8, P4, R124, R0, 0x2 ;  /* 0x000000007c087211 */ /* 0x002fc800078810ff */
[----:B------:R-:W-:Y:S02]  /*f410*/  LEA.HI.X.SX32 R9, R124, R2, 0x2, P4 ;  /* 0x000000027c097211 */ /* 0x000fe400020f16ff */
[----:B------:R-:W-:-:S04]  /*f420*/  LEA R124, P4, R125, R0, 0x2 ;  /* 0x000000007d7c7211 */ /* 0x000fc800078810ff */
[----:B------:R-:W-:Y:S01]  /*f430*/  LEA.HI.X.SX32 R125, R125, R2, 0x2, P4 ;  /* 0x000000027d7d7211 */ /* 0x000fe200020f16ff */
        /* <DEDUP_REMOVED lines=10> */
[----:B---3--:R-:W-:Y:S01]  /*f4e0*/  IMAD R184, R5, c[0x0][0x190], RZ ;  /* 0x0000640005b87a24 */ /* 0x008fe200078e02ff */
[----:B------:R-:W-:Y:S02]  /*f4f0*/  LEA.HI.X.SX32 R5, R122, R2, 0x2, P2 ;  /* 0x000000027a057211 */ /* 0x000fe400010f16ff */
[----:B------:R-:W-:-:S03]  /*f500*/  LEA R122, P2, R123, R0, 0x2 ;  /* 0x000000007b7a7211 */ /* 0x000fc600078410ff */
[----:B------:R1:W-:Y:S01]  /*f510*/  STL.64 [R1+0xb28], R4 ;  /* 0x000b280401007387 */ /* 0x0003e20000100a00 */
[----:B------:R-:W-:-:S03]  /*f520*/  LEA.HI.X.SX32 R123, R123, R2, 0x2, P2 ;  /* 0x000000027b7b7211 */ /* 0x000fc600010f16ff */
[----:B------:R3:W-:Y:S01]  /*f530*/  STL.64 [R1+0x908], R8 ;  /* 0x0009080801007387 */ /* 0x0007e20000100a00 */
[----:B-1----:R-:W-:-:S04]  /*f540*/  LEA R4, P2, R126, R0, 0x2 ;  /* 0x000000007e047211 */ /* 0x002fc800078410ff */
[----:B------:R-:W-:Y:S02]  /*f550*/  LEA.HI.X.SX32 R5, R126, R2, 0x2, P2 ;  /* 0x000000027e057211 */ /* 0x000fe400010f16ff */
[CC--:B------:R-:W-:Y:S02]  /*f560*/  LEA R126, P2, R127.reuse, R0.reuse, 0x2 ;  /* 0x000000007f7e7211 */ /* 0x0c0fe400078410ff */
[C---:B---3--:R-:W-:Y:S01]  /*f570*/  LEA R8, P4, R128.reuse, R0, 0x2 ;  /* 0x0000000080087211 */ /* 0x048fe200078810ff */
[----:B------:R1:W-:Y:S01]  /*f580*/  STL.64 [R1+0xb30], R4 ;  /* 0x000b300401007387 */ /* 0x0003e20000100a00 */
[-C--:B------:R-:W-:Y:S02]  /*f590*/  LEA.HI.X.SX32 R127, R127, R2.reuse, 0x2, P2 ;  /* 0x000000027f7f7211 */ /* 0x080fe400010f16ff */
[----:B------:R-:W-:Y:S02]  /*f5a0*/  LEA.HI.X.SX32 R9, R128, R2, 0x2, P4 ;  /* 0x0000000280097211 */ /* 0x000fe400020f16ff */
[----:B------:R-:W-:-:S02]  /*f5b0*/  LEA R128, P4, R129, R0, 0x2 ;  /* 0x0000000081807211 */ /* 0x000fc400078810ff */
[----:B-1----:R-:W-:-:S04]  /*f5c0*/  LEA R4, P2, R130, R0, 0x2 ;  /* 0x0000000082047211 */ /* 0x002fc800078410ff */
[----:B------:R-:W-:Y:S02]  /*f5d0*/  LEA.HI.X.SX32 R5, R130, R2, 0x2, P2 ;  /* 0x0000000282057211 */ /* 0x000fe400010f16ff */
[----:B------:R-:W-:Y:S01]  /*f5e0*/  LEA R130, P2, R131, R0, 0x2 ;  /* 0x0000000083827211 */ /* 0x000fe200078410ff */
[----:B------:R1:W-:Y:S01]  /*f5f0*/  STL.64 [R1+0x918], R8 ;  /* 0x0009180801007387 */ /* 0x0003e20000100a00 */
[-C--:B------:R-:W-:Y:S02]  /*f600*/  LEA.HI.X.SX32 R129, R129, R2.reuse, 0x2, P4 ;  /* 0x0000000281817211 */ /* 0x080fe400020f16ff */
[----:B------:R-:W-:Y:S01]  /*f610*/  LEA.HI.X.SX32 R131, R131, R2, 0x2, P2 ;  /* 0x0000000283837211 */ /* 0x000fe200010f16ff */
[----:B------:R3:W-:Y:S01]  /*f620*/  STL.64 [R1+0xb38], R4 ;  /* 0x000b380401007387 */ /* 0x0007e20000100a00 */
[-C--:B-1----:R-:W-:Y:S02]  /*f630*/  LEA R8, P4, R132, R0.reuse, 0x2 ;  /* 0x0000000084087211 */ /* 0x082fe400078810ff */
[----:B---3--:R-:W-:-:S02]  /*f640*/  LEA R4, P2, R134, R0, 0x2 ;  /* 0x0000000086047211 */ /* 0x008fc400078410ff */
[----:B------:R-:W-:Y:S02]  /*f650*/  LEA.HI.X.SX32 R9, R132, R2, 0x2, P4 ;  /* 0x0000000284097211 */ /* 0x000fe400020f16ff */
[----:B------:R-:W-:Y:S02]  /*f660*/  LEA R132, P4, R133, R0, 0x2 ;  /* 0x0000000085847211 */ /* 0x000fe400078810ff */
[----:B------:R-:W-:Y:S02]  /*f670*/  LEA.HI.X.SX32 R5, R134, R2, 0x2, P2 ;  /* 0x0000000286057211 */ /* 0x000fe400010f16ff */
[----:B------:R-:W-:Y:S01]  /*f680*/  LEA R134, P2, R135, R0, 0x2 ;  /* 0x0000000087867211 */ /* 0x000fe200078410ff */
[----:B------:R1:W-:Y:S01]  /*f690*/  STL.64 [R1+0x920], R8 ;  /* 0x0009200801007387 */ /* 0x0003e20000100a00 */
[-C--:B------:R-:W-:Y:S02]  /*f6a0*/  LEA.HI.X.SX32 R133, R133, R2.reuse, 0x2, P4 ;  /* 0x0000000285857211 */ /* 0x080fe400020f16ff */
[----:B------:R-:W-:Y:S01]  /*f6b0*/  LEA.HI.X.SX32 R135, R135, R2, 0x2, P2 ;  /* 0x0000000287877211 */ /* 0x000fe200010f16ff */
[----:B------:R3:W-:Y:S01]  /*f6c0*/  STL.64 [R1+0xb40], R4 ;  /* 0x000b400401007387 */ /* 0x0007e20000100a00 */
[----:B-1----:R-:W-:-:S02]  /*f6d0*/  LEA R8, P4, R136, R0, 0x2 ;  /* 0x0000000088087211 */ /* 0x002fc400078810ff */
[----:B---3--:R-:W-:Y:S02]  /*f6e0*/  LEA R4, P2, R138, R0, 0x2 ;  /* 0x000000008a047211 */ /* 0x008fe400078410ff */
[----:B------:R-:W-:Y:S02]  /*f6f0*/  LEA.HI.X.SX32 R9, R136, R2, 0x2, P4 ;  /* 0x0000000288097211 */ /* 0x000fe400020f16ff */
[----:B------:R-:W-:Y:S02]  /*f700*/  LEA R136, P4, R137, R0, 0x2 ;  /* 0x0000000089887211 */ /* 0x000fe400078810ff */
[----:B------:R-:W-:Y:S02]  /*f710*/  LEA.HI.X.SX32 R5, R138, R2, 0x2, P2 ;  /* 0x000000028a057211 */ /* 0x000fe400010f16ff */
[----:B------:R-:W-:Y:S01]  /*f720*/  LEA R138, P2, R139, R0, 0x2 ;  /* 0x000000008b8a7211 */ /* 0x000fe200078410ff */
[----:B------:R1:W-:Y:S01]  /*f730*/  STL.64 [R1+0x940], R8 ;  /* 0x0009400801007387 */ /* 0x0003e20000100a00 */
[----:B------:R-:W-:-:S02]  /*f740*/  LEA.HI.X.SX32 R137, R137, R2, 0x2, P4 ;  /* 0x0000000289897211 */ /* 0x000fc400020f16ff */
[----:B------:R-:W-:Y:S01]  /*f750*/  LEA.HI.X.SX32 R139, R139, R2, 0x2, P2 ;  /* 0x000000028b8b7211 */ /* 0x000fe200010f16ff */
[----:B------:R3:W-:Y:S01]  /*f760*/  STL.64 [R1+0xb48], R4 ;  /* 0x000b480401007387 */ /* 0x0007e20000100a00 */
[-C--:B-1----:R-:W-:Y:S02]  /*f770*/  LEA R8, P4, R140, R0.reuse, 0x2 ;  /* 0x000000008c087211 */ /* 0x082fe400078810ff */
[----:B---3--:R-:W-:Y:S02]  /*f780*/  LEA R4, P2, R142, R0, 0x2 ;  /* 0x000000008e047211 */ /* 0x008fe400078410ff */
[----:B------:R-:W-:Y:S02]  /*f790*/  LEA.HI.X.SX32 R9, R140, R2, 0x2, P4 ;  /* 0x000000028c097211 */ /* 0x000fe400020f16ff */
[----:B------:R-:W-:Y:S02]  /*f7a0*/  LEA R140, P4, R141, R0, 0x2 ;  /* 0x000000008d8c7211 */ /* 0x000fe400078810ff */
[----:B------:R-:W-:-:S02]  /*f7b0*/  LEA.HI.X.SX32 R5, R142, R2, 0x2, P2 ;  /* 0x000000028e057211 */ /* 0x000fc400010f16ff */
[----:B------:R-:W-:Y:S01]  /*f7c0*/  LEA R142, P2, R143, R0, 0x2 ;  /* 0x000000008f8e7211 */ /* 0x000fe200078410ff */
[----:B------:R1:W-:Y:S01]  /*f7d0*/  STL.64 [R1+0x950], R8 ;  /* 0x0009500801007387 */ /* 0x0003e20000100a00 */
[-C--:B------:R-:W-:Y:S02]  /*f7e0*/  LEA.HI.X.SX32 R141, R141, R2.reuse, 0x2, P4 ;  /* 0x000000028d8d7211 */ /* 0x080fe400020f16ff */
[----:B------:R-:W-:Y:S01]  /*f7f0*/  LEA.HI.X.SX32 R143, R143, R2, 0x2, P2 ;  /* 0x000000028f8f7211 */ /* 0x000fe200010f16ff */
[----:B------:R3:W-:Y:S01]  /*f800*/  STL.64 [R1+0xb50], R4 ;  /* 0x000b500401007387 */ /* 0x0007e20000100a00 */
[-C--:B-1----:R-:W-:Y:S02]  /*f810*/  LEA R8, P4, R144, R0.reuse, 0x2 ;  /* 0x0000000090087211 */ /* 0x082fe400078810ff */
[----:B---3--:R-:W-:Y:S02]  /*f820*/  LEA R4, P2, R146, R0, 0x2 ;  /* 0x0000000092047211 */ /* 0x008fe400078410ff */
[----:B------:R-:W-:-:S02]  /*f830*/  LEA.HI.X.SX32 R9, R144, R2, 0x2, P4 ;  /* 0x0000000290097211 */ /* 0x000fc400020f16ff */
[----:B------:R-:W-:Y:S02]  /*f840*/  LEA.HI.X.SX32 R5, R146, R2, 0x2, P2 ;  /* 0x0000000292057211 */ /* 0x000fe400010f16ff */
[-C--:B------:R-:W-:Y:S02]  /*f850*/  LEA R146, P2, R147, R0.reuse, 0x2 ;  /* 0x0000000093927211 */ /* 0x080fe400078410ff */
[----:B------:R-:W-:Y:S01]  /*f860*/  LEA R144, P4, R145, R0, 0x2 ;  /* 0x0000000091907211 */ /* 0x000fe200078810ff */
[----:B------:R1:W-:Y:S01]  /*f870*/  STL.64 [R1+0x958], R8 ;  /* 0x0009580801007387 */ /* 0x0003e20000100a00 */
[-C--:B------:R-:W-:Y:S02]  /*f880*/  LEA.HI.X.SX32 R147, R147, R2.reuse, 0x2, P2 ;  /* 0x0000000293937211 */ /* 0x080fe400010f16ff */
[----:B------:R-:W-:Y:S01]  /*f890*/  LEA.HI.X.SX32 R145, R145, R2, 0x2, P4 ;  /* 0x0000000291917211 */ /* 0x000fe200020f16ff */
[----:B------:R3:W-:Y:S01]  /*f8a0*/  STL.64 [R1+0xb58], R4 ;  /* 0x000b580401007387 */ /* 0x0007e20000100a00 */
[----:B-1----:R-:W-:-:S02]  /*f8b0*/  LEA R8, P4, R148, R0, 0x2 ;  /* 0x0000000094087211 */ /* 0x002fc400078810ff */
[----:B---3--:R-:W-:Y:S02]  /*f8c0*/  LEA R4, P2, R150, R0, 0x2 ;  /* 0x0000000096047211 */ /* 0x008fe400078410ff */
[-C--:B------:R-:W-:Y:S02]  /*f8d0*/  LEA.HI.X.SX32 R9, R148, R2.reuse, 0x2, P4 ;  /* 0x0000000294097211 */ /* 0x080fe400020f16ff */
[----:B------:R-:W-:-:S05]  /*f8e0*/  LEA.HI.X.SX32 R5, R150, R2, 0x2, P2 ;  /* 0x0000000296057211 */ /* 0x000fca00010f16ff */
[----:B------:R1:W-:Y:S04]  /*f8f0*/  STL.64 [R1+0xb60], R4 ;  /* 0x000b600401007387 */ /* 0x0003e80000100a00 */
[----:B------:R3:W-:Y:S04]  /*f900*/  STL.64 [R1+0x960], R8 ;  /* 0x0009600801007387 */ /* 0x0007e80000100a00 */
[----:B-1----:R-:W4:Y:S01]  /*f910*/  LDL.LU R5, [R1+0x124] ;  /* 0x0001240001057983 */ /* 0x002f220000300800 */
[----:B------:R-:W-:Y:S02]  /*f920*/  IMAD R149, R152, c[0x0][0x190], RZ ;  /* 0x0000640098957a24 */ /* 0x000fe400078e02ff */
[----:B------:R-:W-:-:S02]  /*f930*/  IMAD R151, R153, c[0x0][0x190], RZ ;  /* 0x0000640099977a24 */ /* 0x000fc400078e02ff */
[----:B------:R-:W-:Y:S01]  /*f940*/  IMAD R152, R154, c[0x0][0x190], RZ ;  /* 0x000064009a987a24 */ /* 0x000fe200078e02ff */
[-C--:B------:R-:W-:Y:S01]  /*f950*/  LEA R148, P4, R149, R0.reuse, 0x2 ;  /* 0x0000000095947211 */ /* 0x080fe200078810ff */
[----:B------:R-:W-:Y:S01]  /*f960*/  IMAD R154, R155, c[0x0][0x190], RZ ;  /* 0x000064009b9a7a24 */ /* 0x000fe200078e02ff */
[----:B------:R-:W-:Y:S01]  /*f970*/  LEA R150, P2, R151, R0, 0x2 ;  /* 0x0000000097967211 */ /* 0x000fe200078410ff */
[----:B------:R-:W-:Y:S01]  /*f980*/  IMAD R153, R156, c[0x0][0x190], RZ ;  /* 0x000064009c997a24 */ /* 0x000fe200078e02ff */
[----:B------:R-:W-:Y:S01]  /*f990*/  LEA.HI.X.SX32 R149, R149, R2, 0x2, P4 ;  /* 0x0000000295957211 */ /* 0x000fe200020f16ff */
[----:B------:R-:W-:Y:S01]  /*f9a0*/  IMAD R155, R157, c[0x0][0x190], RZ ;  /* 0x000064009d9b7a24 */ /* 0x000fe200078e02ff */
[----:B------:R-:W-:Y:S02]  /*f9b0*/  LEA R10, P4, R152, R0, 0x2 ;  /* 0x00000000980a7211 */ /* 0x000fe400078810ff */
[----:B------:R-:W-:Y:S02]  /*f9c0*/  LEA.HI.X.SX32 R151, R151, R2, 0x2, P2 ;  /* 0x0000000297977211 */ /* 0x000fe400010f16ff */
[----:B---3--:R-:W-:Y:S01]  /*f9d0*/  LEA R8, P2, R154, R0, 0x2 ;  /* 0x000000009a087211 */ /* 0x008fe200078410ff */
[----:B------:R-:W-:Y:S01]  /*f9e0*/  IMAD R156, R158, c[0x0][0x190], RZ ;  /* 0x000064009e9c7a24 */ /* 0x000fe200078e02ff */
[----:B------:R-:W-:Y:S01]  /*f9f0*/  LEA.HI.X.SX32 R11, R152, R2, 0x2, P4 ;  /* 0x00000002980b7211 */ /* 0x000fe200020f16ff */
[----:B------:R-:W-:Y:S01]  /*fa00*/  IMAD R158, R159, c[0x0][0x190], RZ ;  /* 0x000064009f9e7a24 */ /* 0x000fe200078e02ff */
[----:B------:R-:W-:-:S02]  /*fa10*/  LEA R152, P4, R153, R0, 0x2 ;  /* 0x0000000099987211 */ /* 0x000fc400078810ff */
[----:B------:R-:W-:Y:S02]  /*fa20*/  LEA.HI.X.SX32 R9, R154, R2, 0x2, P2 ;  /* 0x000000029a097211 */ /* 0x000fe400010f16ff */
[----:B------:R-:W-:Y:S01]  /*fa30*/  LEA R154, P2, R155, R0, 0x2 ;  /* 0x000000009b9a7211 */ /* 0x000fe200078410ff */
        /* <DEDUP_REMOVED lines=11> */
[----:B------:R-:W-:Y:S02]  /*faf0*/  LEA R156, P4, R157, R0, 0x2 ;  /* 0x000000009d9c7211 */ /* 0x000fe400078810ff */
        /* <DEDUP_REMOVED lines=14> */
[-C--:B------:R-:W-:Y:S01]  /*fbe0*/  LEA R160, P4, R161, R0.reuse, 0x2 ;  /* 0x00000000a1a07211 */ /* 0x080fe200078810ff */
[----:B--2---:R-:W-:Y:S01]  /*fbf0*/  IMAD R185, R207, c[0x0][0x190], RZ ;  /* 0x00006400cfb97a24 */ /* 0x004fe200078e02ff */
        /* <DEDUP_REMOVED lines=12> */
[----:B------:R-:W-:Y:S02]  /*fcc0*/  IMAD R201, R204, c[0x0][0x190], RZ ;  /* 0x00006400ccc97a24 */ /* 0x000fe400078e02ff */
[----:B------:R-:W-:Y:S01]  /*fcd0*/  IMAD R204, R206, c[0x0][0x190], RZ ;  /* 0x00006400cecc7a24 */ /* 0x000fe200078e02ff */
[----:B-1----:R-:W-:Y:S01]  /*fce0*/  LEA R8, P4, R164, R0, 0x2 ;  /* 0x00000000a4087211 */ /* 0x002fe200078810ff */
[----:B------:R-:W-:-:S03]  /*fcf0*/  IMAD R168, R170, c[0x0][0x190], RZ ;  /* 0x00006400aaa87a24 */ /* 0x000fc600078e02ff */
[----:B------:R-:W-:Y:S02]  /*fd00*/  LEA.HI.X.SX32 R9, R164, R2, 0x2, P4 ;  /* 0x00000002a4097211 */ /* 0x000fe400020f16ff */
[----:B------:R-:W-:-:S03]  /*fd10*/  LEA R164, P4, R6, R0, 0x2 ;  /* 0x0000000006a47211 */ /* 0x000fc600078810ff */
[----:B------:R1:W-:Y:S01]  /*fd20*/  STL.64 [R1+0x980], R8 ;  /* 0x0009800801007387 */ /* 0x0003e20000100a00 */
[----:B------:R-:W-:Y:S02]  /*fd30*/  LEA.HI.X.SX32 R165, R6, R2, 0x2, P4 ;  /* 0x0000000206a57211 */ /* 0x000fe400020f16ff */
[----:B-1----:R-:W-:-:S04]  /*fd40*/  LEA R8, P4, R168, R0, 0x2 ;  /* 0x00000000a8087211 */ /* 0x002fc800078810ff */
[----:B------:R-:W-:Y:S02]  /*fd50*/  LEA.HI.X.SX32 R9, R168, R2, 0x2, P4 ;  /* 0x00000002a8097211 */ /* 0x000fe400020f16ff */
[----:B------:R-:W-:Y:S01]  /*fd60*/  LEA R168, P4, R171, R0, 0x2 ;  /* 0x00000000aba87211 */ /* 0x000fe200078810ff */
        /* <DEDUP_REMOVED lines=15> */
[----:B----4-:R-:W-:Y:S01]  /*fe60*/  IMAD R206, R5, c[0x0][0x190], RZ ;  /* 0x0000640005ce7a24 */ /* 0x010fe200078e02ff */
[----:B------:R-:W-:Y:S02]  /*fe70*/  LEA.HI.X.SX32 R5, R7, R2, 0x2, P2 ;  /* 0x0000000207057211 */ /* 0x000fe400010f16ff */
[----:B------:R-:W-:-:S03]  /*fe80*/  LEA R166, P2, R3, R0, 0x2 ;  /* 0x0000000003a67211 */ /* 0x000fc600078410ff */
[----:B------:R1:W-:Y:S01]  /*fe90*/  STL.64 [R1+0xb80], R4 ;  /* 0x000b800401007387 */ /* 0x0003e20000100a00 */
[----:B------:R-:W-:-:S03]  /*fea0*/  LEA.HI.X.SX32 R167, R3, R2, 0x2, P2 ;  /* 0x0000000203a77211 */ /* 0x000fc600010f16ff */
[----:B------:R2:W-:Y:S01]  /*feb0*/  STL.64 [R1+0x988], R8 ;  /* 0x0009880801007387 */ /* 0x0005e20000100a00 */
[----:B-1----:R-:W-:-:S04]  /*fec0*/  LEA R4, P2, R169, R0, 0x2 ;  /* 0x00000000a9047211 */ /* 0x002fc800078410ff */
[----:B------:R-:W-:Y:S02]  /*fed0*/  LEA.HI.X.SX32 R5, R169, R2, 0x2, P2 ;  /* 0x00000002a9057211 */ /* 0x000fe400010f16ff */
[C---:B------:R-:W-:Y:S02]  /*fee0*/  LEA R170, P2, R172.reuse, R0, 0x2 ;  /* 0x00000000acaa7211 */ /* 0x040fe400078410ff */
[----:B------:R-:W-:Y:S01]  /*fef0*/  LEA.HI.X.SX32 R169, R171, R2, 0x2, P4 ;  /* 0x00000002aba97211 */ /* 0x000fe200020f16ff */
[----:B------:R1:W-:Y:S01]  /*ff00*/  STL.64 [R1+0xb88], R4 ;  /* 0x000b880401007387 */ /* 0x0003e20000100a00 */
[C---:B--2---:R-:W-:Y:S02]  /*ff10*/  LEA R8, P4, R173.reuse, R0, 0x2 ;  /* 0x00000000ad087211 */ /* 0x044fe400078810ff */
[-C--:B------:R-:W-:Y:S02]  /*ff20*/  LEA.HI.X.SX32 R171, R172, R2.reuse, 0x2, P2 ;  /* 0x00000002acab7211 */ /* 0x080fe400010f16ff */
[----:B------:R-:W-:-:S02]  /*ff30*/  LEA.HI.X.SX32 R9, R173, R2, 0x2, P4 ;  /* 0x00000002ad097211 */ /* 0x000fc400020f16ff */
[-C--:B------:R-:W-:Y:S02]  /*ff40*/  LEA R172, P4, R175, R0.reuse, 0x2 ;  /* 0x00000000afac7211 */ /* 0x080fe400078810ff */
[----:B-1----:R-:W-:-:S04]  /*ff50*/  LEA R4, P2, R174, R0, 0x2 ;  /* 0x00000000ae047211 */ /* 0x002fc800078410ff */
[----:B------:R-:W-:Y:S02]  /*ff60*/  LEA.HI.X.SX32 R5, R174, R2, 0x2, P2 ;  /* 0x00000002ae057211 */ /* 0x000fe400010f16ff */
[C---:B------:R-:W-:Y:S01]  /*ff70*/  LEA R174, P2, R176.reuse, R0, 0x2 ;  /* 0x00000000b0ae7211 */ /* 0x040fe200078410ff */
[----:B------:R1:W-:Y:S01]  /*ff80*/  STL.64 [R1+0x990], R8 ;  /* 0x0009900801007387 */ /* 0x0003e20000100a00 */
[-C--:B------:R-:W-:Y:S02]  /*ff90*/  LEA.HI.X.SX32 R173, R175, R2.reuse, 0x2, P4 ;  /* 0x00000002afad7211 */ /* 0x080fe400020f16ff */
[----:B------:R-:W-:Y:S01]  /*ffa0*/  LEA.HI.X.SX32 R175, R176, R2, 0x2, P2 ;  /* 0x00000002b0af7211 */ /* 0x000fe200010f16ff */
[----:B------:R2:W-:Y:S01]  /*ffb0*/  STL.64 [R1+0xb90], R4 ;  /* 0x000b900401007387 */ /* 0x0005e20000100a00 */
[-C--:B-1----:R-:W-:Y:S02]  /*ffc0*/  LEA R8, P4, R177, R0.reuse, 0x2 ;  /* 0x00000000b1087211 */ /* 0x082fe400078810ff */
[----:B--2---:R-:W-:-:S02]  /*ffd0*/  LEA R4, P2, R178, R0, 0x2 ;  /* 0x00000000b2047211 */ /* 0x004fc400078410ff */
[----:B------:R-:W-:Y:S02]  /*ffe0*/  LEA.HI.X.SX32 R9, R177, R2, 0x2, P4 ;  /* 0x00000002b1097211 */ /* 0x000fe400020f16ff */
[C---:B------:R-:W-:Y:S02]  /*fff0*/  LEA R176, P4, R179.reuse, R0, 0x2 ;  /* 0x00000000b3b07211 */ /* 0x040fe400078810ff */
[----:B------:R-:W-:Y:S02]  /*10000*/  LEA.HI.X.SX32 R5, R178, R2, 0x2, P2 ;  /* 0x00000002b2057211 */ /* 0x000fe400010f16ff */
[C---:B------:R-:W-:Y:S01]  /*10010*/  LEA R178, P2, R180.reuse, R0, 0x2 ;  /* 0x00000000b4b27211 */ /* 0x040fe200078410ff */
[----:B------:R1:W-:Y:S01]  /*10020*/  STL.64 [R1+0x998], R8 ;  /* 0x0009980801007387 */ /* 0x0003e20000100a00 */
[-C--:B------:R-:W-:Y:S02]  /*10030*/  LEA.HI.X.SX32 R177, R179, R2.reuse, 0x2, P4 ;  /* 0x00000002b3b17211 */ /* 0x080fe400020f16ff */
[----:B------:R-:W-:Y:S01]  /*10040*/  LEA.HI.X.SX32 R179, R180, R2, 0x2, P2 ;  /* 0x00000002b4b37211 */ /* 0x000fe200010f16ff */
[----:B------:R2:W-:Y:S01]  /*10050*/  STL.64 [R1+0xb98], R4 ;  /* 0x000b980401007387 */ /* 0x0005e20000100a00 */
[----:B-1----:R-:W-:-:S02]  /*10060*/  LEA R8, P4, R181, R0, 0x2 ;  /* 0x00000000b5087211 */ /* 0x002fc400078810ff */
[C---:B--2---:R-:W-:Y:S02]  /*10070*/  LEA R4, P2, R182.reuse, R0, 0x2 ;  /* 0x00000000b6047211 */ /* 0x044fe400078410ff */
[----:B------:R-:W-:Y:S02]  /*10080*/  LEA.HI.X.SX32 R9, R181, R2, 0x2, P4 ;  /* 0x00000002b5097211 */ /* 0x000fe400020f16ff */
[C---:B------:R-:W-:Y:S02]  /*10090*/  LEA R180, P4, R183.reuse, R0, 0x2 ;  /* 0x00000000b7b47211 */ /* 0x040fe400078810ff */
[----:B------:R-:W-:Y:S02]  /*100a0*/  LEA.HI.X.SX32 R5, R182, R2, 0x2, P2 ;  /* 0x00000002b6057211 */ /* 0x000fe400010f16ff */
[----:B------:R-:W-:Y:S01]  /*100b0*/  LEA R182, P2, R184, R0, 0x2 ;  /* 0x00000000b8b67211 */ /* 0x000fe200078410ff */
[----:B------:R1:W-:Y:S01]  /*100c0*/  STL.64 [R1+0x9a0], R8 ;  /* 0x0009a00801007387 */ /* 0x0003e20000100a00 */
[----:B------:R-:W-:-:S02]  /*100d0*/  LEA.HI.X.SX32 R181, R183, R2, 0x2, P4 ;  /* 0x00000002b7b57211 */ /* 0x000fc400020f16ff */
[----:B------:R-:W-:Y:S01]  /*100e0*/  LEA.HI.X.SX32 R183, R184, R2, 0x2, P2 ;  /* 0x00000002b8b77211 */ /* 0x000fe200010f16ff */
[----:B------:R2:W-:Y:S01]  /*100f0*/  STL.64 [R1+0xba0], R4 ;  /* 0x000ba00401007387 */ /* 0x0005e20000100a00 */
[CC--:B-1----:R-:W-:Y:S02]  /*10100*/  LEA R8, P4, R185.reuse, R0.reuse, 0x2 ;  /* 0x00000000b9087211 */ /* 0x0c2fe400078810ff */
[C---:B--2---:R-:W-:Y:S02]  /*10110*/  LEA R4, P2, R186.reuse, R0, 0x2 ;  /* 0x00000000ba047211 */ /* 0x044fe400078410ff */
[----:B------:R-:W-:Y:S02]  /*10120*/  LEA.HI.X.SX32 R9, R185, R2, 0x2, P4 ;  /* 0x00000002b9097211 */ /* 0x000fe400020f16ff */
[----:B------:R-:W-:Y:S02]  /*10130*/  LEA R184, P4, R187, R0, 0x2 ;  /* 0x00000000bbb87211 */ /* 0x000fe400078810ff */
[----:B------:R-:W-:-:S02]  /*10140*/  LEA.HI.X.SX32 R5, R186, R2, 0x2, P2 ;  /* 0x00000002ba057211 */ /* 0x000fc400010f16ff */
[C---:B------:R-:W-:Y:S01]  /*10150*/  LEA R186, P2, R188.reuse, R0, 0x2 ;  /* 0x00000000bcba7211 */ /* 0x040fe200078410ff */
[----:B------:R1:W-:Y:S01]  /*10160*/  STL.64 [R1+0x9a8], R8 ;  /* 0x0009a80801007387 */ /* 0x0003e20000100a00 */
[-C--:B------:R-:W-:Y:S02]  /*10170*/  LEA.HI.X.SX32 R185, R187, R2.reuse, 0x2, P4 ;  /* 0x00000002bbb97211 */ /* 0x080fe400020f16ff */
[----:B------:R-:W-:Y:S01]  /*10180*/  LEA.HI.X.SX32 R187, R188, R2, 0x2, P2 ;  /* 0x00000002bcbb7211 */ /* 0x000fe200010f16ff */
[----:B------:R2:W-:Y:S01]  /*10190*/  STL.64 [R1+0xba8], R4 ;  /* 0x000ba80401007387 */ /* 0x0005e20000100a00 */
[CC--:B-1----:R-:W-:Y:S02]  /*101a0*/  LEA R8, P4, R189.reuse, R0.reuse, 0x2 ;  /* 0x00000000bd087211 */ /* 0x0c2fe400078810ff */
[----:B--2---:R-:W-:Y:S02]  /*101b0*/  LEA R4, P2, R190, R0, 0x2 ;  /* 0x00000000be047211 */ /* 0x004fe400078410ff */
[----:B------:R-:W-:-:S02]  /*101c0*/  LEA.HI.X.SX32 R9, R189, R2, 0x2, P4 ;  /* 0x00000002bd097211 */ /* 0x000fc400020f16ff */
        /* <DEDUP_REMOVED lines=8> */
[----:B--2---:R-:W-:Y:S02]  /*10250*/  LEA R4, P2, R194, R0, 0x2 ;  /* 0x00000000c2047211 */ /* 0x004fe400078410ff */
        /* <DEDUP_REMOVED lines=9> */
[----:B--2---:R-:W-:Y:S02]  /*102f0*/  LEA R4, P2, R198, R0, 0x2 ;  /* 0x00000000c6047211 */ /* 0x004fe400078410ff */
        /* <DEDUP_REMOVED lines=9> */
[----:B--2---:R-:W-:Y:S02]  /*10390*/  LEA R4, P2, R202, R0, 0x2 ;  /* 0x00000000ca047211 */ /* 0x004fe400078410ff */
[----:B------:R-:W-:-:S02]  /*103a0*/  LEA.HI.X.SX32 R9, R200, R2, 0x2, P4 ;  /* 0x00000002c8097211 */ /* 0x000fc400020f16ff */
        /* <DEDUP_REMOVED lines=10> */
[----:B--2---:R-:W-:Y:S02]  /*10450*/  LEA R4, P2, R206, R0, 0x2 ;  /* 0x00000000ce047211 */ /* 0x004fe400078410ff */
[----:B------:R-:W-:Y:S02]  /*10460*/  LEA.HI.X.SX32 R9, R204, R2, 0x2, P4 ;  /* 0x00000002cc097211 */ /* 0x000fe400020f16ff */
        /* <DEDUP_REMOVED lines=11> */
[----:B--2---:R-:W-:Y:S02]  /*10520*/  LEA R4, P2, R3, R0, 0x2 ;  /* 0x0000000003047211 */ /* 0x004fe400078410ff */
        /* <DEDUP_REMOVED lines=12> */
[-C--:B-1----:R-:W-:Y:S02]  /*105f0*/  LEA R8, P4, R212, R0.reuse, 0x2 ;  /* 0x00000000d4087211 */ /* 0x082fe400078810ff */
        /* <DEDUP_REMOVED lines=15> */
[-C--:B------:R-:W-:Y:S01]  /*106f0*/  LEA.HI.X.SX32 R9, R216, R2.reuse, 0x2, P4 ;  /* 0x00000002d8097211 */ /* 0x080fe200020f16ff */
[----:B------:R-:W-:Y:S01]  /*10700*/  IMAD R222, R223, c[0x0][0x190], RZ ;  /* 0x00006400dfde7a24 */ /* 0x000fe200078e02ff */
[----:B------:R-:W-:Y:S02]  /*10710*/  LEA.HI.X.SX32 R5, R218, R2, 0x2, P2 ;  /* 0x00000002da057211 */ /* 0x000fe400010f16ff */
[-C--:B------:R-:W-:Y:S02]  /*10720*/  LEA R218, P2, R219, R0.reuse, 0x2 ;  /* 0x00000000dbda7211 */ /* 0x080fe400078410ff */
[----:B------:R-:W-:Y:S01]  /*10730*/  LEA R216, P4, R217, R0, 0x2 ;  /* 0x00000000d9d87211 */ /* 0x000fe200078810ff */
[----:B------:R1:W-:Y:S01]  /*10740*/  STL.64 [R1+0x9e8], R8 ;  /* 0x0009e80801007387 */ /* 0x0003e20000100a00 */
[----:B------:R-:W-:-:S02]  /*10750*/  LEA.HI.X.SX32 R219, R219, R2, 0x2, P2 ;  /* 0x00000002dbdb7211 */ /* 0x000fc400010f16ff */
[----:B------:R-:W-:Y:S01]  /*10760*/  LEA.HI.X.SX32 R217, R217, R2, 0x2, P4 ;  /* 0x00000002d9d97211 */ /* 0x000fe200020f16ff */
[----:B------:R2:W-:Y:S01]  /*10770*/  STL.64 [R1+0xbe8], R4 ;  /* 0x000be80401007387 */ /* 0x0005e20000100a00 */
[-C--:B-1----:R-:W-:Y:S02]  /*10780*/  LEA R8, P4, R220, R0.reuse, 0x2 ;  /* 0x00000000dc087211 */ /* 0x082fe400078810ff */
[----:B--2---:R-:W-:Y:S02]  /*10790*/  LEA R4, P2, R222, R0, 0x2 ;  /* 0x00000000de047211 */ /* 0x004fe400078410ff */
[-C--:B------:R-:W-:Y:S02]  /*107a0*/  LEA.HI.X.SX32 R9, R220, R2.reuse, 0x2, P4 ;  /* 0x00000002dc097211 */ /* 0x080fe400020f16ff */
[----:B------:R-:W-:-:S05]  /*107b0*/  LEA.HI.X.SX32 R5, R222, R2, 0x2, P2 ;  /* 0x00000002de057211 */ /* 0x000fca00010f16ff */
[----:B------:R1:W-:Y:S04]  /*107c0*/  STL.64 [R1+0xbf0], R4 ;  /* 0x000bf00401007387 */ /* 0x0003e80000100a00 */
[----:B------:R2:W-:Y:S04]  /*107d0*/  STL.64 [R1+0x9f0], R8 ;  /* 0x0009f00801007387 */ /* 0x0005e80000100a00 */
[----:B-1----:R-:W3:Y:S04]  /*107e0*/  LDL.LU R4, [R1+0x128] ;  /* 0x0001280001047983 */ /* 0x002ee80000300800 */
[----:B------:R-:W4:Y:S01]  /*107f0*/  LDL.LU R5, [R1+0x12c] ;  /* 0x00012c0001057983 */ /* 0x000f220000300800 */
[----:B------:R-:W-:-:S02]  /*10800*/  IMAD R221, R224, c[0x0][0x190], RZ ;  /* 0x00006400e0dd7a24 */ /* 0x000fc400078e02ff */
[----:B------:R-:W-:Y:S02]  /*10810*/  IMAD R223, R225, c[0x0][0x190], RZ ;  /* 0x00006400e1df7a24 */ /* 0x000fe400078e02ff */
[----:B------:R-:W-:Y:S01]  /*10820*/  IMAD R224, R226, c[0x0][0x190], RZ ;  /* 0x00006400e2e07a24 */ /* 0x000fe200078e02ff */
[-C--:B------:R-:W-:Y:S01]  /*10830*/  LEA R220, P4, R221, R0.reuse, 0x2 ;  /* 0x00000000dddc7211 */ /* 0x080fe200078810ff */
[----:B------:R-:W-:Y:S01]  /*10840*/  IMAD R226, R227, c[0x0][0x190], RZ ;  /* 0x00006400e3e27a24 */ /* 0x000fe200078e02ff */
[----:B------:R-:W-:Y:S01]  /*10850*/  LEA R222, P2, R223, R0, 0x2 ;  /* 0x00000000dfde7211 */ /* 0x000fe200078410ff */
[----:B------:R-:W-:Y:S01]  /*10860*/  IMAD R225, R228, c[0x0][0x190], RZ ;  /* 0x00006400e4e17a24 */ /* 0x000fe200078e02ff */
[----:B------:R-:W-:Y:S02]  /*10870*/  LEA.HI.X.SX32 R221, R221, R2, 0x2, P4 ;  /* 0x00000002dddd7211 */ /* 0x000fe400020f16ff */
[----:B------:R-:W-:Y:S01]  /*10880*/  LEA R10, P4, R224, R0, 0x2 ;  /* 0x00000000e00a7211 */ /* 0x000fe200078810ff */
[----:B------:R-:W-:Y:S01]  /*10890*/  IMAD R227, R229, c[0x0][0x190], RZ ;  /* 0x00006400e5e37a24 */ /* 0x000fe200078e02ff */
[----:B------:R-:W-:Y:S01]  /*108a0*/  LEA.HI.X.SX32 R223, R223, R2, 0x2, P2 ;  /* 0x00000002dfdf7211 */ /* 0x000fe200010f16ff */
[----:B------:R-:W-:Y:S01]  /*108b0*/  IMAD R7, R230, c[0x0][0x190], RZ ;  /* 0x00006400e6077a24 */ /* 0x000fe200078e02ff */
[----:B--2---:R-:W-:-:S02]  /*108c0*/  LEA R8, P2, R226, R0, 0x2 ;  /* 0x00000000e2087211 */ /* 0x004fc400078410ff */
        /* <DEDUP_REMOVED lines=8> */
[----:B------:R2:W-:Y:S01]  /*10950*/  STL.64 [R1+0xbf8], R8 ;  /* 0x000bf80801007387 */ /* 0x0005e20000100a00 */
[----:B------:R-:W-:Y:S01]  /*10960*/  LEA.HI.X.SX32 R227, R227, R2, 0x2, P2 ;  /* 0x00000002e3e37211 */ /* 0x000fe200010f16ff */
[----:B------:R-:W-:Y:S01]  /*10970*/  IMAD R231, R233, c[0x0][0x190], RZ ;  /* 0x00006400e9e77a24 */ /* 0x000fe200078e02ff */
[-C--:B-1----:R-:W-:Y:S01]  /*10980*/  LEA R10, P4, R7, R0.reuse, 0x2 ;  /* 0x00000000070a7211 */ /* 0x082fe200078810ff */
        /* <DEDUP_REMOVED lines=31> */
[C---:B------:R-:W-:Y:S02]  /*10b80*/  LEA R236, P4, R6.reuse, R0, 0x2 ;  /* 0x0000000006ec7211 */ /* 0x040fe400078810ff */
[-C--:B------:R-:W-:Y:S02]  /*10b90*/  LEA.HI.X.SX32 R9, R237, R2.reuse, 0x2, P2 ;  /* 0x00000002ed097211 */ /* 0x080fe400010f16ff */
[----:B------:R-:W-:Y:S02]  /*10ba0*/  LEA.HI.X.SX32 R237, R6, R2, 0x2, P4 ;  /* 0x0000000206ed7211 */ /* 0x000fe400020f16ff */
[----:B------:R-:W-:Y:S01]  /*10bb0*/  LEA R238, P2, R3, R0, 0x2 ;  /* 0x0000000003ee7211 */ /* 0x000fe200078410ff */
[----:B------:R-:W-:Y:S01]  /*10bc0*/  IMAD R242, R243, c[0x0][0x190], RZ ;  /* 0x00006400f3f27a24 */ /* 0x000fe200078e02ff */
[----:B------:R1:W-:Y:S02]  /*10bd0*/  STL.64 [R1+0xa10], R10 ;  /* 0x000a100a01007387 */ /* 0x0003e40000100a00 */
[----:B------:R-:W-:Y:S01]  /*10be0*/  LEA.HI.X.SX32 R239, R3, R2, 0x2, P2 ;  /* 0x0000000203ef7211 */ /* 0x000fe200010f16ff */
[----:B------:R-:W-:Y:S01]  /*10bf0*/  IMAD R3, R252, c[0x0][0x190], RZ ;  /* 0x00006400fc037a24 */ /* 0x000fe200078e02ff */
[----:B------:R2:W-:Y:S04]  /*10c00*/  STL.64 [R1+0xc10], R8 ;  /* 0x000c100801007387 */ /* 0x0005e80000100a00 */
[----:B------:R2:W5:Y:S01]  /*10c10*/  LDL.LU R252, [R1+0x44d8] ;  /* 0x0044d80001fc7983 */ /* 0x0005620000300800 */
[----:B-1----:R-:W-:-:S04]  /*10c20*/  LEA R10, P2, R242, R0, 0x2 ;  /* 0x00000000f20a7211 */ /* 0x002fc800078410ff */
[----:B------:R-:W-:Y:S01]  /*10c30*/  LEA.HI.X.SX32 R11, R242, R2, 0x2, P2 ;  /* 0x00000002f20b7211 */ /* 0x000fe200010f16ff */
[----:B--2---:R-:W-:Y:S01]  /*10c40*/  IMAD.MOV.U32 R8, RZ, RZ, c[0x0][0x180] ;  /* 0x00006000ff087624 */ /* 0x004fe200078e00ff */
[----:B------:R-:W-:-:S04]  /*10c50*/  ULDC.64 UR4, c[0x0][0x118] ;  /* 0x0000460000047ab9 */ /* 0x000fc80000000a00 */
[----:B------:R-:W-:Y:S01]  /*10c60*/  IADD3 R6, R8, -0x19, RZ ;  /* 0xffffffe708067810 */ /* 0x000fe20007ffe0ff */
[----:B---3--:R-:W-:Y:S01]  /*10c70*/  IMAD R241, R4, c[0x0][0x190], RZ ;  /* 0x0000640004f17a24 */ /* 0x008fe200078e02ff */
[----:B------:R-:W-:Y:S01]  /*10c80*/  LEA R4, P4, R240, R0, 0x2 ;  /* 0x00000000f0047211 */ /* 0x000fe200078810ff */
[----:B----4-:R-:W-:-:S03]  /*10c90*/  IMAD R7, R5, c[0x0][0x190], RZ ;  /* 0x0000640005077a24 */ /* 0x010fc600078e02ff */
[----:B------:R-:W-:-:S05]  /*10ca0*/  LEA.HI.X.SX32 R5, R240, R2, 0x2, P4 ;  /* 0x00000002f0057211 */ /* 0x000fca00020f16ff */
[----:B------:R1:W-:Y:S01]  /*10cb0*/  STL.64 [R1+0xa20], R4 ;  /* 0x000a200401007387 */ /* 0x0003e20000100a00 */
[----:B------:R-:W-:Y:S01]  /*10cc0*/  LEA R242, P2, R7, R0, 0x2 ;  /* 0x0000000007f27211 */ /* 0x000fe200078410ff */
[----:B-1----:R-:W-:-:S03]  /*10cd0*/  IMAD.MOV.U32 R5, RZ, RZ, c[0x0][0x180] ;  /* 0x00006000ff057624 */ /* 0x002fc600078e00ff */
[----:B------:R-:W-:Y:S02]  /*10ce0*/  LEA.HI.X.SX32 R243, R7, R2, 0x2, P2 ;  /* 0x0000000207f37211 */ /* 0x000fe400010f16ff */
[----:B------:R-:W-:-:S04]  /*10cf0*/  IADD3 R5, R5, -0x15, RZ ;  /* 0xffffffeb05057810 */ /* 0x000fc80007ffe0ff */
[----:B------:R-:W-:Y:S02]  /*10d00*/  ISETP.GE.U32.AND P2, PT, R5, 0x7fffffac, PT ;  /* 0x7fffffac0500780c */ /* 0x000fe40003f46070 */
[----:B------:R-:W1:Y:S01]  /*10d10*/  S2R R5, SR_TID.X ;  /* 0x0000000000057919 */ /* 0x000e620000002100 */
[----:B------:R-:W-:-:S03]  /*10d20*/  LEA R240, P4, R241, R0, 0x2 ;  /* 0x00000000f1f07211 */ /* 0x000fc600078810ff */
[----:B------:R2:W-:Y:S01]  /*10d30*/  STL.64 [R1+0xc18], R10 ;  /* 0x000c180a01007387 */ /* 0x0005e20000100a00 */
[----:B------:R-:W-:Y:S02]  /*10d40*/  LEA.HI.X.SX32 R241, R241, R2, 0x2, P4 ;  /* 0x00000002f1f17211 */ /* 0x000fe400020f16ff */
[----:B--2---:R-:W-:Y:S01]  /*10d50*/  LEA R10, P4, R3, R0, 0x2 ;  /* 0x00000000030a7211 */ /* 0x004fe200078810ff */
[----:B------:R-:W-:Y:S01]  /*10d60*/  IMAD.MOV.U32 R0, RZ, RZ, c[0x0][0x188] ;  /* 0x00006200ff007624 */ /* 0x000fe200078e00ff */
[----:B-1----:R-:W-:Y:S02]  /*10d70*/  LOP3.LUT R5, R5, 0x7f, RZ, 0xc0, !PT ;  /* 0x0000007f05057812 */ /* 0x002fe400078ec0ff */
[----:B------:R-:W-:-:S03]  /*10d80*/  LEA.HI.X.SX32 R11, R3, R2, 0x2, P4 ;  /* 0x00000002030b7211 */ /* 0x000fc600020f16ff */
[----:B------:R-:W-:Y:S01]  /*10d90*/  IMAD.SHL.U32 R4, R5, 0x4, RZ ;  /* 0x0000000405047824 */ /* 0x000fe200078e00ff */
[----:B------:R-:W-:Y:S02]  /*10da0*/  SHF.L.U32 R2, R0, 0x2, RZ ;  /* 0x0000000200027819 */ /* 0x000fe400000006ff */
[----:B------:R-:W-:Y:S02]  /*10db0*/  IADD3 R3, R8, -0x1d, RZ ;  /* 0xffffffe308037810 */ /* 0x000fe40007ffe0ff */
[----:B------:R1:W-:Y:S01]  /*10dc0*/  LDGSTS.E [R4], [R250.64], !P3 ;  /* 0x00000000fa047fae */ /* 0x0003e2000d921844 */
[----:B------:R-:W-:-:S03]  /*10dd0*/  IMAD.WIDE R14, R2, 0x4, R250 ;  /* 0x00000004020e7825 */ /* 0x000fc600078e02fa */
[----:B------:R1:W-:Y:S01]  /*10de0*/  LDGSTS.E [R4+0x200], [R248.64], !P3 ;  /* 0x00200000f8047fae */ /* 0x0003e2000d921844 */
[----:B------:R-:W-:Y:S01]  /*10df0*/  IMAD.WIDE R12, R2, 0x4, R248 ;  /* 0x00000004020c7825 */ /* 0x000fe200078e02f8 */
[----:B------:R-:W-:Y:S02]  /*10e00*/  ISETP.GE.U32.AND P4, PT, R6, 0x7fffffa8, PT ;  /* 0x7fffffa80600780c */ /* 0x000fe40003f86070 */
[----:B------:R1:W-:Y:S01]  /*10e10*/  LDGSTS.E [R4+0x400], [R246.64], !P3 ;  /* 0x00400000f6047fae */ /* 0x0003e2000d921844 */
[----:B------:R-:W-:-:S03]  /*10e20*/  IMAD.WIDE R6, R2, 0x4, R244 ;  /* 0x0000000402067825 */ /* 0x000fc600078e02f4 */
[----:B------:R2:W-:Y:S04]  /*10e30*/  STL.64 [R1+0xa18], R10 ;  /* 0x000a180a01007387 */ /* 0x0005e80000100a00 */
[----:B------:R1:W-:Y:S01]  /*10e40*/  LDGSTS.E [R4+0x600], [R244.64], !P3 ;  /* 0x00600000f4047fae */ /* 0x0003e2000d921844 */
[----:B------:R-:W-:Y:S01]  /*10e50*/  ISETP.GE.U32.AND P3, PT, R3, 0x7fffffa4, PT ;  /* 0x7fffffa40300780c */ /* 0x000fe20003f66070 */
[----:B------:R-:W-:Y:S02]  /*10e60*/  IMAD.SHL.U32 R3, R0, 0x8, RZ ;  /* 0x0000000800037824 */ /* 0x000fe400078e00ff */
[----:B------:R3:W-:Y:S01]  /*10e70*/  LDGSTS.E [R4+0x2000], [R14.64], !P6 ;  /* 0x020000000e047fae */ /* 0x0007e2000f121844 */
[----:B--2---:R-:W-:Y:S01]  /*10e80*/  IMAD.WIDE R10, R2, 0x4, R246 ;  /* 0x00000004020a7825 */ /* 0x004fe200078e02f6 */
[----:B------:R-:W-:-:S02]  /*10e90*/  IADD3 R2, R8, -0x21, RZ ;  /* 0xffffffdf08027810 */ /* 0x000fc40007ffe0ff */
[----:B------:R3:W-:Y:S04]  /*10ea0*/  STL.64 [R1+0x878], R14 ;  /* 0x0008780e01007387 */ /* 0x0007e80000100a00 */
[----:B------:R2:W-:Y:S04]  /*10eb0*/  LDGSTS.E [R4+0x2200], [R12.64], !P6 ;  /* 0x022000000c047fae */ /* 0x0005e8000f121844 */
[----:B------:R2:W-:Y:S04]  /*10ec0*/  STL.64 [R1+0x870], R12 ;  /* 0x0008700c01007387 */ /* 0x0005e80000100a00 */
[----:B------:R4:W-:Y:S01]  /*10ed0*/  LDGSTS.E [R4+0x2400], [R10.64], !P6 ;  /* 0x024000000a047fae */ /* 0x0009e2000f121844 */
[----:B---3--:R-:W-:-:S03]  /*10ee0*/  IMAD.WIDE R14, R3, 0x4, R250 ;  /* 0x00000004030e7825 */ /* 0x008fc600078e02fa */
[----:B------:R4:W-:Y:S04]  /*10ef0*/  STL.64 [R1+0x860], R10 ;  /* 0x0008600a01007387 */ /* 0x0009e80000100a00 */
[----:B------:R3:W-:Y:S01]  /*10f00*/  LDGSTS.E [R4+0x2600], [R6.64], !P6 ;  /* 0x0260000006047fae */ /* 0x0007e2000f121844 */
[C---:B--2---:R-:W-:Y:S01]  /*10f10*/  IMAD.WIDE R12, R3.reuse, 0x4, R248 ;  /* 0x00000004030c7825 */ /* 0x044fe200078e02f8 */
[----:B------:R-:W-:Y:S02]  /*10f20*/  ISETP.GE.U32.AND P6, PT, R2, 0x7fffffa0, PT ;  /* 0x7fffffa00200780c */ /* 0x000fe40003fc6070 */
[----:B------:R3:W-:Y:S01]  /*10f30*/  STL.64 [R1+0x850], R6 ;  /* 0x0008500601007387 */ /* 0x0007e20000100a00 */
[----:B------:R-:W-:Y:S02]  /*10f40*/  IMAD R2, R0, 0xc, RZ ;  /* 0x0000000c00027824 */ /* 0x000fe400078e02ff */
[C---:B----4-:R-:W-:Y:S01]  /*10f50*/  IMAD.WIDE R10, R3.reuse, 0x4, R246 ;  /* 0x00000004030a7825 */ /* 0x050fe200078e02f6 */
[----:B------:R2:W-:Y:S04]  /*10f60*/  LDGSTS.E [R4+0x4000], [R14.64], !P5 ;  /* 0x040000000e047fae */ /* 0x0005e8000e921844 */
[----:B------:R2:W-:Y:S01]  /*10f70*/  STL.64 [R1+0x7c8], R14 ;  /* 0x0007c80e01007387 */ /* 0x0005e20000100a00 */
[----:B---3--:R-:W-:Y:S01]  /*10f80*/  IMAD.WIDE R6, R3, 0x4, R244 ;  /* 0x0000000403067825 */ /* 0x008fe200078e02f4 */
[----:B------:R-:W-:-:S02]  /*10f90*/  IADD3 R3, R8, -0x25, RZ ;  /* 0xffffffdb08037810 */ /* 0x000fc40007ffe0ff */
[----:B------:R3:W-:Y:S04]  /*10fa0*/  LDGSTS.E [R4+0x4200], [R12.64], !P5 ;  /* 0x042000000c047fae */ /* 0x0007e8000e921844 */
[----:B------:R3:W-:Y:S01]  /*10fb0*/  STL.64 [R1+0x7c0], R12 ;  /* 0x0007c00c01007387 */ /* 0x0007e20000100a00 */
[----:B--2---:R-:W-:-:S03]  /*10fc0*/  IMAD.WIDE R14, R2, 0x4, R250 ;  /* 0x00000004020e7825 */ /* 0x004fc600078e02fa */
[----:B------:R2:W-:Y:S04]  /*10fd0*/  LDGSTS.E [R4+0x4400], [R10.64], !P5 ;  /* 0x044000000a047fae */ /* 0x0005e8000e921844 */
[----:B------:R2:W-:Y:S04]  /*10fe0*/  STL.64 [R1+0x7b8], R10 ;  /* 0x0007b80a01007387 */ /* 0x0005e80000100a00 */
[----:B------:R4:W-:Y:S01]  /*10ff0*/  LDGSTS.E [R4+0x4600], [R6.64], !P5 ;  /* 0x0460000006047fae */ /* 0x0009e2000e921844 */
[----:B---3--:R-:W-:Y:S01]  /*11000*/  IMAD.WIDE R12, R2, 0x4, R248 ;  /* 0x00000004020c7825 */ /* 0x008fe200078e02f8 */
[----:B------:R-:W-:-:S02]  /*11010*/  ISETP.GE.U32.AND P5, PT, R3, 0x7fffff9c, PT ;  /* 0x7fffff9c0300780c */ /* 0x000fc40003fa6070 */
[----:B------:R4:W-:Y:S01]  /*11020*/  STL.64 [R1+0x7b0], R6 ;  /* 0x0007b00601007387 */ /* 0x0009e20000100a00 */
[----:B------:R-:W-:Y:S02]  /*11030*/  IMAD.SHL.U32 R3, R0, 0x10, RZ ;  /* 0x0000001000037824 */ /* 0x000fe400078e00ff */
[C---:B--2---:R-:W-:Y:S01]  /*11040*/  IMAD.WIDE R10, R2.reuse, 0x4, R246 ;  /* 0x00000004020a7825 */ /* 0x044fe200078e02f6 */
[----:B------:R2:W-:Y:S04]  /*11050*/  LDGSTS.E [R4+0x6000], [R14.64], !P1 ;  /* 0x060000000e047fae */ /* 0x0005e8000c921844 */
[----:B------:R2:W-:Y:S01]  /*11060*/  STL.64 [R1+0x748], R14 ;  /* 0x0007480e01007387 */ /* 0x0005e20000100a00 */
[----:B----4-:R-:W-:Y:S01]  /*11070*/  IMAD.WIDE R6, R2, 0x4, R244 ;  /* 0x0000000402067825 */ /* 0x010fe200078e02f4 */
        /* <DEDUP_REMOVED lines=10> */
[----:B------:R-:W-:Y:S02]  /*11120*/  IMAD R2, R0, 0x14, RZ ;  /* 0x0000001400027824 */ /* 0x000fe400078e02ff */
        /* <DEDUP_REMOVED lines=44> */
[----:B------:R-:W-:Y:S01]  /*113f0*/  SHF.L.U32 R3, R0, 0x5, RZ ;  /* 0x0000000500037819 */ /* 0x000fe200000006ff */
[C---:B--2---:R-:W-:Y:S02]  /*11400*/  IMAD.WIDE R10, R2.reuse, 0x4, R246 ;  /* 0x00000004020a7825 */ /* 0x044fe400078e02f6 */
[----:B------:R2:W-:Y:S04]  /*11410*/  LDGSTS.E [R4+0xe000], [R14.64], !P3 ;  /* 0x0e0000000e047fae */ /* 0x0005e8000d921844 */
[----:B------:R3:W-:Y:S01]  /*11420*/  LDGSTS.E [R4+0xe200], [R12.64], !P3 ;  /* 0x0e2000000c047fae */ /* 0x0007e2000d921844 */
[----:B----4-:R-:W-:Y:S01]  /*11430*/  IMAD.WIDE R6, R2, 0x4, R244 ;  /* 0x0000000402067825 */ /* 0x010fe200078e02f4 */
[----:B------:R-:W-:-:S02]  /*11440*/  IADD3 R2, R8, -0x39, RZ ;  /* 0xffffffc708027810 */ /* 0x000fc40007ffe0ff */
[----:B------:R2:W-:Y:S04]  /*11450*/  STL.64 [R1+0x548], R14 ;  /* 0x0005480e01007387 */ /* 0x0005e80000100a00 */
[----:B------:R4:W-:Y:S04]  /*11460*/  LDGSTS.E [R4+0xe400], [R10.64], !P3 ;  /* 0x0e4000000a047fae */ /* 0x0009e8000d921844 */
[----:B------:R3:W-:Y:S04]  /*11470*/  STL.64 [R1+0x540], R12 ;  /* 0x0005400c01007387 */ /* 0x0007e80000100a00 */
[----:B------:R1:W-:Y:S01]  /*11480*/  LDGSTS.E [R4+0xe600], [R6.64], !P3 ;  /* 0x0e60000006047fae */ /* 0x0003e2000d921844 */
[----:B--2---:R-:W-:Y:S01]  /*11490*/  IMAD.WIDE R14, R3, 0x4, R250 ;  /* 0x00000004030e7825 */ /* 0x004fe200078e02fa */
[----:B------:R-:W-:-:S02]  /*114a0*/  ISETP.GE.U32.AND P3, PT, R2, 0x7fffff88, PT ;  /* 0x7fffff880200780c */ /* 0x000fc40003f66070 */
[----:B------:R4:W-:Y:S01]  /*114b0*/  STL.64 [R1+0x538], R10 ;  /* 0x0005380a01007387 */ /* 0x0009e20000100a00 */
[----:B------:R-:W-:Y:S02]  /*114c0*/  IMAD R2, R0, 0x24, RZ ;  /* 0x0000002400027824 */ /* 0x000fe400078e02ff */
[C---:B---3--:R-:W-:Y:S01]  /*114d0*/  IMAD.WIDE R12, R3.reuse, 0x4, R248 ;  /* 0x00000004030c7825 */ /* 0x048fe200078e02f8 */
[----:B------:R1:W-:Y:S04]  /*114e0*/  STL.64 [R1+0x530], R6 ;  /* 0x0005300601007387 */ /* 0x0003e80000100a00 */
[----:B------:R2:W-:Y:S01]  /*114f0*/  STL.64 [R1+0x4c8], R14 ;  /* 0x0004c80e01007387 */ /* 0x0005e20000100a00 */
[----:B----4-:R-:W-:-:S03]  /*11500*/  IMAD.WIDE R10, R3, 0x4, R246 ;  /* 0x00000004030a7825 */ /* 0x010fc600078e02f6 */
[----:B------:R2:W-:Y:S01]  /*11510*/  LDGSTS.E [R4+0x10000], [R14.64], !P6 ;  /* 0x100000000e047fae */ /* 0x0005e2000f121844 */
[----:B-1----:R-:W-:Y:S01]  /*11520*/  IMAD.WIDE R6, R3, 0x4, R244 ;  /* 0x0000000403067825 */ /* 0x002fe200078e02f4 */
[----:B------:R-:W-:Y:S02]  /*11530*/  IADD3 R3, R8, -0x3d, RZ ;  /* 0xffffffc308037810 */ /* 0x000fe40007ffe0ff */
[----:B------:R1:W-:Y:S04]  /*11540*/  STL.64 [R1+0x4c0], R12 ;  /* 0x0004c00c01007387 */ /* 0x0003e80000100a00 */
[----:B------:R1:W-:Y:S01]  /*11550*/  LDGSTS.E [R4+0x10200], [R12.64], !P6 ;  /* 0x102000000c047fae */ /* 0x0003e2000f121844 */
[----:B--2---:R-:W-:-:S03]  /*11560*/  IMAD.WIDE R14, R2, 0x4, R250 ;  /* 0x00000004020e7825 */ /* 0x004fc600078e02fa */
[----:B------:R2:W-:Y:S04]  /*11570*/  STL.64 [R1+0x4b8], R10 ;  /* 0x0004b80a01007387 */ /* 0x0005e80000100a00 */
[----:B------:R2:W-:Y:S01]  /*11580*/  LDGSTS.E [R4+0x10400], [R10.64], !P6 ;  /* 0x104000000a047fae */ /* 0x0005e2000f121844 */
[----:B-1----:R-:W-:-:S03]  /*11590*/  IMAD.WIDE R12, R2, 0x4, R248 ;  /* 0x00000004020c7825 */ /* 0x002fc600078e02f8 */
[----:B------:R1:W-:Y:S04]  /*115a0*/  STL.64 [R1+0x4b0], R6 ;  /* 0x0004b00601007387 */ /* 0x0003e80000100a00 */
[----:B------:R1:W-:Y:S01]  /*115b0*/  LDGSTS.E [R4+0x10600], [R6.64], !P6 ;  /* 0x1060000006047fae */ /* 0x0003e2000f121844 */
[----:B------:R-:W-:Y:S01]  /*115c0*/  ISETP.GE.U32.AND P6, PT, R3, 0x7fffff84, PT ;  /* 0x7fffff840300780c */ /* 0x000fe20003fc6070 */
[----:B--2---:R-:W-:Y:S02]  /*115d0*/  IMAD.WIDE R10, R2, 0x4, R246 ;  /* 0x00000004020a7825 */ /* 0x004fe400078e02f6 */
[----:B------:R2:W-:Y:S02]  /*115e0*/  LDGSTS.E [R4+0x12000], [R14.64], !P5 ;  /* 0x120000000e047fae */ /* 0x0005e4000e921844 */
[----:B------:R-:W-:-:S02]  /*115f0*/  IMAD R3, R0, 0x28, RZ ;  /* 0x0000002800037824 */ /* 0x000fc400078e02ff */
[----:B------:R3:W-:Y:S01]  /*11600*/  LDGSTS.E [R4+0x12200], [R12.64], !P5 ;  /* 0x122000000c047fae */ /* 0x0007e2000e921844 */
[----:B-1----:R-:W-:Y:S01]  /*11610*/  IMAD.WIDE R6, R2, 0x4, R244 ;  /* 0x0000000402067825 */ /* 0x002fe200078e02f4 */
[----:B------:R-:W-:Y:S02]  /*11620*/  IADD3 R2, R8, -0x2, RZ ;  /* 0xfffffffe08027810 */ /* 0x000fe40007ffe0ff */
        /* <DEDUP_REMOVED lines=11> */
[----:B-1----:R-:W-:-:S03]  /*116e0*/  IMAD.WIDE R10, R3, 0x4, R246 ;  /* 0x00000004030a7825 */ /* 0x002fc600078e02f6 */
[----:B------:R2:W-:Y:S01]  /*116f0*/  LDGSTS.E [R4+0x14000], [R14.64], !P1 ;  /* 0x140000000e047fae */ /* 0x0005e2000c921844 */
[----:B----4-:R-:W-:Y:S01]  /*11700*/  IMAD.WIDE R6, R3, 0x4, R244 ;  /* 0x0000000403067825 */ /* 0x010fe200078e02f4 */
        /* <DEDUP_REMOVED lines=59> */
[----:B----4-:R-:W-:-:S03]  /*11ac0*/  IMAD.WIDE R6, R3, 0x4, R244 ;  /* 0x0000000403067825 */ /* 0x010fc600078e02f4 */
        /* <DEDUP_REMOVED lines=8> */
[----:B--2---:R-:W-:-:S03]  /*11b50*/  IMAD.WIDE R10, R2, 0x4, R246 ;  /* 0x00000004020a7825 */ /* 0x004fc600078e02f6 */
[----:B------:R2:W-:Y:S01]  /*11b60*/  LDGSTS.E [R4+0x1e000], [R14.64], !P6 ;  /* 0x1e0000000e047fae */ /* 0x0005e2000f121844 */
[----:B------:R-:W-:-:S03]  /*11b70*/  IADD3 R3, R8, -0x16, RZ ;  /* 0xffffffea08037810 */ /* 0x000fc60007ffe0ff */
[----:B------:R3:W-:Y:S01]  /*11b80*/  LDGSTS.E [R4+0x1e200], [R12.64], !P6 ;  /* 0x1e2000000c047fae */ /* 0x0007e2000f121844 */
[----:B-1----:R-:W-:Y:S01]  /*11b90*/  IMAD.WIDE R6, R2, 0x4, R244 ;  /* 0x0000000402067825 */ /* 0x002fe200078e02f4 */
[----:B------:R-:W-:Y:S02]  /*11ba0*/  IADD3 R2, R8, -0x1a, RZ ;  /* 0xffffffe608027810 */ /* 0x000fe40007ffe0ff */
[----:B------:R2:W-:Y:S01]  /*11bb0*/  STL.64 [R1+0x148], R14 ;  /* 0x0001480e01007387 */ /* 0x0005e20000100a00 */
[----:B------:R-:W-:-:S03]  /*11bc0*/  LOP3.LUT R5, R4, 0x20, RZ, 0x3c, !PT ;  /* 0x0000002004057812 */ /* 0x000fc600078e3cff */
[----:B------:R1:W-:Y:S04]  /*11bd0*/  LDGSTS.E [R4+0x1e400], [R10.64], !P6 ;  /* 0x1e4000000a047fae */ /* 0x0003e8000f121844 */
[----:B------:R3:W-:Y:S04]  /*11be0*/  STL.64 [R1+0x140], R12 ;  /* 0x0001400c01007387 */ /* 0x0007e80000100a00 */
[----:B------:R4:W-:Y:S01]  /*11bf0*/  LDGSTS.E [R4+0x1e600], [R6.64], !P6 ;  /* 0x1e60000006047fae */ /* 0x0009e2000f121844 */
[----:B--2---:R-:W-:Y:S01]  /*11c00*/  IMAD.WIDE R14, R0, 0x4, R250 ;  /* 0x00000004000e7825 */ /* 0x004fe200078e02fa */
[----:B------:R-:W-:-:S02]  /*11c10*/  ISETP.GE.U32.AND P6, PT, R2, 0x7fffffa7, PT ;  /* 0x7fffffa70200780c */ /* 0x000fc40003fc6070 */
[----:B------:R1:W-:Y:S01]  /*11c20*/  STL.64 [R1+0x138], R10 ;  /* 0x0001380a01007387 */ /* 0x0003e20000100a00 */
[C---:B------:R-:W-:Y:S02]  /*11c30*/  IMAD R2, R0.reuse, 0x5, RZ ;  /* 0x0000000500027824 */ /* 0x040fe400078e02ff */
[----:B---3--:R-:W-:Y:S01]  /*11c40*/  IMAD.WIDE R12, R0, 0x4, R248 ;  /* 0x00000004000c7825 */ /* 0x008fe200078e02f8 */
[----:B------:R4:W-:Y:S01]  /*11c50*/  STL.64 [R1+0x130], R6 ;  /* 0x0001300601007387 */ /* 0x0009e20000100a00 */
[----:B------:R-:W-:Y:S02]  /*11c60*/  ISETP.GE.U32.AND P3, PT, R3, 0x7fffffab, PT ;  /* 0x7fffffab0300780c */ /* 0x000fe40003f66070 */
[----:B------:R-:W-:Y:S01]  /*11c70*/  IADD3 R3, R8, -0x1e, RZ ;  /* 0xffffffe208037810 */ /* 0x000fe20007ffe0ff */
        /* <DEDUP_REMOVED lines=225> */
[----:B------:R-:W-:-:S02]  /*12a90*/  IMAD.SHL.U32 R3, R0, 0x2, RZ ;  /* 0x0000000200037824 */ /* 0x000fc400078e00ff */
[----:B------:R3:W-:Y:S01]  /*12aa0*/  LDGSTS.E [R5+0x1ea00], [R12.64], !P1 ;  /* 0x1ea000000c057fae */ /* 0x0007e2000c921844 */
[----:B-1----:R-:W-:Y:S01]  /*12ab0*/  IMAD.WIDE R6, R2, 0x4, R244 ;  /* 0x0000000402067825 */ /* 0x002fe200078e02f4 */
[----:B------:R-:W-:Y:S02]  /*12ac0*/  IADD3 R2, R8, -0x1b, RZ ;  /* 0xffffffe508027810 */ /* 0x000fe40007ffe0ff */
[----:B------:R3:W-:Y:S04]  /*12ad0*/  LDGSTS.E [R5+0x1ec00], [R10.64], !P1 ;  /* 0x1ec000000a057fae */ /* 0x0007e8000c921844 */
[----:B------:R2:W-:Y:S04]  /*12ae0*/  STL.64 [R1+0x128], R14 ;  /* 0x0001280e01007387 */ /* 0x0005e80000100a00 */
[----:B------:R3:W-:Y:S01]  /*12af0*/  LDGSTS.E [R5+0x1ee00], [R6.64], !P1 ;  /* 0x1ee0000006057fae */ /* 0x0007e2000c921844 */
[----:B------:R-:W-:Y:S01]  /*12b00*/  ISETP.GE.U32.AND P1, PT, R2, 0x7fffffa6, PT ;  /* 0x7fffffa60200780c */ /* 0x000fe20003f26070 */
[----:B------:R-:W-:-:S02]  /*12b10*/  IMAD R2, R0, 0x6, RZ ;  /* 0x0000000600027824 */ /* 0x000fc400078e02ff */
[----:B------:R1:W-:Y:S01]  /*12b20*/  STL.64 [R1+0x120], R12 ;  /* 0x0001200c01007387 */ /* 0x0003e20000100a00 */
[----:B--2---:R-:W-:-:S03]  /*12b30*/  IMAD.WIDE R14, R3, 0x4, R250 ;  /* 0x00000004030e7825 */ /* 0x004fc600078e02fa */
[----:B------:R2:W-:Y:S01]  /*12b40*/  STL.64 [R1+0x118], R10 ;  /* 0x0001180a01007387 */ /* 0x0005e20000100a00 */
[----:B---3--:R-:W-:-:S03]  /*12b50*/  LOP3.LUT R5, R4, 0x40, RZ, 0x3c, !PT ;  /* 0x0000004004057812 */ /* 0x008fc600078e3cff */
[----:B------:R3:W-:Y:S01]  /*12b60*/  STL.64 [R1+0x110], R6 ;  /* 0x0001100601007387 */ /* 0x0007e20000100a00 */
[----:B-1----:R-:W-:-:S03]  /*12b70*/  IMAD.WIDE R12, R3, 0x4, R248 ;  /* 0x00000004030c7825 */ /* 0x002fc600078e02f8 */
[----:B------:R1:W-:Y:S01]  /*12b80*/  STL.64 [R1+0x8d8], R14 ;  /* 0x0008d80e01007387 */ /* 0x0003e20000100a00 */
[----:B--2---:R-:W-:-:S03]  /*12b90*/  IMAD.WIDE R10, R3, 0x4, R246 ;  /* 0x00000004030a7825 */ /* 0x004fc600078e02f6 */
[----:B------:R1:W-:Y:S01]  /*12ba0*/  LDGSTS.E [R5+0x1000], [R14.64], !P0 ;  /* 0x010000000e057fae */ /* 0x0003e2000c121844 */
[----:B---3--:R-:W-:Y:S01]  /*12bb0*/  IMAD.WIDE R6, R3, 0x4, R244 ;  /* 0x0000000403067825 */ /* 0x008fe200078e02f4 */
[----:B------:R-:W-:Y:S02]  /*12bc0*/  IADD3 R3, R8, -0x1f, RZ ;  /* 0xffffffe108037810 */ /* 0x000fe40007ffe0ff */
[----:B------:R2:W-:Y:S04]  /*12bd0*/  STL.64 [R1+0x8d0], R12 ;  /* 0x0008d00c01007387 */ /* 0x0005e80000100a00 */
[----:B------:R2:W-:Y:S01]  /*12be0*/  LDGSTS.E [R5+0x1200], [R12.64], !P0 ;  /* 0x012000000c057fae */ /* 0x0005e2000c121844 */
[----:B-1----:R-:W-:-:S03]  /*12bf0*/  IMAD.WIDE R14, R2, 0x4, R250 ;  /* 0x00000004020e7825 */ /* 0x002fc600078e02fa */
[----:B------:R1:W-:Y:S04]  /*12c00*/  STL.64 [R1+0x8c0], R10 ;  /* 0x0008c00a01007387 */ /* 0x0003e80000100a00 */
[----:B------:R1:W-:Y:S01]  /*12c10*/  LDGSTS.E [R5+0x1400], [R10.64], !P0 ;  /* 0x014000000a057fae */ /* 0x0003e2000c121844 */
[----:B--2---:R-:W-:-:S03]  /*12c20*/  IMAD.WIDE R12, R2, 0x4, R248 ;  /* 0x00000004020c7825 */ /* 0x004fc600078e02f8 */
[----:B------:R2:W-:Y:S04]  /*12c30*/  STL.64 [R1+0x8b0], R6 ;  /* 0x0008b00601007387 */ /* 0x0005e80000100a00 */
[----:B------:R2:W-:Y:S01]  /*12c40*/  LDGSTS.E [R5+0x1600], [R6.64], !P0 ;  /* 0x0160000006057fae */ /* 0x0005e2000c121844 */
[----:B------:R-:W-:Y:S01]  /*12c50*/  ISETP.GE.U32.AND P0, PT, R3, 0x7fffffa2, PT ;  /* 0x7fffffa20300780c */ /* 0x000fe20003f06070 */
[----:B-1----:R-:W-:Y:S02]  /*12c60*/  IMAD.WIDE R10, R2, 0x4, R246 ;  /* 0x00000004020a7825 */ /* 0x002fe400078e02f6 */
[----:B------:R1:W-:Y:S02]  /*12c70*/  LDGSTS.E [R5+0x3000], [R14.64], !P2 ;  /* 0x030000000e057fae */ /* 0x0003e4000d121844 */
[----:B------:R-:W-:-:S02]  /*12c80*/  IMAD R3, R0, 0xa, RZ ;  /* 0x0000000a00037824 */ /* 0x000fc400078e02ff */
[----:B------:R3:W-:Y:S01]  /*12c90*/  LDGSTS.E [R5+0x3200], [R12.64], !P2 ;  /* 0x032000000c057fae */ /* 0x0007e2000d121844 */
[----:B--2---:R-:W-:Y:S01]  /*12ca0*/  IMAD.WIDE R6, R2, 0x4, R244 ;  /* 0x0000000402067825 */ /* 0x004fe200078e02f4 */
[----:B------:R-:W-:Y:S02]  /*12cb0*/  IADD3 R2, R8, -0x23, RZ ;  /* 0xffffffdd08027810 */ /* 0x000fe40007ffe0ff */
[----:B------:R1:W-:Y:S04]  /*12cc0*/  STL.64 [R1+0x818], R14 ;  /* 0x0008180e01007387 */ /* 0x0003e80000100a00 */
[----:B------:R2:W-:Y:S04]  /*12cd0*/  LDGSTS.E [R5+0x3400], [R10.64], !P2 ;  /* 0x034000000a057fae */ /* 0x0005e8000d121844 */
[----:B------:R3:W-:Y:S04]  /*12ce0*/  STL.64 [R1+0x810], R12 ;  /* 0x0008100c01007387 */ /* 0x0007e80000100a00 */
[----:B------:R4:W-:Y:S01]  /*12cf0*/  LDGSTS.E [R5+0x3600], [R6.64], !P2 ;  /* 0x0360000006057fae */ /* 0x0009e2000d121844 */
[----:B-1----:R-:W-:Y:S01]  /*12d00*/  IMAD.WIDE R14, R3, 0x4, R250 ;  /* 0x00000004030e7825 */ /* 0x002fe200078e02fa */
[----:B------:R-:W-:-:S02]  /*12d10*/  ISETP.GE.U32.AND P2, PT, R2, 0x7fffff9e, PT ;  /* 0x7fffff9e0200780c */ /* 0x000fc40003f46070 */
[----:B------:R2:W-:Y:S01]  /*12d20*/  STL.64 [R1+0x800], R10 ;  /* 0x0008000a01007387 */ /* 0x0005e20000100a00 */
[----:B------:R-:W-:Y:S02]  /*12d30*/  IMAD R2, R0, 0xe, RZ ;  /* 0x0000000e00027824 */ /* 0x000fe400078e02ff */
[C---:B---3--:R-:W-:Y:S01]  /*12d40*/  IMAD.WIDE R12, R3.reuse, 0x4, R248 ;  /* 0x00000004030c7825 */ /* 0x048fe200078e02f8 */
[----:B------:R4:W-:Y:S04]  /*12d50*/  STL.64 [R1+0x7f0], R6 ;  /* 0x0007f00601007387 */ /* 0x0009e80000100a00 */
[----:B------:R1:W-:Y:S01]  /*12d60*/  STL.64 [R1+0x788], R14 ;  /* 0x0007880e01007387 */ /* 0x0003e20000100a00 */
[----:B--2---:R-:W-:-:S03]  /*12d70*/  IMAD.WIDE R10, R3, 0x4, R246 ;  /* 0x00000004030a7825 */ /* 0x004fc600078e02f6 */
[----:B------:R1:W-:Y:S01]  /*12d80*/  LDGSTS.E [R5+0x5000], [R14.64], !P4 ;  /* 0x050000000e057fae */ /* 0x0003e2000e121844 */
[----:B----4-:R-:W-:Y:S01]  /*12d90*/  IMAD.WIDE R6, R3, 0x4, R244 ;  /* 0x0000000403067825 */ /* 0x010fe200078e02f4 */
        /* <DEDUP_REMOVED lines=196> */
[----:B------:R1:W-:Y:S01]  /*139e0*/  STL.64 [R1+0x108], R14 ;  /* 0x0001080e01007387 */ /* 0x0003e20000100a00 */
[----:B------:R-:W-:-:S03]  /*139f0*/  LOP3.LUT R9, R4, 0x60, RZ, 0x3c, !PT ;  /* 0x0000006004097812 */ /* 0x000fc600078e3cff */
        /* <DEDUP_REMOVED lines=102> */
[----:B----4-:R-:W-:-:S03]  /*14060*/  IMAD.WIDE R6, R3, 0x4, R244 ;  /* 0x0000000403067825 */ /* 0x010fc600078e02f4 */
        /* <DEDUP_REMOVED lines=8> */
[----:B-1----:R-:W-:-:S03]  /*140f0*/  IMAD.WIDE R10, R2, 0x4, R246 ;  /* 0x00000004020a7825 */ /* 0x002fc600078e02f6 */
[----:B------:R1:W-:Y:S01]  /*14100*/  LDGSTS.E [R9+0xf800], [R14.64], !P4 ;  /* 0x0f8000000e097fae */ /* 0x0003e2000e121844 */
[----:B------:R-:W-:-:S03]  /*14110*/  IADD3 R3, R8, -0x38, RZ ;  /* 0xffffffc808037810 */ /* 0x000fc60007ffe0ff */
[----:B------:R-:W3:Y:S01]  /*14120*/  S2R R5, SR_TID.X ;  /* 0x0000000000057919 */ /* 0x000ee20000002100 */
[----:B--2---:R-:W-:Y:S01]  /*14130*/  IMAD.WIDE R6, R2, 0x4, R244 ;  /* 0x0000000402067825 */ /* 0x004fe200078e02f4 */
[----:B------:R-:W-:Y:S02]  /*14140*/  IADD3 R2, R8, -0x3c, RZ ;  /* 0xffffffc408027810 */ /* 0x000fe40007ffe0ff */
[----:B------:R2:W-:Y:S01]  /*14150*/  LDGSTS.E [R9+0xfa00], [R12.64], !P4 ;  /* 0x0fa000000c097fae */ /* 0x0005e2000e121844 */
[----:B------:R-:W-:-:S03]  /*14160*/  ISETP.GE.U32.AND P2, PT, R3, 0x7fffff89, PT ;  /* 0x7fffff890300780c */ /* 0x000fc60003f46070 */
[----:B------:R4:W-:Y:S01]  /*14170*/  LDGSTS.E [R9+0xfc00], [R10.64], !P4 ;  /* 0x0fc000000a097fae */ /* 0x0009e2000e121844 */
[----:B------:R-:W-:-:S03]  /*14180*/  IMAD R3, R0, 0x27, RZ ;  /* 0x0000002700037824 */ /* 0x000fc600078e02ff */
[----:B------:R1:W-:Y:S01]  /*14190*/  LDGSTS.E [R9+0xfe00], [R6.64], !P4 ;  /* 0x0fe0000006097fae */ /* 0x0003e2000e121844 */
[----:B------:R-:W-:Y:S01]  /*141a0*/  ISETP.GE.U32.AND P4, PT, R2, 0x7fffff85, PT ;  /* 0x7fffff850200780c */ /* 0x000fe20003f86070 */
[----:B------:R-:W-:Y:S02]  /*141b0*/  IMAD R2, R0, 0x23, RZ ;  /* 0x0000002300027824 */ /* 0x000fe400078e02ff */
[----:B------:R-:W-:Y:S02]  /*141c0*/  STL.64 [R1+0x4e8], R14 ;  /* 0x0004e80e01007387 */ /* 0x000fe40000100a00 */
[C---:B------:R-:W-:Y:S02]  /*141d0*/  IMAD.WIDE R24, R2.reuse, 0x4, R250 ;  /* 0x0000000402187825 */ /* 0x040fe400078e02fa */
[----:B------:R-:W-:Y:S02]  /*141e0*/  STL.64 [R1+0x4e0], R12 ;  /* 0x0004e00c01007387 */ /* 0x000fe40000100a00 */
[----:B------:R-:W-:-:S02]  /*141f0*/  IMAD.WIDE R22, R2, 0x4, R248 ;  /* 0x0000000402167825 */ /* 0x000fc400078e02f8 */
[----:B------:R4:W-:Y:S02]  /*14200*/  STL.64 [R1+0x4d8], R10 ;  /* 0x0004d80a01007387 */ /* 0x0009e40000100a00 */
[C---:B------:R-:W-:Y:S02]  /*14210*/  IMAD.WIDE R20, R2.reuse, 0x4, R246 ;  /* 0x0000000402147825 */ /* 0x040fe400078e02f6 */
[----:B------:R1:W-:Y:S02]  /*14220*/  STL.64 [R1+0x4d0], R6 ;  /* 0x0004d00601007387 */ /* 0x0003e40000100a00 */
[----:B------:R-:W-:Y:S02]  /*14230*/  IMAD.WIDE R18, R2, 0x4, R244 ;  /* 0x0000000402127825 */ /* 0x000fe400078e02f4 */
[----:B------:R-:W-:Y:S02]  /*14240*/  STL.64 [R1+0x468], R24 ;  /* 0x0004681801007387 */ /* 0x000fe40000100a00 */
[----:B----4-:R-:W-:-:S02]  /*14250*/  IMAD.WIDE R10, R3, 0x4, R250 ;  /* 0x00000004030a7825 */ /* 0x010fc400078e02fa */
[----:B------:R4:W-:Y:S02]  /*14260*/  LDGSTS.E [R9+0x11800], [R24.64], !P3 ;  /* 0x1180000018097fae */ /* 0x0009e4000d921844 */
[C---:B------:R-:W-:Y:S02]  /*14270*/  IMAD.WIDE R16, R3.reuse, 0x4, R248 ;  /* 0x0000000403107825 */ /* 0x040fe400078e02f8 */
[----:B------:R-:W-:Y:S02]  /*14280*/  STL.64 [R1+0x3e8], R10 ;  /* 0x0003e80a01007387 */ /* 0x000fe40000100a00 */
[----:B-1----:R-:W-:Y:S02]  /*14290*/  IMAD R6, R0, 0x2b, RZ ;  /* 0x0000002b00067824 */ /* 0x002fe400078e02ff */
[----:B------:R1:W-:Y:S01]  /*142a0*/  LDGSTS.E [R9+0x11a00], [R22.64], !P3 ;  /* 0x11a0000016097fae */ /* 0x0003e2000d921844 */
[----:B------:R-:W-:-:S03]  /*142b0*/  IMAD.WIDE R14, R3, 0x4, R246 ;  /* 0x00000004030e7825 */ /* 0x000fc600078e02f6 */
[----:B------:R-:W-:Y:S01]  /*142c0*/  STL.64 [R1+0x460], R22 ;  /* 0x0004601601007387 */ /* 0x000fe20000100a00 */
[----:B--2---:R-:W-:-:S03]  /*142d0*/  IMAD.WIDE R12, R3, 0x4, R244 ;  /* 0x00000004030c7825 */ /* 0x004fc600078e02f4 */
[----:B------:R2:W-:Y:S04]  /*142e0*/  LDGSTS.E [R9+0x11c00], [R20.64], !P3 ;  /* 0x11c0000014097fae */ /* 0x0005e8000d921844 */
[----:B------:R-:W-:Y:S04]  /*142f0*/  STL.64 [R1+0x458], R20 ;  /* 0x0004581401007387 */ /* 0x000fe80000100a00 */
[----:B------:R1:W-:Y:S04]  /*14300*/  LDGSTS.E [R9+0x11e00], [R18.64], !P3 ;  /* 0x11e0000012097fae */ /* 0x0003e8000d921844 */
[----:B------:R1:W-:Y:S04]  /*14310*/  STL.64 [R1+0x450], R18 ;  /* 0x0004501201007387 */ /* 0x0003e80000100a00 */
[----:B------:R3:W-:Y:S01]  /*14320*/  LDGSTS.E [R9+0x13800], [R10.64], !P6 ;  /* 0x138000000a097fae */ /* 0x0007e2000f121844 */
[----:B------:R-:W-:-:S03]  /*14330*/  IMAD R2, R0, 0x2f, RZ ;  /* 0x0000002f00027824 */ /* 0x000fc600078e02ff */
[----:B------:R2:W-:Y:S04]  /*14340*/  STL.64 [R1+0x3e0], R16 ;  /* 0x0003e01001007387 */ /* 0x0005e80000100a00 */
[----:B------:R2:W-:Y:S01]  /*14350*/  LDGSTS.E [R9+0x13a00], [R16.64], !P6 ;  /* 0x13a0000010097fae */ /* 0x0005e2000f121844 */
[----:B-1----:R-:W-:-:S03]  /*14360*/  IMAD.WIDE R18, R6, 0x4, R250 ;  /* 0x0000000406127825 */ /* 0x002fc600078e02fa */
[----:B------:R1:W-:Y:S04]  /*14370*/  STL.64 [R1+0x3d8], R14 ;  /* 0x0003d80e01007387 */ /* 0x0003e80000100a00 */
[----:B------:R1:W-:Y:S01]  /*14380*/  LDGSTS.E [R9+0x13c00], [R14.64], !P6 ;  /* 0x13c000000e097fae */ /* 0x0003e2000f121844 */
[----:B--2---:R-:W-:-:S03]  /*14390*/  IMAD.WIDE R16, R6, 0x4, R248 ;  /* 0x0000000406107825 */ /* 0x004fc600078e02f8 */
[----:B------:R2:W-:Y:S01]  /*143a0*/  STL.64 [R1+0x3d0], R12 ;  /* 0x0003d00c01007387 */ /* 0x0005e20000100a00 */
[----:B------:R-:W-:-:S03]  /*143b0*/  IADD3 R7, R8, -0x40, RZ ;  /* 0xffffffc008077810 */ /* 0x000fc60007ffe0ff */
[----:B------:R2:W-:Y:S01]  /*143c0*/  LDGSTS.E [R9+0x13e00], [R12.64], !P6 ;  /* 0x13e000000c097fae */ /* 0x0005e2000f121844 */
[----:B-1----:R-:W-:Y:S01]  /*143d0*/  IMAD.WIDE R14, R6, 0x4, R246 ;  /* 0x00000004060e7825 */ /* 0x002fe200078e02f6 */
[----:B---3--:R-:W-:Y:S02]  /*143e0*/  LOP3.LUT R11, R5, 0x3f, RZ, 0xc0, !PT ;  /* 0x0000003f050b7812 */ /* 0x008fe400078ec0ff */
[----:B------:R-:W-:Y:S01]  /*143f0*/  STL.64 [R1+0x368], R18 ;  /* 0x0003681201007387 */ /* 0x000fe20000100a00 */
[----:B------:R-:W-:-:S03]  /*14400*/  IADD3 R3, R8, -0x41, RZ ;  /* 0xffffffbf08037810 */ /* 0x000fc60007ffe0ff */
[----:B------:R1:W-:Y:S01]  /*14410*/  LDGSTS.E [R9+0x15800], [R18.64], !P5 ;  /* 0x1580000012097fae */ /* 0x0003e2000e921844 */
[----:B--2---:R-:W-:-:S03]  /*14420*/  IMAD.WIDE R12, R6, 0x4, R244 ;  /* 0x00000004060c7825 */ /* 0x004fc600078e02f4 */
[----:B------:R2:W-:Y:S01]  /*14430*/  STL.64 [R1+0x360], R16 ;  /* 0x0003601001007387 */ /* 0x0005e20000100a00 */
[----:B------:R-:W-:-:S03]  /*14440*/  ISETP.GE.U32.AND P3, PT, R7, 0x7fffff81, PT ;  /* 0x7fffff810700780c */ /* 0x000fc60003f66070 */
[----:B------:R2:W-:Y:S01]  /*14450*/  LDGSTS.E [R9+0x15a00], [R16.64], !P5 ;  /* 0x15a0000010097fae */ /* 0x0005e2000e921844 */
[----:B------:R-:W-:-:S03]  /*14460*/  ISETP.GE.AND P6, PT, R11, R7, PT ;  /* 0x000000070b00720c */ /* 0x000fc60003fc6270 */
[----:B------:R3:W-:Y:S01]  /*14470*/  STL.64 [R1+0x358], R14 ;  /* 0x0003580e01007387 */ /* 0x0007e20000100a00 */
[----:B------:R-:W-:-:S03]  /*14480*/  IMAD.WIDE R6, R2, 0x4, R244 ;  /* 0x0000000402067825 */ /* 0x000fc600078e02f4 */
[----:B------:R3:W-:Y:S01]  /*14490*/  LDGSTS.E [R9+0x15c00], [R14.64], !P5 ;  /* 0x15c000000e097fae */ /* 0x0007e2000e921844 */
[----:B--2---:R-:W-:-:S03]  /*144a0*/  IMAD.WIDE R16, R2, 0x4, R250 ;  /* 0x0000000402107825 */ /* 0x004fc600078e02fa */
[----:B------:R2:W-:Y:S04]  /*144b0*/  STL.64 [R1+0x350], R12 ;  /* 0x0003500c01007387 */ /* 0x0005e80000100a00 */
[----:B------:R2:W-:Y:S01]  /*144c0*/  LDGSTS.E [R9+0x15e00], [R12.64], !P5 ;  /* 0x15e000000c097fae */ /* 0x0005e2000e921844 */
[----:B---3--:R-:W-:Y:S01]  /*144d0*/  IMAD.WIDE R14, R2, 0x4, R248 ;  /* 0x00000004020e7825 */ /* 0x008fe200078e02f8 */
[----:B------:R-:W-:Y:S02]  /*144e0*/  ISETP.GE.U32.AND P5, PT, R3, 0x7fffff80, PT ;  /* 0x7fffff800300780c */ /* 0x000fe40003fa6070 */
[----:B------:R3:W-:Y:S01]  /*144f0*/  LDGSTS.E [R9+0x17800], [R16.64], !P1 ;  /* 0x1780000010097fae */ /* 0x0007e2000c921844 */
[----:B------:R-:W-:-:S03]  /*14500*/  IMAD.MOV.U32 R3, RZ, RZ, 0x3f ;  /* 0x0000003fff037424 */ /* 0x000fc600078e00ff */
[----:B------:R1:W-:Y:S01]  /*14510*/  LDGSTS.E [R9+0x17a00], [R14.64], !P1 ;  /* 0x17a000000e097fae */ /* 0x0003e2000c921844 */
[----:B--2---:R-:W-:Y:S01]  /*14520*/  IMAD.WIDE R12, R2, 0x4, R246 ;  /* 0x00000004020c7825 */ /* 0x004fe200078e02f6 */
[----:B------:R-:W-:-:S04]  /*14530*/  IADD3 R2, R8, -0x45, RZ ;  /* 0xffffffbb08027810 */ /* 0x000fc80007ffe0ff */
[----:B------:R2:W-:Y:S01]  /*14540*/  LDGSTS.E [R9+0x17c00], [R12.64], !P1 ;  /* 0x17c000000c097fae */ /* 0x0005e2000c921844 */
[----:B------:R-:W-:-:S03]  /*14550*/  IADD3 R10, R3, c[0x0][0x180], RZ ;  /* 0x00006000030a7a10 */ /* 0x000fc60007ffe0ff */
[----:B------:R2:W-:Y:S01]  /*14560*/  LDGSTS.E [R9+0x17e00], [R6.64], !P1 ;  /* 0x17e0000006097fae */ /* 0x0005e2000c921844 */
[----:B------:R-:W-:Y:S01]  /*14570*/  ISETP.GE.U32.AND P1, PT, R2, 0x7fffff7c, PT ;  /* 0x7fffff7c0200780c */ /* 0x000fe20003f26070 */
[C---:B------:R-:W-:Y:S02]  /*14580*/  IMAD R2, R0.reuse, 0x33, RZ ;  /* 0x0000003300027824 */ /* 0x040fe400078e02ff */
[----:B------:R-:W-:Y:S01]  /*14590*/  IMAD R3, R0, 0x37, RZ ;  /* 0x0000003700037824 */ /* 0x000fe200078e02ff */
[----:B------:R3:W-:Y:S01]  /*145a0*/  STL.64 [R1+0x2e8], R16 ;  /* 0x0002e81001007387 */ /* 0x0007e20000100a00 */
[----:B------:R-:W-:-:S03]  /*145b0*/  IMAD.WIDE R26, R2, 0x4, R250 ;  /* 0x00000004021a7825 */ /* 0x000fc600078e02fa */
[----:B------:R2:W-:Y:S01]  /*145c0*/  STL.64 [R1+0x2e0], R14 ;  /* 0x0002e00e01007387 */ /* 0x0005e20000100a00 */
[----:B-1----:R-:W-:-:S03]  /*145d0*/  IMAD.WIDE R18, R3, 0x4, R250 ;  /* 0x0000000403127825 */ /* 0x002fc600078e02fa */
[----:B------:R-:W-:Y:S01]  /*145e0*/  STL.64 [R1+0x2d8], R12 ;  /* 0x0002d80c01007387 */ /* 0x000fe20000100a00 */
[----:B----4-:R-:W-:-:S03]  /*145f0*/  IMAD.WIDE R24, R2, 0x4, R248 ;  /* 0x0000000402187825 */ /* 0x010fc600078e02f8 */
[----:B------:R1:W-:Y:S01]  /*14600*/  STL.64 [R1+0x2d0], R6 ;  /* 0x0002d00601007387 */ /* 0x0003e20000100a00 */
[----:B------:R-:W-:-:S03]  /*14610*/  IMAD.WIDE R22, R2, 0x4, R246 ;  /* 0x0000000402167825 */ /* 0x000fc600078e02f6 */
[----:B------:R4:W-:Y:S01]  /*14620*/  STL.64 [R1+0x268], R26 ;  /* 0x0002681a01007387 */ /* 0x0009e20000100a00 */
[----:B------:R-:W-:-:S03]  /*14630*/  IMAD.WIDE R20, R2, 0x4, R244 ;  /* 0x0000000402147825 */ /* 0x000fc600078e02f4 */
[----:B------:R-:W-:Y:S01]  /*14640*/  STL.64 [R1+0x1e8], R18 ;  /* 0x0001e81201007387 */ /* 0x000fe20000100a00 */
[----:B---3--:R-:W-:-:S03]  /*14650*/  IMAD.WIDE R16, R3, 0x4, R248 ;  /* 0x0000000403107825 */ /* 0x008fc600078e02f8 */
[----:B------:R3:W-:Y:S01]  /*14660*/  STL.64 [R1+0x260], R24 ;  /* 0x0002601801007387 */ /* 0x0007e20000100a00 */
[----:B--2---:R-:W-:-:S03]  /*14670*/  IMAD.WIDE R14, R3, 0x4, R246 ;  /* 0x00000004030e7825 */ /* 0x004fc600078e02f6 */
[----:B------:R4:W-:Y:S01]  /*14680*/  LDGSTS.E [R9+0x19800], [R26.64], !P0 ;  /* 0x198000001a097fae */ /* 0x0009e2000c121844 */
[----:B-1----:R-:W-:-:S03]  /*14690*/  IMAD R6, R0, 0x3b, RZ ;  /* 0x0000003b00067824 */ /* 0x002fc600078e02ff */
[----:B------:R-:W-:Y:S01]  /*146a0*/  STL.64 [R1+0x258], R22 ;  /* 0x0002581601007387 */ /* 0x000fe20000100a00 */
[----:B------:R-:W-:-:S03]  /*146b0*/  IMAD.WIDE R12, R3, 0x4, R244 ;  /* 0x00000004030c7825 */ /* 0x000fc600078e02f4 */
[----:B------:R3:W-:Y:S04]  /*146c0*/  LDGSTS.E [R9+0x19a00], [R24.64], !P0 ;  /* 0x19a0000018097fae */ /* 0x0007e8000c121844 */
[----:B------:R-:W-:Y:S04]  /*146d0*/  STL.64 [R1+0x250], R20 ;  /* 0x0002501401007387 */ /* 0x000fe80000100a00 */
[----:B------:R1:W-:Y:S04]  /*146e0*/  LDGSTS.E [R9+0x19c00], [R22.64], !P0 ;  /* 0x19c0000016097fae */ /* 0x0003e8000c121844 */
[----:B----4-:R-:W2:Y:S04]  /*146f0*/  LDL.LU.64 R26, [R1+0x44d0] ;  /* 0x0044d000011a7983 */ /* 0x010ea80000300a00 */
[----:B------:R4:W-:Y:S04]  /*14700*/  LDGSTS.E [R9+0x19e00], [R20.64], !P0 ;  /* 0x19e0000014097fae */ /* 0x0009e8000c121844 */
[----:B------:R1:W-:Y:S04]  /*14710*/  STL.64 [R1+0x1e0], R16 ;  /* 0x0001e01001007387 */ /* 0x0003e80000100a00 */
[----:B------:R1:W-:Y:S01]  /*14720*/  LDGSTS.E [R9+0x1b800], [R18.64], !P2 ;  /* 0x1b80000012097fae */ /* 0x0003e2000d121844 */
[----:B------:R-:W-:-:S03]  /*14730*/  SHF.R.S32.HI R5, RZ, 0x6, R5 ;  /* 0x00000006ff057819 */ /* 0x000fc60000011405 */
[----:B---3--:R-:W3:Y:S04]  /*14740*/  LDL.LU.64 R24, [R1+0x44c8] ;  /* 0x0044c80001187983 */ /* 0x008ee80000300a00 */
[----:B------:R1:W-:Y:S04]  /*14750*/  LDGSTS.E [R9+0x1ba00], [R16.64], !P2 ;  /* 0x1ba0000010097fae */ /* 0x0003e8000d121844 */
[----:B------:R4:W-:Y:S04]  /*14760*/  STL.64 [R1+0x1d8], R14 ;  /* 0x0001d80e01007387 */ /* 0x0009e80000100a00 */
[----:B------:R4:W-:Y:S01]  /*14770*/  LDGSTS.E [R9+0x1bc00], [R14.64], !P2 ;  /* 0x1bc000000e097fae */ /* 0x0009e2000d121844 */
[----:B-1----:R-:W-:-:S03]  /*14780*/  IMAD.WIDE R16, R6, 0x4, R250 ;  /* 0x0000000406107825 */ /* 0x002fc600078e02fa */
[----:B------:R-:W2:Y:S01]  /*14790*/  LDL.LU.64 R22, [R1+0x44c0] ;  /* 0x0044c00001167983 */ /* 0x000ea20000300a00 */
[----:B------:R-:W-:-:S03]  /*147a0*/  ISETP.GT.AND P0, PT, R10, 0x3f, PT ;  /* 0x0000003f0a00780c */ /* 0x000fc60003f04270 */
[----:B------:R1:W-:Y:S01]  /*147b0*/  STL.64 [R1+0x1d0], R12 ;  /* 0x0001d00c01007387 */ /* 0x0003e20000100a00 */
[----:B----4-:R-:W-:-:S03]  /*147c0*/  IMAD.WIDE R14, R6, 0x4, R248 ;  /* 0x00000004060e7825 */ /* 0x010fc600078e02f8 */
[----:B------:R1:W-:Y:S01]  /*147d0*/  LDGSTS.E [R9+0x1be00], [R12.64], !P2 ;  /* 0x1be000000c097fae */ /* 0x0003e2000d121844 */
[C---:B------:R-:W-:Y:S01]  /*147e0*/  ISETP.GE.AND P2, PT, R11.reuse, c[0x0][0x180], PT ;  /* 0x000060000b007a0c */ /* 0x040fe20003f46270 */
[----:B------:R-:W-:Y:S02]  /*147f0*/  IMAD.SHL.U32 R3, R11, 0x4, RZ ;  /* 0x000000040b037824 */ /* 0x000fe400078e00ff */
[----:B------:R-:W4:Y:S01]  /*14800*/  LDL.LU.64 R20, [R1+0x44b8] ;  /* 0x0044b80001147983 */ /* 0x000f220000300a00 */
[----:B------:R-:W-:Y:S01]  /*14810*/  IMAD.WIDE R10, R6, 0x4, R244 ;  /* 0x00000004060a7825 */ /* 0x000fe200078e02f4 */
[----:B------:R-:W-:Y:S02]  /*14820*/  SGXT R5, R5, 0x1 ;  /* 0x000000010505781a */ /* 0x000fe40000000200 */
[----:B------:R-:W2:Y:S01]  /*14830*/  LDL.LU.64 R18, [R1+0x44b0] ;  /* 0x0044b00001127983 */ /* 0x000ea20000300a00 */
[----:B------:R-:W-:Y:S02]  /*14840*/  IMAD R7, R0, 0x3f, RZ ;  /* 0x0000003f00077824 */ /* 0x000fe400078e02ff */
[----:B-1----:R-:W-:Y:S01]  /*14850*/  IMAD.WIDE R12, R6, 0x4, R246 ;  /* 0x00000004060c7825 */ /* 0x002fe200078e02f6 */
[----:B------:R1:W-:Y:S01]  /*14860*/  STL.64 [R1+0x168], R16 ;  /* 0x0001681001007387 */ /* 0x0003e20000100a00 */
[----:B------:R-:W-:-:S03]  /*14870*/  IADD3 R8, R8, -0x49, RZ ;  /* 0xffffffb708087810 */ /* 0x000fc60007ffe0ff */
[----:B------:R1:W-:Y:S04]  /*14880*/  STL.64 [R1+0x160], R14 ;  /* 0x0001600e01007387 */ /* 0x0003e80000100a00 */
[----:B------:R1:W-:Y:S01]  /*14890*/  LDGSTS.E [R9+0x1d800], [R16.64], !P4 ;  /* 0x1d80000010097fae */ /* 0x0003e2000e121844 */
[----:B------:R-:W-:-:S03]  /*148a0*/  LOP3.LUT R6, R3, 0x110, R5, 0x78, !PT ;  /* 0x0000011003067812 */ /* 0x000fc600078e7805 */
[----:B------:R1:W-:Y:S01]  /*148b0*/  LDGSTS.E [R9+0x1da00], [R14.64], !P4 ;  /* 0x1da000000e097fae */ /* 0x0003e2000e121844 */
[----:B------:R-:W-:-:S03]  /*148c0*/  LOP3.LUT R3, R4, 0x60, RZ, 0x3c, !PT ;  /* 0x0000006004037812 */ /* 0x000fc600078e3cff */
[----:B------:R1:W-:Y:S04]  /*148d0*/  LDGSTS.E [R9+0x1dc00], [R12.64], !P4 ;  /* 0x1dc000000c097fae */ /* 0x0003e8000e121844 */
[----:B-1----:R-:W2:Y:S04]  /*148e0*/  LDL.LU.64 R16, [R1+0x44a8] ;  /* 0x0044a80001107983 */ /* 0x002ea80000300a00 */
[----:B------:R1:W-:Y:S04]  /*148f0*/  STL.64 [R1+0x158], R12 ;  /* 0x0001580c01007387 */ /* 0x0003e80000100a00 */
[----:B------:R-:W2:Y:S04]  /*14900*/  LDL.LU.64 R14, [R1+0x44a0] ;  /* 0x0044a000010e7983 */ /* 0x000ea80000300a00 */
[----:B------:R1:W-:Y:S04]  /*14910*/  STL.64 [R1+0x150], R10 ;  /* 0x0001500a01007387 */ /* 0x0003e80000100a00 */
[----:B------:R1:W-:Y:S02]  /*14920*/  LDGSTS.E [R9+0x1de00], [R10.64], !P4 ;  /* 0x1de000000a097fae */ /* 0x0003e4000e121844 */
[----:B-1----:R-:W-:Y:S01]  /*14930*/  IMAD.WIDE R12, R7, 0x4, R250 ;  /* 0x00000004070c7825 */ /* 0x002fe200078e02fa */
[----:B------:R-:W-:-:S03]  /*14940*/  ISETP.GE.U32.AND P4, PT, R8, 0x7fffff78, PT ;  /* 0x7fffff780800780c */ /* 0x000fc60003f86070 */
[C---:B------:R-:W-:Y:S01]  /*14950*/  IMAD.WIDE R4, R7.reuse, 0x4, R244 ;  /* 0x0000000407047825 */ /* 0x040fe200078e02f4 */
[----:B------:R1:W-:Y:S04]  /*14960*/  STL.64 [R1+0x948], R12 ;  /* 0x0009480c01007387 */ /* 0x0003e80000100a00 */
[----:B------:R1:W-:Y:S01]  /*14970*/  LDGSTS.E [R3+0x1f800], [R12.64], !P3 ;  /* 0x1f8000000c037fae */ /* 0x0003e2000d921844 */
[----:B------:R-:W-:-:S04]  /*14980*/  IMAD.WIDE R10, R7, 0x4, R248 ;  /* 0x00000004070a7825 */ /* 0x000fc800078e02f8 */
[----:B------:R-:W-:Y:S01]  /*14990*/  IMAD.WIDE R8, R7, 0x4, R246 ;  /* 0x0000000407087825 */ /* 0x000fe200078e02f6 */
[----:B------:R1:W-:Y:S04]  /*149a0*/  STL.64 [R1+0x938], R10 ;  /* 0x0009380a01007387 */ /* 0x0003e80000100a00 */
[----:B------:R1:W-:Y:S04]  /*149b0*/  LDGSTS.E [R3+0x1fa00], [R10.64], !P3 ;  /* 0x1fa000000a037fae */ /* 0x0003e8000d921844 */
[----:B-1----:R-:W2:Y:S04]  /*149c0*/  LDL.LU.64 R12, [R1+0x4498] ;  /* 0x00449800010c7983 */ /* 0x002ea80000300a00 */
[----:B------:R1:W-:Y:S04]  /*149d0*/  STL.64 [R1+0x930], R8 ;  /* 0x0009300801007387 */ /* 0x0003e80000100a00 */
[----:B------:R-:W2:Y:S04]  /*149e0*/  LDL.LU.64 R10, [R1+0x4490] ;  /* 0x00449000010a7983 */ /* 0x000ea80000300a00 */
[----:B------:R1:W-:Y:S04]  /*149f0*/  STL.64 [R1+0x928], R4 ;  /* 0x0009280401007387 */ /* 0x0003e80000100a00 */
[----:B------:R1:W-:Y:S04]  /*14a00*/  LDGSTS.E [R3+0x1fc00], [R8.64], !P3 ;  /* 0x1fc0000008037fae */ /* 0x0003e8000d921844 */
[----:B------:R1:W-:Y:S01]  /*14a10*/  LDGSTS.E [R3+0x1fe00], [R4.64], !P3 ;  /* 0x1fe0000004037fae */ /* 0x0003e2000d921844 */
[----:B------:R-:W-:-:S03]  /*14a20*/  SEL R2, RZ, 0x4, !P0 ;  /* 0x00000004ff027807 */ /* 0x000fc60004000000 */
[----:B------:R-:W0:Y:S04]  /*14a30*/  LDGDEPBAR ;  /* 0x00000000000079af */ /* 0x000e280000000000 */
[----:B-1----:R-:W2:Y:S04]  /*14a40*/  LDL.LU.64 R8, [R1+0x4488] ;  /* 0x0044880001087983 */ /* 0x002ea80000300a00 */
[----:B------:R-:W2:Y:S04]  /*14a50*/  LDL.LU.64 R4, [R1+0x4480] ;  /* 0x0044800001047983 */ /* 0x000ea80000300a00 */
[----:B------:R1:W-:Y:S04]  /*14a60*/  STL.64 [R1+0x45b8], R40 ;  /* 0x0045b82801007387 */ /* 0x0003e80000100a00 */
[----:B-1----:R-:W2:Y:S04]  /*14a70*/  LDL.64 R40, [R1+0xe8] ;  /* 0x0000e80001287983 */ /* 0x002ea80000100a00 */
[----:B------:R1:W-:Y:S04]  /*14a80*/  STL.64 [R1+0x45b0], R46 ;  /* 0x0045b02e01007387 */ /* 0x0003e80000100a00 */
[----:B-1----:R-:W3:Y:S04]  /*14a90*/  LDL.64 R46, [R1+0xd0] ;  /* 0x0000d000012e7983 */ /* 0x002ee80000100a00 */
[----:B------:R1:W-:Y:S04]  /*14aa0*/  STL.64 [R1+0x45a8], R52 ;  /* 0x0045a83401007387 */ /* 0x0003e80000100a00 */
[----:B-1----:R-:W4:Y:S04]  /*14ab0*/  LDL.64 R52, [R1+0xb8] ;  /* 0x0000b80001347983 */ /* 0x002f280000100a00 */
        /* <DEDUP_REMOVED lines=13> */
[----:B-1----:R-:W4:Y:S01]  /*14b90*/  LDL.64 R244, [R1+0x58] ;  /* 0x0000580001f47983 */ /* 0x002f220000100a00 */
[----:B------:R-:W-:-:S04]  /*14ba0*/  SEL R2, R2, RZ, !P2 ;  /* 0x000000ff02027207 */ /* 0x000fc80005000000 */
[----:B------:R-:W-:Y:S02]  /*14bb0*/  ISETP.NE.U32.AND P2, PT, R2, RZ, PT ;  /* 0x000000ff0200720c */ /* 0x000fe40003f45070 */
[----:B------:R-:W-:-:S04]  /*14bc0*/  MOV R2, c[0x0][0x180] ;  /* 0x0000600000027a02 */ /* 0x000fc80000000f00 */
[----:B------:R-:W-:-:S04]  /*14bd0*/  IADD3 R2, R2, -0x4d, RZ ;  /* 0xffffffb302027810 */ /* 0x000fc80007ffe0ff */
[----:B------:R-:W-:Y:S02]  /*14be0*/  ISETP.GE.U32.AND P3, PT, R2, 0x7fffff74, PT ;  /* 0x7fffff740200780c */ /* 0x000fe40003f66070 */
[C---:B------:R-:W-:Y:S02]  /*14bf0*/  IADD3 R2, R6.reuse, 0x100000, RZ ;  /* 0x0010000006027810 */ /* 0x040fe40007ffe0ff */
[----:B------:R-:W-:-:S03]  /*14c00*/  IADD3 R3, R6, 0x100000, RZ ;  /* 0x0010000006037810 */ /* 0x000fc60007ffe0ff */
[----:B--2---:R1:W-:Y:S02]  /*14c10*/  LDGSTS.E [R2+-0x60000], [R40.64], P2 ;  /* 0xa000000028027fae */ /* 0x0043e40009121844 */
[C---:B-1----:R-:W-:Y:S02]  /*14c20*/  IADD3 R2, R6.reuse, 0x100000, RZ ;  /* 0x0010000006027810 */ /* 0x042fe40007ffe0ff */
[----:B------:R-:W2:Y:S04]  /*14c30*/  LDL.LU.64 R40, [R1+0x45b8] ;  /* 0x0045b80001287983 */ /* 0x000ea80000300a00 */
[----:B---3--:R1:W-:Y:S04]  /*14c40*/  LDGSTS.E [R3+-0x5f800], [R46.64], P2 ;  /* 0xa08000002e037fae */ /* 0x0083e80009121844 */
[----:B-1----:R-:W3:Y:S04]  /*14c50*/  LDL.LU.64 R46, [R1+0x45b0] ;  /* 0x0045b000012e7983 */ /* 0x002ee80000300a00 */
[----:B----4-:R1:W-:Y:S04]  /*14c60*/  LDGSTS.E [R2+-0x5f000], [R52.64], P2 ;  /* 0xa100000034027fae */ /* 0x0103e80009121844 */
[----:B-1----:R-:W4:Y:S04]  /*14c70*/  LDL.LU.64 R52, [R1+0x45a8] ;  /* 0x0045a80001347983 */ /* 0x002f280000300a00 */
[----:B------:R1:W-:Y:S04]  /*14c80*/  LDGSTS.E [R3+-0x5e800], [R58.64], P2 ;  /* 0xa18000003a037fae */ /* 0x0003e80009121844 */
[----:B-1----:R-:W2:Y:S04]  /*14c90*/  LDL.LU.64 R58, [R1+0x45a0] ;  /* 0x0045a000013a7983 */ /* 0x002ea80000300a00 */
[----:B------:R1:W-:Y:S04]  /*14ca0*/  LDGSTS.E [R2+-0x5e000], [R64.64], P2 ;  /* 0xa200000040027fae */ /* 0x0003e80009121844 */
[----:B-1----:R-:W2:Y:S04]  /*14cb0*/  LDL.LU.64 R64, [R1+0x4598] ;  /* 0x0045980001407983 */ /* 0x002ea80000300a00 */
[----:B------:R1:W-:Y:S04]  /*14cc0*/  LDGSTS.E [R3+-0x5d800], [R70.64], P2 ;  /* 0xa280000046037fae */ /* 0x0003e80009121844 */
[----:B-1----:R-:W2:Y:S04]  /*14cd0*/  LDL.LU.64 R70, [R1+0x4590] ;  /* 0x0045900001467983 */ /* 0x002ea80000300a00 */
[----:B------:R1:W-:Y:S04]  /*14ce0*/  LDGSTS.E [R2+-0x5d000], [R244.64], P2 ;  /* 0xa3000000f4027fae */ /* 0x0003e80009121844 */
[----:B------:R1:W-:Y:S04]  /*14cf0*/  LDGSTS.E [R3+-0x5c800], [R246.64], P2 ;  /* 0xa3800000f6037fae */ /* 0x0003e80009121844 */
[----:B------:R1:W-:Y:S04]  /*14d00*/  LDGSTS.E [R2+-0x5c000], [R248.64], P2 ;  /* 0xa4000000f8027fae */ /* 0x0003e80009121844 */
[----:B------:R1:W-:Y:S04]  /*14d10*/  LDGSTS.E [R3+-0x5b800], [R250.64], P2 ;  /* 0xa4800000fa037fae */ /* 0x0003e80009121844 */
[----:B-1----:R-:W2:Y:S04]  /*14d20*/  LDL.64 R244, [R1+0x50] ;  /* 0x0000500001f47983 */ /* 0x002ea80000100a00 */
[----:B------:R-:W2:Y:S04]  /*14d30*/  LDL.64 R246, [R1+0x38] ;  /* 0x0000380001f67983 */ /* 0x000ea80000100a00 */
[----:B------:R-:W2:Y:S04]  /*14d40*/  LDL.64 R248, [R1+0x20] ;  /* 0x0000200001f87983 */ /* 0x000ea80000100a00 */
[----:B------:R-:W2:Y:S04]  /*14d50*/  LDL.64 R250, [R1+0x8] ;  /* 0x0000080001fa7983 */ /* 0x000ea80000100a00 */
[----:B------:R1:W-:Y:S04]  /*14d60*/  LDGSTS.E [R2+-0x5b000], [R4.64], P2 ;  /* 0xa500000004027fae */ /* 0x0003e80009121844 */
[----:B------:R-:W-:Y:S04]  /*14d70*/  STL.64 [R1+0x4510], R4 ;  /* 0x0045100401007387 */ /* 0x000fe80000100a00 */
[----:B------:R1:W-:Y:S04]  /*14d80*/  LDGSTS.E [R3+-0x5a800], [R12.64], P2 ;  /* 0xa58000000c037fae */ /* 0x0003e80009121844 */
[----:B------:R1:W-:Y:S04]  /*14d90*/  STL.64 [R1+0x4518], R12 ;  /* 0x0045180c01007387 */ /* 0x0003e80000100a00 */
[----:B------:R1:W-:Y:S04]  /*14da0*/  LDGSTS.E [R2+-0x5a000], [R18.64], P2 ;  /* 0xa600000012027fae */ /* 0x0003e80009121844 */
[----:B------:R1:W-:Y:S04]  /*14db0*/  LDGSTS.E [R3+-0x59800], [R24.64], P2 ;  /* 0xa680000018037fae */ /* 0x0003e80009121844 */
[----:B-1----:R-:W2:Y:S04]  /*14dc0*/  LDL.64 R12, [R1+0x68] ;  /* 0x00006800010c7983 */ /* 0x002ea80000100a00 */
        /* <DEDUP_REMOVED lines=20> */
[----:B------:R1:W-:Y:S04]  /*14f10*/  LDGSTS.E [R2+-0x54000], [R84.64], P2 ;  /* 0xac00000054027fae */ /* 0x0003e80009121844 */
        /* <DEDUP_REMOVED lines=25> */
[----:B------:R1:W-:Y:S01]  /*150b0*/  LDGSTS.E [R2+-0x47000], [R188.64], P2 ;  /* 0xb9000000bc027fae */ /* 0x0003e20009121844 */
[----:B------:R-:W-:-:S03]  /*150c0*/  IADD3 R7, R6, 0x100000, RZ ;  /* 0x0010000006077810 */ /* 0x000fc60007ffe0ff */
[----:B------:R3:W-:Y:S04]  /*150d0*/  LDGSTS.E [R3+-0x46800], [R192.64], P2 ;  /* 0xb9800000c0037fae */ /* 0x0007e80009121844 */
[----:B------:R1:W-:Y:S04]  /*150e0*/  LDGSTS.E [R2+-0x46000], [R196.64], P2 ;  /* 0xba000000c4027fae */ /* 0x0003e80009121844 */
[----:B------:R3:W-:Y:S04]  /*150f0*/  LDGSTS.E [R3+-0x45800], [R200.64], P2 ;  /* 0xba800000c8037fae */ /* 0x0007e80009121844 */
[----:B------:R1:W-:Y:S04]  /*15100*/  LDGSTS.E [R2+-0x45000], [R204.64], P2 ;  /* 0xbb000000cc027fae */ /* 0x0003e80009121844 */
[----:B------:R3:W-:Y:S01]  /*15110*/  LDGSTS.E [R3+-0x44800], [R208.64], P2 ;  /* 0xbb800000d0037fae */ /* 0x0007e20009121844 */
[----:B------:R-:W-:-:S03]  /*15120*/  LOP3.LUT R4, R6, 0x20, RZ, 0x3c, !PT ;  /* 0x0000002006047812 */ /* 0x000fc600078e3cff */
        /* <DEDUP_REMOVED lines=8> */
[----:B------:R4:W-:Y:S01]  /*151b0*/  STL.64 [R1+0x4548], R48 ;  /* 0x0045483001007387 */ /* 0x0009e20000100a00 */
[----:B---3--:R-:W-:-:S03]  /*151c0*/  IADD3 R3, R4, 0x100000, RZ ;  /* 0x0010000004037810 */ /* 0x008fc60007ffe0ff */
[----:B------:R3:W-:Y:S01]  /*151d0*/  STL.64 [R1+0x4550], R54 ;  /* 0x0045503601007387 */ /* 0x0007e20000100a00 */
[----:B-1----:R-:W-:-:S03]  /*151e0*/  IADD3 R2, R4, 0x100000, RZ ;  /* 0x0010000004027810 */ /* 0x002fc60007ffe0ff */
[----:B------:R-:W-:Y:S04]  /*151f0*/  STL.64 [R1+0x4558], R60 ;  /* 0x0045583c01007387 */ /* 0x000fe80000100a00 */
[----:B------:R-:W-:Y:S04]  /*15200*/  STL.64 [R1+0x4560], R66 ;  /* 0x0045604201007387 */ /* 0x000fe80000100a00 */
[----:B------:R1:W-:Y:S01]  /*15210*/  STL.64 [R1+0x4568], R72 ;  /* 0x0045684801007387 */ /* 0x0003e20000100a00 */
[----:B------:R-:W-:-:S03]  /*15220*/  LOP3.LUT R5, R6, 0x40, RZ, 0x3c, !PT ;  /* 0x0000004006057812 */ /* 0x000fc600078e3cff */
[----:B----4-:R-:W4:Y:S04]  /*15230*/  LDL.64 R48, [R1+0x8c8] ;  /* 0x0008c80001307983 */ /* 0x010f280000100a00 */
[----:B--2---:R2:W-:Y:S04]  /*15240*/  LDGSTS.E [R3+-0x5fe00], [R42.64], P2 ;  /* 0xa02000002a037fae */ /* 0x0045e80009121844 */
[----:B------:R1:W-:Y:S04]  /*15250*/  LDGSTS.E [R2+-0x5f600], [R36.64], P2 ;  /* 0xa0a0000024027fae */ /* 0x0003e80009121844 */
[----:B------:R3:W-:Y:S04]  /*15260*/  LDGSTS.E [R3+-0x5ee00], [R30.64], P2 ;  /* 0xa12000001e037fae */ /* 0x0007e80009121844 */
[----:B--2---:R-:W2:Y:S04]  /*15270*/  LDL.64 R42, [R1+0xd8] ;  /* 0x0000d800012a7983 */ /* 0x004ea80000100a00 */
[----:B-1----:R-:W4:Y:S04]  /*15280*/  LDL.64 R36, [R1+0xc0] ;  /* 0x0000c00001247983 */ /* 0x002f280000100a00 */
[----:B------:R1:W-:Y:S04]  /*15290*/  LDGSTS.E [R2+-0x5e600], [R24.64], P2 ;  /* 0xa1a0000018027fae */ /* 0x0003e80009121844 */
[----:B---3--:R-:W4:Y:S04]  /*152a0*/  LDL.64 R30, [R1+0xa8] ;  /* 0x0000a800011e7983 */ /* 0x008f280000100a00 */
[----:B------:R1:W-:Y:S04]  /*152b0*/  LDGSTS.E [R3+-0x5de00], [R18.64], P2 ;  /* 0xa220000012037fae */ /* 0x0003e80009121844 */
[----:B-1----:R-:W4:Y:S04]  /*152c0*/  LDL.64 R24, [R1+0x90] ;  /* 0x0000900001187983 */ /* 0x002f280000100a00 */
[----:B------:R1:W-:Y:S04]  /*152d0*/  LDGSTS.E [R2+-0x5d600], [R12.64], P2 ;  /* 0xa2a000000c027fae */ /* 0x0003e80009121844 */
[----:B------:R-:W4:Y:S04]  /*152e0*/  LDL.64 R18, [R1+0x78] ;  /* 0x0000780001127983 */ /* 0x000f280000100a00 */
        /* <DEDUP_REMOVED lines=9> */
[----:B-1----:R-:W4:Y:S04]  /*15380*/  LDL.64 R250, [R1] ;  /* 0x0000000001fa7983 */ /* 0x002f280000100a00 */
        /* <DEDUP_REMOVED lines=53> */
[----:B------:R-:W-:-:S03]  /*156e0*/  LOP3.LUT R4, R6, 0x60, RZ, 0x3c, !PT ;  /* 0x0000006006047812 */ /* 0x000fc600078e3cff */
[----:B------:R-:W3:Y:S01]  /*156f0*/  LDL.64 R54, [R1+0xb18] ;  /* 0x000b180001367983 */ /* 0x000ee20000100a00 */
[----:B-1----:R-:W-:-:S03]  /*15700*/  IADD3 R3, R5, 0x100000, RZ ;  /* 0x0010000005037810 */ /* 0x002fc60007ffe0ff */
[----:B------:R-:W3:Y:S01]  /*15710*/  LDL.64 R72, [R1+0xbd0] ;  /* 0x000bd00001487983 */ /* 0x000ee20000100a00 */
[----:B------:R-:W-:-:S03]  /*15720*/  IADD3 R2, R5, 0x100000, RZ ;  /* 0x0010000005027810 */ /* 0x000fc60007ffe0ff */
[----:B------:R-:W3:Y:S04]  /*15730*/  LDL.64 R66, [R1+0xbd8] ;  /* 0x000bd80001427983 */ /* 0x000ee80000100a00 */
[----:B------:R-:W3:Y:S04]  /*15740*/  LDL.64 R60, [R1+0xbe0] ;  /* 0x000be000013c7983 */ /* 0x000ee80000100a00 */
[----:B--2---:R1:W-:Y:S04]  /*15750*/  LDGSTS.E [R3+-0x5fc00], [R42.64], P2 ;  /* 0xa04000002a037fae */ /* 0x0043e80009121844 */
[----:B----4-:R2:W-:Y:S04]  /*15760*/  LDGSTS.E [R2+-0x5f400], [R36.64], P2 ;  /* 0xa0c0000024027fae */ /* 0x0105e80009121844 */
[----:B------:R4:W-:Y:S04]  /*15770*/  LDGSTS.E [R3+-0x5ec00], [R30.64], P2 ;  /* 0xa14000001e037fae */ /* 0x0009e80009121844 */
[----:B-1----:R-:W3:Y:S04]  /*15780*/  LDL.64 R42, [R1+0x8e8] ;  /* 0x0008e800012a7983 */ /* 0x002ee80000100a00 */
[----:B--2---:R-:W2:Y:S04]  /*15790*/  LDL.64 R36, [R1+0x7f8] ;  /* 0x0007f80001247983 */ /* 0x004ea80000100a00 */
[----:B------:R1:W-:Y:S04]  /*157a0*/  LDGSTS.E [R2+-0x5e400], [R24.64], P2 ;  /* 0xa1c0000018027fae */ /* 0x0003e80009121844 */
[----:B----4-:R-:W4:Y:S04]  /*157b0*/  LDL.64 R30, [R1+0x808] ;  /* 0x00080800011e7983 */ /* 0x010f280000100a00 */
[----:B------:R1:W-:Y:S04]  /*157c0*/  LDGSTS.E [R3+-0x5dc00], [R18.64], P2 ;  /* 0xa240000012037fae */ /* 0x0003e80009121844 */
[----:B-1----:R-:W3:Y:S04]  /*157d0*/  LDL.64 R24, [R1+0x828] ;  /* 0x0008280001187983 */ /* 0x002ee80000100a00 */
[----:B------:R1:W-:Y:S04]  /*157e0*/  LDGSTS.E [R2+-0x5d400], [R12.64], P2 ;  /* 0xa2c000000c027fae */ /* 0x0003e80009121844 */
[----:B------:R-:W3:Y:S04]  /*157f0*/  LDL.64 R18, [R1+0x838] ;  /* 0x0008380001127983 */ /* 0x000ee80000100a00 */
[----:B------:R1:W-:Y:S04]  /*15800*/  LDGSTS.E [R3+-0x5cc00], [R244.64], P2 ;  /* 0xa3400000f4037fae */ /* 0x0003e80009121844 */
[----:B-1----:R-:W3:Y:S04]  /*15810*/  LDL.64 R12, [R1+0x858] ;  /* 0x00085800010c7983 */ /* 0x002ee80000100a00 */
[----:B------:R1:W-:Y:S04]  /*15820*/  LDGSTS.E [R2+-0x5c400], [R246.64], P2 ;  /* 0xa3c00000f6027fae */ /* 0x0003e80009121844 */
[----:B------:R1:W-:Y:S04]  /*15830*/  LDGSTS.E [R3+-0x5bc00], [R248.64], P2 ;  /* 0xa4400000f8037fae */ /* 0x0003e80009121844 */
[----:B------:R-:W3:Y:S04]  /*15840*/  LDL.64 R244, [R1+0x868] ;  /* 0x0008680001f47983 */ /* 0x000ee80000100a00 */
[----:B------:R1:W-:Y:S04]  /*15850*/  LDGSTS.E [R2+-0x5b400], [R250.64], P2 ;  /* 0xa4c00000fa027fae */ /* 0x0003e80009121844 */
[----:B-1----:R-:W3:Y:S04]  /*15860*/  LDL.64 R246, [R1+0x888] ;  /* 0x0008880001f67983 */ /* 0x002ee80000100a00 */
[----:B------:R-:W3:Y:S04]  /*15870*/  LDL.64 R248, [R1+0x8b8] ;  /* 0x0008b80001f87983 */ /* 0x000ee80000100a00 */
[----:B------:R-:W3:Y:S04]  /*15880*/  LDL.64 R250, [R1+0x898] ;  /* 0x0008980001fa7983 */ /* 0x000ee80000100a00 */
        /* <DEDUP_REMOVED lines=11> */
[----:B--2---:R2:W-:Y:S04]  /*15940*/  LDGSTS.E [R2+-0x55400], [R36.64], P2 ;  /* 0xaac0000024027fae */ /* 0x0045e80009121844 */
[----:B----4-:R4:W-:Y:S04]  /*15950*/  LDGSTS.E [R3+-0x54c00], [R30.64], P2 ;  /* 0xab4000001e037fae */ /* 0x0109e80009121844 */
[----:B--2---:R-:W2:Y:S04]  /*15960*/  LDL.64 R36, [R1+0x8f8] ;  /* 0x0008f80001247983 */ /* 0x004ea80000100a00 */
[----:B---3--:R3:W-:Y:S04]  /*15970*/  LDGSTS.E [R2+-0x54400], [R24.64], P2 ;  /* 0xabc0000018027fae */ /* 0x0087e80009121844 */
[----:B----4-:R-:W4:Y:S04]  /*15980*/  LDL.64 R30, [R1+0x908] ;  /* 0x00090800011e7983 */ /* 0x010f280000100a00 */
[----:B------:R1:W-:Y:S04]  /*15990*/  LDGSTS.E [R3+-0x53c00], [R18.64], P2 ;  /* 0xac40000012037fae */ /* 0x0003e80009121844 */
[----:B---3--:R-:W3:Y:S04]  /*159a0*/  LDL.64 R24, [R1+0x918] ;  /* 0x0009180001187983 */ /* 0x008ee80000100a00 */
[----:B------:R1:W-:Y:S04]  /*159b0*/  LDGSTS.E [R2+-0x53400], [R12.64], P2 ;  /* 0xacc000000c027fae */ /* 0x0003e80009121844 */
[----:B-1----:R-:W3:Y:S04]  /*159c0*/  LDL.64 R18, [R1+0x920] ;  /* 0x0009200001127983 */ /* 0x002ee80000100a00 */
[----:B------:R-:W3:Y:S04]  /*159d0*/  LDL.64 R12, [R1+0x940] ;  /* 0x00094000010c7983 */ /* 0x000ee80000100a00 */
[----:B------:R1:W-:Y:S04]  /*159e0*/  LDGSTS.E [R3+-0x52c00], [R244.64], P2 ;  /* 0xad400000f4037fae */ /* 0x0003e80009121844 */
[----:B------:R1:W-:Y:S04]  /*159f0*/  LDGSTS.E [R2+-0x52400], [R246.64], P2 ;  /* 0xadc00000f6027fae */ /* 0x0003e80009121844 */
[----:B-1----:R-:W3:Y:S04]  /*15a00*/  LDL.64 R244, [R1+0x950] ;  /* 0x0009500001f47983 */ /* 0x002ee80000100a00 */
[----:B------:R-:W3:Y:S04]  /*15a10*/  LDL.64 R246, [R1+0x958] ;  /* 0x0009580001f67983 */ /* 0x000ee80000100a00 */
[----:B------:R1:W-:Y:S04]  /*15a20*/  LDGSTS.E [R3+-0x51c00], [R250.64], P2 ;  /* 0xae400000fa037fae */ /* 0x0003e80009121844 */
[----:B------:R1:W-:Y:S04]  /*15a30*/  LDGSTS.E [R2+-0x51400], [R248.64], P2 ;  /* 0xaec00000f8027fae */ /* 0x0003e80009121844 */
[----:B------:R1:W-:Y:S04]  /*15a40*/  LDGSTS.E [R3+-0x50c00], [R48.64], P2 ;  /* 0xaf40000030037fae */ /* 0x0003e80009121844 */
[----:B-1----:R-:W3:Y:S04]  /*15a50*/  LDL.64 R250, [R1+0x960] ;  /* 0x0009600001fa7983 */ /* 0x002ee80000100a00 */
[----:B------:R-:W3:Y:S04]  /*15a60*/  LDL.64 R248, [R1+0x968] ;  /* 0x0009680001f87983 */ /* 0x000ee80000100a00 */
[----:B------:R-:W3:Y:S04]  /*15a70*/  LDL.64 R48, [R1+0x970] ;  /* 0x0009700001307983 */ /* 0x000ee80000100a00 */
[----:B------:R1:W-:Y:S04]  /*15a80*/  LDGSTS.E [R2+-0x50400], [R42.64], P2 ;  /* 0xafc000002a027fae */ /* 0x0003e80009121844 */
[----:B-1----:R-:W3:Y:S04]  /*15a90*/  LDL.64 R42, [R1+0x978] ;  /* 0x00097800012a7983 */ /* 0x002ee80000100a00 */
[----:B--2---:R1:W-:Y:S04]  /*15aa0*/  LDGSTS.E [R3+-0x4fc00], [R36.64], P2 ;  /* 0xb040000024037fae */ /* 0x0043e80009121844 */
[----:B----4-:R2:W-:Y:S04]  /*15ab0*/  LDGSTS.E [R2+-0x4f400], [R30.64], P2 ;  /* 0xb0c000001e027fae */ /* 0x0105e80009121844 */
[----:B-1----:R-:W4:Y:S04]  /*15ac0*/  LDL.64 R36, [R1+0x980] ;  /* 0x0009800001247983 */ /* 0x002f280000100a00 */
[----:B---3--:R1:W-:Y:S04]  /*15ad0*/  LDGSTS.E [R3+-0x4ec00], [R24.64], P2 ;  /* 0xb140000018037fae */ /* 0x0083e80009121844 */
[----:B--2---:R-:W2:Y:S04]  /*15ae0*/  LDL.64 R30, [R1+0x988] ;  /* 0x00098800011e7983 */ /* 0x004ea80000100a00 */
[----:B------:R3:W-:Y:S04]  /*15af0*/  LDGSTS.E [R2+-0x4e400], [R18.64], P2 ;  /* 0xb1c0000012027fae */ /* 0x0007e80009121844 */
[----:B-1----:R-:W2:Y:S04]  /*15b00*/  LDL.64 R24, [R1+0x990] ;  /* 0x0009900001187983 */ /* 0x002ea80000100a00 */
[----:B------:R1:W-:Y:S04]  /*15b10*/  LDGSTS.E [R3+-0x4dc00], [R12.64], P2 ;  /* 0xb24000000c037fae */ /* 0x0003e80009121844 */
[----:B---3--:R-:W3:Y:S04]  /*15b20*/  LDL.64 R18, [R1+0x998] ;  /* 0x0009980001127983 */ /* 0x008ee80000100a00 */
[----:B-1----:R-:W3:Y:S04]  /*15b30*/  LDL.64 R12, [R1+0x9a0] ;  /* 0x0009a000010c7983 */ /* 0x002ee80000100a00 */
        /* <DEDUP_REMOVED lines=12> */
[----:B----4-:R1:W-:Y:S04]  /*15c00*/  LDGSTS.E [R2+-0x4a400], [R36.64], P2 ;  /* 0xb5c0000024027fae */ /* 0x0103e80009121844 */
[----:B--2---:R2:W-:Y:S04]  /*15c10*/  LDGSTS.E [R3+-0x49c00], [R30.64], P2 ;  /* 0xb64000001e037fae */ /* 0x0045e80009121844 */
[----:B-1----:R-:W4:Y:S04]  /*15c20*/  LDL.64 R36, [R1+0x9d8] ;  /* 0x0009d80001247983 */ /* 0x002f280000100a00 */
[----:B------:R1:W-:Y:S04]  /*15c30*/  LDGSTS.E [R2+-0x49400], [R24.64], P2 ;  /* 0xb6c0000018027fae */ /* 0x0003e80009121844 */
[----:B--2---:R-:W2:Y:S04]  /*15c40*/  LDL.64 R30, [R1+0x9e0] ;  /* 0x0009e000011e7983 */ /* 0x004ea80000100a00 */
[----:B---3--:R3:W-:Y:S04]  /*15c50*/  LDGSTS.E [R3+-0x48c00], [R18.64], P2 ;  /* 0xb740000012037fae */ /* 0x0087e80009121844 */
        /* <DEDUP_REMOVED lines=32> */
[----:B-1----:R-:W3:Y:S04]  /*15e60*/  LDL.64 R250, [R1+0xa58] ;  /* 0x000a580001fa7983 */ /* 0x002ee80000100a00 */
[----:B------:R-:W3:Y:S01]  /*15e70*/  LDL.64 R248, [R1+0xa60] ;  /* 0x000a600001f87983 */ /* 0x000ee20000100a00 */
[----:B------:R-:W-:-:S03]  /*15e80*/  IADD3 R3, R4, 0x100000, RZ ;  /* 0x0010000004037810 */ /* 0x000fc60007ffe0ff */
[----:B------:R1:W-:Y:S02]  /*15e90*/  LDGSTS.E [R2+-0x40400], [R42.64], P2 ;  /* 0xbfc000002a027fae */ /* 0x0003e40009121844 */
[C---:B-1----:R-:W-:Y:S02]  /*15ea0*/  IADD3 R2, R4.reuse, 0x100000, RZ ;  /* 0x0010000004027810 */ /* 0x042fe40007ffe0ff */
[----:B------:R-:W3:Y:S04]  /*15eb0*/  LDL.64 R42, [R1+0xa70] ;  /* 0x000a7000012a7983 */ /* 0x000ee80000100a00 */
        /* <DEDUP_REMOVED lines=9> */
[----:B------:R1:W-:Y:S04]  /*15f50*/  LDGSTS.E [R2+-0x5d200], [R12.64], P2 ;  /* 0xa2e000000c027fae */ /* 0x0003e80009121844 */
[----:B-1----:R-:W3:Y:S04]  /*15f60*/  LDL.64 R48, [R1+0xa98] ;  /* 0x000a980001307983 */ /* 0x002ee80000100a00 */
[----:B------:R-:W3:Y:S04]  /*15f70*/  LDL.64 R12, [R1+0xaa0] ;  /* 0x000aa000010c7983 */ /* 0x000ee80000100a00 */
[----:B------:R1:W-:Y:S04]  /*15f80*/  LDGSTS.E [R3+-0x5ca00], [R246.64], P2 ;  /* 0xa3600000f6037fae */ /* 0x0003e80009121844 */
[----:B-1----:R-:W3:Y:S04]  /*15f90*/  LDL.64 R246, [R1+0xaa8] ;  /* 0x000aa80001f67983 */ /* 0x002ee80000100a00 */
        /* <DEDUP_REMOVED lines=37> */
[----:B---3--:R-:W3:Y:S04]  /*161f0*/  LDL.64 R18, [R1+0xb50] ;  /* 0x000b500001127983 */ /* 0x008ee80000100a00 */
[----:B------:R1:W-:Y:S04]  /*16200*/  LDGSTS.E [R3+-0x52a00], [R12.64], P2 ;  /* 0xad6000000c037fae */ /* 0x0003e80009121844 */
[----:B-1----:R-:W3:Y:S04]  /*16210*/  LDL.64 R12, [R1+0xb58] ;  /* 0x000b5800010c7983 */ /* 0x002ee80000100a00 */
[----:B------:R1:W-:Y:S04]  /*16220*/  LDGSTS.E [R2+-0x52200], [R246.64], P2 ;  /* 0xade00000f6027fae */ /* 0x0003e80009121844 */
[----:B-1----:R-:W3:Y:S04]  /*16230*/  LDL.64 R246, [R1+0xb60] ;  /* 0x000b600001f67983 */ /* 0x002ee80000100a00 */
[----:B------:R1:W-:Y:S04]  /*16240*/  LDGSTS.E [R3+-0x51a00], [R250.64], P2 ;  /* 0xae600000fa037fae */ /* 0x0003e80009121844 */
        /* <DEDUP_REMOVED lines=42> */
[----:B------:R1:W-:Y:S04]  /*164f0*/  LDGSTS.E [R3+-0x46a00], [R248.64], P2 ;  /* 0xb9600000f8037fae */ /* 0x0003e80009121844 */
[----:B------:R1:W-:Y:S04]  /*16500*/  LDGSTS.E [R2+-0x46200], [R246.64], P2 ;  /* 0xb9e00000f6027fae */ /* 0x0003e80009121844 */
[----:B-1----:R-:W3:Y:S04]  /*16510*/  LDL.LU.64 R250, [R1+0x4588] ;  /* 0x0045880001fa7983 */ /* 0x002ee80000300a00 */
[----:B------:R-:W3:Y:S04]  /*16520*/  LDL.LU.64 R248, [R1+0x4580] ;  /* 0x0045800001f87983 */ /* 0x000ee80000300a00 */
[----:B------:R-:W3:Y:S04]  /*16530*/  LDL.LU.64 R246, [R1+0x4578] ;  /* 0x0045780001f67983 */ /* 0x000ee80000300a00 */
[----:B------:R1:W-:Y:S01]  /*16540*/  LDGSTS.E [R3+-0x45a00], [R244.64], P2 ;  /* 0xba600000f4037fae */ /* 0x0003e20009121844 */
[----:B------:R-:W-:-:S03]  /*16550*/  IADD3 R7, R4, 0x100000, RZ ;  /* 0x0010000004077810 */ /* 0x000fc60007ffe0ff */
[----:B-1----:R-:W3:Y:S01]  /*16560*/  LDL.LU.64 R244, [R1+0x4570] ;  /* 0x0045700001f47983 */ /* 0x002ee20000300a00 */
[----:B------:R-:W-:-:S03]  /*16570*/  IMAD.MOV.U32 R4, RZ, RZ, 0x3f ;  /* 0x0000003fff047424 */ /* 0x000fc600078e00ff */
[----:B------:R1:W-:Y:S04]  /*16580*/  LDGSTS.E [R2+-0x45200], [R72.64], P2 ;  /* 0xbae0000048027fae */ /* 0x0003e80009121844 */
[----:B------:R1:W-:Y:S04]  /*16590*/  LDGSTS.E [R3+-0x44a00], [R66.64], P2 ;  /* 0xbb60000042037fae */ /* 0x0003e80009121844 */
[----:B------:R1:W-:Y:S01]  /*165a0*/  LDGSTS.E [R2+-0x44200], [R60.64], P2 ;  /* 0xbbe000003c027fae */ /* 0x0003e20009121844 */
[----:B------:R-:W-:-:S03]  /*165b0*/  IADD3 R4, R4, c[0x0][0x180], RZ ;  /* 0x0000600004047a10 */ /* 0x000fc60007ffe0ff */
[----:B------:R1:W-:Y:S04]  /*165c0*/  LDGSTS.E [R3+-0x43a00], [R54.64], P2 ;  /* 0xbc60000036037fae */ /* 0x0003e80009121844 */
[----:B------:R1:W-:Y:S04]  /*165d0*/  LDGSTS.E [R2+-0x43200], [R48.64], P2 ;  /* 0xbce0000030027fae */ /* 0x0003e80009121844 */
[----:B------:R1:W-:Y:S04]  /*165e0*/  LDGSTS.E [R7+-0x42a00], [R42.64], P2 ;  /* 0xbd6000002a077fae */ /* 0x0003e80009121844 */
[----:B-1----:R-:W3:Y:S01]  /*165f0*/  LDL.LU.64 R42, [R1+0x870] ;  /* 0x00087000012a7983 */ /* 0x002ee20000300a00 */
[----:B------:R-:W-:-:S03]  /*16600*/  IMAD.MOV.U32 R5, RZ, RZ, c[0x0][0x180] ;  /* 0x00006000ff057624 */ /* 0x000fc600078e00ff */
[----:B----4-:R1:W-:Y:S04]  /*16610*/  LDGSTS.E [R3+-0x42200], [R36.64], P2 ;  /* 0xbde0000024037fae */ /* 0x0103e80009121844 */
[----:B--2---:R2:W-:Y:S04]  /*16620*/  LDGSTS.E [R2+-0x41a00], [R30.64], P2 ;  /* 0xbe6000001e027fae */ /* 0x0045e80009121844 */
[----:B-1----:R-:W4:Y:S04]  /*16630*/  LDL.LU.64 R36, [R1+0x860] ;  /* 0x0008600001247983 */ /* 0x002f280000300a00 */
[----:B------:R1:W-:Y:S04]  /*16640*/  LDGSTS.E [R7+-0x41200], [R24.64], P2 ;  /* 0xbee0000018077fae */ /* 0x0003e80009121844 */
[----:B---3--:R3:W-:Y:S04]  /*16650*/  LDGSTS.E [R3+-0x40a00], [R18.64], P2 ;  /* 0xbf60000012037fae */ /* 0x0087e80009121844 */
[----:B---3--:R-:W3:Y:S04]  /*16660*/  LDL.LU.64 R18, [R1+0x850] ;  /* 0x0008500001127983 */ /* 0x008ee80000300a00 */
[----:B------:R2:W-:Y:S01]  /*16670*/  LDGSTS.E [R2+-0x40200], [R12.64], P2 ;  /* 0xbfe000000c027fae */ /* 0x0005e20009121844 */
[----:B------:R-:W-:-:S03]  /*16680*/  ISETP.GT.AND P2, PT, R4, 0x7f, PT ;  /* 0x0000007f0400780c */ /* 0x000fc60003f44270 */
[----:B------:R-:W1:Y:S04]  /*16690*/  S2R R4, SR_TID.X ;  /* 0x0000000000047919 */ /* 0x000e680000002100 */
[----:B------:R-:W3:Y:S01]  /*166a0*/  LDL.LU.64 R60, [R1+0x7c8] ;  /* 0x0007c800013c7983 */ /* 0x000ee20000300a00 */
[----:B--2---:R-:W-:-:S03]  /*166b0*/  IMAD.SHL.U32 R2, R0, 0x40, RZ ;  /* 0x0000004000027824 */ /* 0x004fc600078e00ff */
[----:B------:R-:W2:Y:S04]  /*166c0*/  LDL.LU.64 R12, [R1+0x7c0] ;  /* 0x0007c000010c7983 */ /* 0x000ea80000300a00 */
[----:B------:R-:W2:Y:S04]  /*166d0*/  LDL.LU.64 R30, [R1+0x7b8] ;  /* 0x0007b800011e7983 */ /* 0x000ea80000300a00 */
[----:B-1----:R-:W2:Y:S04]  /*166e0*/  LDL.LU.64 R24, [R1+0x7b0] ;  /* 0x0007b00001187983 */ /* 0x002ea80000300a00 */
[----:B------:R-:W0:Y:S01]  /*166f0*/  LDGDEPBAR ;  /* 0x00000000000079af */ /* 0x000e220000000000 */
[----:B------:R-:W-:-:S03]  /*16700*/  IMAD.WIDE R72, R2, 0x4, R250 ;  /* 0x0000000402487825 */ /* 0x000fc600078e02fa */
[----:B------:R-:W2:Y:S01]  /*16710*/  LDL.LU.64 R250, [R1+0x878] ;  /* 0x0008780001fa7983 */ /* 0x000ea20000300a00 */
[C---:B------:R-:W-:Y:S02]  /*16720*/  IADD3 R7, R5.reuse, -0x51, RZ ;  /* 0xffffffaf05077810 */ /* 0x040fe40007ffe0ff */
[----:B------:R-:W-:Y:S02]  /*16730*/  SEL R3, RZ, 0x4, P6 ;  /* 0x00000004ff037807 */ /* 0x000fe40003000000 */
[----:B------:R-:W-:Y:S02]  /*16740*/  IADD3 R5, R5, -0x55, RZ ;  /* 0xffffffab05057810 */ /* 0x000fe40007ffe0ff */
[----:B------:R-:W-:Y:S02]  /*16750*/  SEL R0, R3, RZ, P2 ;  /* 0x000000ff03007207 */ /* 0x000fe40001000000 */
[----:B------:R-:W-:Y:S02]  /*16760*/  ISETP.GE.U32.AND P2, PT, R5, 0x7fffff6c, PT ;  /* 0x7fffff6c0500780c */ /* 0x000fe40003f46070 */
[----:B------:R-:W-:Y:S01]  /*16770*/  LOP3.LUT R5, R4, 0x7f, RZ, 0xc0, !PT ;  /* 0x0000007f04057812 */ /* 0x000fe200078ec0ff */
[C---:B------:R-:W-:Y:S01]  /*16780*/  IMAD.WIDE R66, R2.reuse, 0x4, R248 ;  /* 0x0000000402427825 */ /* 0x040fe200078e02f8 */
[----:B------:R1:W-:Y:S03]  /*16790*/  STL.64 [R1+0x11a8], R72 ;  /* 0x0011a84801007387 */ /* 0x0003e60000100a00 */
[----:B------:R-:W-:-:S04]  /*167a0*/  IMAD.WIDE R54, R2, 0x4, R246 ;  /* 0x0000000402367825 */ /* 0x000fc800078e02f6 */
[----:B------:R-:W-:Y:S01]  /*167b0*/  IMAD.SHL.U32 R249, R5, 0x4, RZ ;  /* 0x0000000405f97824 */ /* 0x000fe200078e00ff */
[----:B------:R-:W-:Y:S01]  /*167c0*/  BAR.SYNC.DEFER_BLOCKING 0x0 ;  /* 0x0000000000007b1d */ /* 0x000fe20000010000 */
[----:B------:R-:W-:-:S05]  /*167d0*/  IMAD.WIDE R48, R2, 0x4, R244 ;  /* 0x0000000402307825 */ /* 0x000fca00078e02f4 */
[----:B------:R1:W-:Y:S04]  /*167e0*/  STL.64 [R1+0x11a0], R66 ;  /* 0x0011a04201007387 */ /* 0x0003e80000100a00 */
[----:B------:R1:W-:Y:S04]  /*167f0*/  STL.64 [R1+0x1198], R54 ;  /* 0x0011983601007387 */ /* 0x0003e80000100a00 */
[----:B------:R-:W-:Y:S01]  /*16800*/  @!PT LDS RZ, [RZ] ;  /* 0x00000000fffff984 */ /* 0x000fe20000000800 */
[----:B------:R-:W-:Y:S01]  /*16810*/  @!PT LDS RZ, [RZ] ;  /* 0x00000000fffff984 */ /* 0x000fe20000000800 */
[----:B------:R-:W-:Y:S01]  /*16820*/  @!PT LDS RZ, [RZ] ;  /* 0x00000000fffff984 */ /* 0x000fe20000000800 */
[----:B------:R1:W-:Y:S04]  /*16830*/  LDGSTS.E [R249+0x20000], [R72.64], !P5 ;  /* 0x2000000048f97fae */ /* 0x0003e8000e921844 */
[----:B------:R1:W-:Y:S04]  /*16840*/  LDGSTS.E [R249+0x20200], [R66.64], !P5 ;  /* 0x2020000042f97fae */ /* 0x0003e8000e921844 */
[----:B------:R1:W-:Y:S04]  /*16850*/  LDGSTS.E [R249+0x20400], [R54.64], !P5 ;  /* 0x2040000036f97fae */ /* 0x0003e8000e921844 */
[----:B-1----:R-:W2:Y:S04]  /*16860*/  LDL.LU.64 R72, [R1+0x4568] ;  /* 0x0045680001487983 */ /* 0x002ea80000300a00 */
[----:B------:R1:W-:Y:S04]  /*16870*/  STL.64 [R1+0x1190], R48 ;  /* 0x0011903001007387 */ /* 0x0003e80000100a00 */
[----:B------:R-:W2:Y:S01]  /*16880*/  LDL.LU.64 R66, [R1+0x748] ;  /* 0x0007480001427983 */ /* 0x000ea20000300a00 */
[----:B------:R-:W-:-:S03]  /*16890*/  IMAD.WIDE R244, R2, 0x4, R42 ;  /* 0x0000000402f47825 */ /* 0x000fc600078e022a */
[----:B------:R1:W-:Y:S04]  /*168a0*/  LDGSTS.E [R249+0x20600], [R48.64], !P5 ;  /* 0x2060000030f97fae */ /* 0x0003e8000e921844 */
[----:B------:R-:W2:Y:S04]  /*168b0*/  LDL.LU.64 R54, [R1+0x740] ;  /* 0x0007400001367983 */ /* 0x000ea80000300a00 */
[----:B-1----:R-:W2:Y:S04]  /*168c0*/  LDL.LU.64 R48, [R1+0x738] ;  /* 0x0007380001307983 */ /* 0x002ea80000300a00 */
[----:B------:R-:W2:Y:S01]  /*168d0*/  LDL.LU.64 R42, [R1+0x730] ;  /* 0x00073000012a7983 */ /* 0x000ea20000300a00 */
[----:B----4-:R-:W-:-:S04]  /*168e0*/  IMAD.WIDE R36, R2, 0x4, R36 ;  /* 0x0000000402247825 */ /* 0x010fc800078e0224 */
[----:B---3--:R-:W-:-:S04]  /*168f0*/  IMAD.WIDE R18, R2, 0x4, R18 ;  /* 0x0000000402127825 */ /* 0x008fc800078e0212 */
[----:B--2---:R-:W-:-:S04]  /*16900*/  IMAD.WIDE R30, R2, 0x4, R30 ;  /* 0x00000004021e7825 */ /* 0x004fc800078e021e */
[----:B------:R-:W-:-:S04]  /*16910*/  IMAD.WIDE R24, R2, 0x4, R24 ;  /* 0x0000000402187825 */ /* 0x000fc800078e0218 */
[----:B------:R-:W-:-:S05]  /*16920*/  IMAD.WIDE R246, R2, 0x4, R250 ;  /* 0x0000000402f67825 */ /* 0x000fca00078e02fa */
[----:B------:R-:W-:Y:S04]  /*16930*/  STL.64 [R1+0x1178], R246 ;  /* 0x001178f601007387 */ /* 0x000fe80000100a00 */
[----:B------:R1:W-:Y:S04]  /*16940*/  STL.64 [R1+0x1170], R244 ;  /* 0x001170f401007387 */ /* 0x0003e80000100a00 */
[----:B------:R2:W-:Y:S04]  /*16950*/  LDGSTS.E [R249+0x22000], [R246.64], !P1 ;  /* 0x22000000f6f97fae */ /* 0x0005e8000c921844 */
[----:B------:R3:W-:Y:S04]  /*16960*/  STL.64 [R1+0x1168], R36 ;  /* 0x0011682401007387 */ /* 0x0007e80000100a00 */
[----:B------:R1:W-:Y:S04]  /*16970*/  LDGSTS.E [R249+0x22200], [R244.64], !P1 ;  /* 0x22200000f4f97fae */ /* 0x0003e8000c921844 */
[----:B------:R4:W-:Y:S04]  /*16980*/  STL.64 [R1+0x1160], R18 ;  /* 0x0011601201007387 */ /* 0x0009e80000100a00 */
[----:B------:R3:W-:Y:S01]  /*16990*/  LDGSTS.E [R249+0x22400], [R36.64], !P1 ;  /* 0x2240000024f97fae */ /* 0x0007e2000c921844 */
[----:B-1----:R-:W-:-:S03]  /*169a0*/  IMAD.WIDE R244, R2, 0x4, R60 ;  /* 0x0000000402f47825 */ /* 0x002fc600078e023c */
[----:B------:R-:W2:Y:S01]  /*169b0*/  LDL.LU.64 R250, [R1+0x6c8] ;  /* 0x0006c80001fa7983 */ /* 0x000ea20000300a00 */
[----:B------:R-:W-:-:S03]  /*169c0*/  IMAD.WIDE R60, R2, 0x4, R12 ;  /* 0x00000004023c7825 */ /* 0x000fc600078e020c */
[----:B------:R4:W-:Y:S04]  /*169d0*/  LDGSTS.E [R249+0x22600], [R18.64], !P1 ;  /* 0x2260000012f97fae */ /* 0x0009e8000c921844 */
[----:B---3--:R-:W3:Y:S04]  /*169e0*/  LDL.LU.64 R36, [R1+0x6c0] ;  /* 0x0006c00001247983 */ /* 0x008ee80000300a00 */
[----:B------:R1:W-:Y:S04]  /*169f0*/  LDGSTS.E [R249+0x24000], [R244.64], !P4 ;  /* 0x24000000f4f97fae */ /* 0x0003e8000e121844 */
[----:B----4-:R-:W4:Y:S04]  /*16a00*/  LDL.LU.64 R18, [R1+0x6b8] ;  /* 0x0006b80001127983 */ /* 0x010f280000300a00 */
[----:B------:R-:W4:Y:S04]  /*16a10*/  LDL.LU.64 R12, [R1+0x6b0] ;  /* 0x0006b000010c7983 */ /* 0x000f280000300a00 */
[----:B------:R1:W-:Y:S04]  /*16a20*/  STL.64 [R1+0x1158], R244 ;  /* 0x001158f401007387 */ /* 0x0003e80000100a00 */
[----:B------:R1:W-:Y:S04]  /*16a30*/  STL.64 [R1+0x1150], R60 ;  /* 0x0011503c01007387 */ /* 0x0003e80000100a00 */
[----:B------:R1:W-:Y:S04]  /*16a40*/  STL.64 [R1+0x1148], R30 ;  /* 0x0011481e01007387 */ /* 0x0003e80000100a00 */
[----:B------:R1:W-:Y:S04]  /*16a50*/  LDGSTS.E [R249+0x24200], [R60.64], !P4 ;  /* 0x242000003cf97fae */ /* 0x0003e8000e121844 */
[----:B------:R1:W-:Y:S02]  /*16a60*/  STL.64 [R1+0x1140], R24 ;  /* 0x0011401801007387 */ /* 0x0003e40000100a00 */
[----:B-1----:R-:W-:-:S02]  /*16a70*/  IMAD.WIDE R244, R2, 0x4, R66 ;  /* 0x0000000402f47825 */ /* 0x002fc400078e0242 */
[----:B------:R1:W-:Y:S04]  /*16a80*/  LDGSTS.E [R249+0x24400], [R30.64], !P4 ;  /* 0x244000001ef97fae */ /* 0x0003e8000e121844 */
[----:B------:R-:W4:Y:S04]  /*16a90*/  LDL.LU.64 R60, [R1+0x648] ;  /* 0x00064800013c7983 */ /* 0x000f280000300a00 */
[----:B------:R1:W-:Y:S04]  /*16aa0*/  LDGSTS.E [R249+0x24600], [R24.64], !P4 ;  /* 0x2460000018f97fae */ /* 0x0003e8000e121844 */
[----:B-1----:R-:W4:Y:S01]  /*16ab0*/  LDL.LU.64 R30, [R1+0x640] ;  /* 0x00064000011e7983 */ /* 0x002f220000300a00 */
[----:B------:R-:W-:-:S03]  /*16ac0*/  IMAD.WIDE R54, R2, 0x4, R54 ;  /* 0x0000000402367825 */ /* 0x000fc600078e0236 */
[----:B------:R3:W-:Y:S04]  /*16ad0*/  LDGSTS.E [R249+0x26000], [R244.64], !P3 ;  /* 0x26000000f4f97fae */ /* 0x0007e8000d921844 */
[----:B------:R-:W4:Y:S04]  /*16ae0*/  LDL.LU.64 R24, [R1+0x638] ;  /* 0x0006380001187983 */ /* 0x000f280000300a00 */
[----:B------:R-:W4:Y:S01]  /*16af0*/  LDL.LU.64 R66, [R1+0x630] ;  /* 0x0006300001427983 */ /* 0x000f220000300a00 */
[----:B------:R-:W-:-:S04]  /*16b00*/  IMAD.WIDE R48, R2, 0x4, R48 ;  /* 0x0000000402307825 */ /* 0x000fc800078e0230 */
[----:B------:R-:W-:Y:S01]  /*16b10*/  IMAD.WIDE R42, R2, 0x4, R42 ;  /* 0x00000004022a7825 */ /* 0x000fe200078e022a */
[----:B------:R-:W-:Y:S04]  /*16b20*/  STL.64 [R1+0x1138], R244 ;  /* 0x001138f401007387 */ /* 0x000fe80000100a00 */
[----:B------:R1:W-:Y:S04]  /*16b30*/  STL.64 [R1+0x1130], R54 ;  /* 0x0011303601007387 */ /* 0x0003e80000100a00 */
[----:B------:R1:W-:Y:S01]  /*16b40*/  STL.64 [R1+0x1128], R48 ;  /* 0x0011283001007387 */ /* 0x0003e20000100a00 */
[----:B------:R-:W-:-:S03]  /*16b50*/  ISETP.GE.U32.AND P6, PT, R7, 0x7fffff70, PT ;  /* 0x7fffff700700780c */ /* 0x000fc60003fc6070 */
[----:B------:R1:W-:Y:S04]  /*16b60*/  LDGSTS.E [R249+0x26200], [R54.64], !P3 ;  /* 0x2620000036f97fae */ /* 0x0003e8000d921844 */
[----:B------:R1:W-:Y:S04]  /*16b70*/  STL.64 [R1+0x1120], R42 ;  /* 0x0011202a01007387 */ /* 0x0003e80000100a00 */
[----:B------:R1:W-:Y:S04]  /*16b80*/  LDGSTS.E [R249+0x26400], [R48.64], !P3 ;  /* 0x2640000030f97fae */ /* 0x0003e8000d921844 */
[----:B-1----:R-:W4:Y:S04]  /*16b90*/  LDL.LU.64 R54, [R1+0x5c8] ;  /* 0x0005c80001367983 */ /* 0x002f280000300a00 */
[----:B------:R1:W-:Y:S04]  /*16ba0*/  LDGSTS.E [R249+0x26600], [R42.64], !P3 ;  /* 0x266000002af97fae */ /* 0x0003e8000d921844 */
[----:B------:R-:W4:Y:S04]  /*16bb0*/  LDL.LU.64 R48, [R1+0x5c0] ;  /* 0x0005c00001307983 */ /* 0x000f280000300a00 */
[----:B-1----:R-:W4:Y:S01]  /*16bc0*/  LDL.LU.64 R42, [R1+0x5b8] ;  /* 0x0005b800012a7983 */ /* 0x002f220000300a00 */
[----:B--2---:R-:W-:-:S05]  /*16bd0*/  IMAD.WIDE R246, R2, 0x4, R250 ;  /* 0x0000000402f67825 */ /* 0x004fca00078e02fa */
[----:B------:R1:W-:Y:S01]  /*16be0*/  LDGSTS.E [R249+0x28000], [R246.64], !P6 ;  /* 0x28000000f6f97fae */ /* 0x0003e2000f121844 */
[----:B---3--:R-:W-:-:S03]  /*16bf0*/  IMAD.WIDE R244, R2, 0x4, R36 ;  /* 0x0000000402f47825 */ /* 0x008fc600078e0224 */
[----:B------:R-:W2:Y:S01]  /*16c00*/  LDL.LU.64 R36, [R1+0x5b0] ;  /* 0x0005b00001247983 */ /* 0x000ea20000300a00 */
[----:B----4-:R-:W-:-:S03]  /*16c10*/  IMAD.WIDE R18, R2, 0x4, R18 ;  /* 0x0000000402127825 */ /* 0x010fc600078e0212 */
[----:B------:R-:W-:Y:S01]  /*16c20*/  STL.64 [R1+0x1118], R246 ;  /* 0x001118f601007387 */ /* 0x000fe20000100a00 */
[----:B------:R-:W-:-:S03]  /*16c30*/  IMAD.WIDE R12, R2, 0x4, R12 ;  /* 0x00000004020c7825 */ /* 0x000fc600078e020c */
[----:B------:R3:W-:Y:S04]  /*16c40*/  STL.64 [R1+0x1110], R244 ;  /* 0x001110f401007387 */ /* 0x0007e80000100a00 */
[----:B------:R3:W-:Y:S04]  /*16c50*/  LDGSTS.E [R249+0x28200], [R244.64], !P6 ;  /* 0x28200000f4f97fae */ /* 0x0007e8000f121844 */
[----:B------:R4:W-:Y:S04]  /*16c60*/  STL.64 [R1+0x1108], R18 ;  /* 0x0011081201007387 */ /* 0x0009e80000100a00 */
[----:B------:R1:W-:Y:S04]  /*16c70*/  STL.64 [R1+0x1100], R12 ;  /* 0x0011000c01007387 */ /* 0x0003e80000100a00 */
[----:B------:R4:W-:Y:S04]  /*16c80*/  LDGSTS.E [R249+0x28400], [R18.64], !P6 ;  /* 0x2840000012f97fae */ /* 0x0009e8000f121844 */
[----:B------:R1:W-:Y:S01]  /*16c90*/  LDGSTS.E [R249+0x28600], [R12.64], !P6 ;  /* 0x286000000cf97fae */ /* 0x0003e2000f121844 */
[----:B---3--:R-:W-:-:S03]  /*16ca0*/  IMAD.WIDE R244, R2, 0x4, R60 ;  /* 0x0000000402f47825 */ /* 0x008fc600078e023c */
[----:B----4-:R-:W3:Y:S04]  /*16cb0*/  LDL.LU.64 R18, [R1+0x548] ;  /* 0x0005480001127983 */ /* 0x010ee80000300a00 */
[----:B-1----:R-:W3:Y:S04]  /*16cc0*/  LDL.LU.64 R12, [R1+0x540] ;  /* 0x00054000010c7983 */ /* 0x002ee80000300a00 */
[----:B------:R-:W3:Y:S04]  /*16cd0*/  LDL.LU.64 R250, [R1+0x538] ;  /* 0x0005380001fa7983 */ /* 0x000ee80000300a00 */
[----:B------:R-:W-:Y:S04]  /*16ce0*/  STL.64 [R1+0x10f8], R244 ;  /* 0x0010f8f401007387 */ /* 0x000fe80000100a00 */
[----:B------:R-:W3:Y:S01]  /*16cf0*/  LDL.LU.64 R60, [R1+0x530] ;  /* 0x00053000013c7983 */ /* 0x000ee20000300a00 */
[----:B------:R-:W-:-:S03]  /*16d00*/  IMAD.WIDE R30, R2, 0x4, R30 ;  /* 0x00000004021e7825 */ /* 0x000fc600078e021e */
[----:B------:R1:W-:Y:S01]  /*16d10*/  LDGSTS.E [R249+0x2a000], [R244.64], !P2 ;  /* 0x2a000000f4f97fae */ /* 0x0003e2000d121844 */
[----:B------:R-:W-:-:S04]  /*16d20*/  IMAD.WIDE R24, R2, 0x4, R24 ;  /* 0x0000000402187825 */ /* 0x000fc800078e0218 */
[C---:B------:R-:W-:Y:S01]  /*16d30*/  IMAD.WIDE R66, R2.reuse, 0x4, R66 ;  /* 0x0000000402427825 */ /* 0x040fe200078e0242 */
[----:B------:R1:W-:Y:S04]  /*16d40*/  STL.64 [R1+0x10f0], R30 ;  /* 0x0010f01e01007387 */ /* 0x0003e80000100a00 */
[----:B------:R1:W-:Y:S04]  /*16d50*/  STL.64 [R1+0x10e8], R24 ;  /* 0x0010e81801007387 */ /* 0x0003e80000100a00 */
[----:B------:R1:W-:Y:S04]  /*16d60*/  LDGSTS.E [R249+0x2a200], [R30.64], !P2 ;  /* 0x2a2000001ef97fae */ /* 0x0003e8000d121844 */
[----:B------:R1:W-:Y:S04]  /*16d70*/  STL.64 [R1+0x10e0], R66 ;  /* 0x0010e04201007387 */ /* 0x0003e80000100a00 */
[----:B------:R1:W-:Y:S04]  /*16d80*/  LDGSTS.E [R249+0x2a400], [R24.64], !P2 ;  /* 0x2a40000018f97fae */ /* 0x0003e8000d121844 */
[----:B-1----:R-:W3:Y:S01]  /*16d90*/  LDL.LU.64 R30, [R1+0x4c8] ;  /* 0x0004c800011e7983 */ /* 0x002ee20000300a00 */
[----:B------:R-:W-:Y:S01]  /*16da0*/  MOV R7, c[0x0][0x180] ;  /* 0x0000600000077a02 */ /* 0x000fe20000000f00 */
[----:B------:R-:W-:-:S02]  /*16db0*/  IMAD.WIDE R244, R2, 0x4, R54 ;  /* 0x0000000402f47825 */ /* 0x000fc400078e0236 */
[----:B------:R1:W-:Y:S04]  /*16dc0*/  LDGSTS.E [R249+0x2a600], [R66.64], !P2 ;  /* 0x2a60000042f97fae */ /* 0x0003e8000d121844 */
[----:B------:R-:W3:Y:S01]  /*16dd0*/  LDL.LU.64 R24, [R1+0x4c0] ;  /* 0x0004c00001187983 */ /* 0x000ee20000300a00 */
[----:B------:R-:W-:-:S03]  /*16de0*/  IADD3 R3, R7, -0x59, RZ ;  /* 0xffffffa707037810 */ /* 0x000fc60007ffe0ff */
[----:B------:R-:W3:Y:S01]  /*16df0*/  LDL.LU.64 R54, [R1+0x4b8] ;  /* 0x0004b80001367983 */ /* 0x000ee20000300a00 */
[----:B------:R-:W-:Y:S01]  /*16e00*/  ISETP.GE.U32.AND P5, PT, R3, 0x7fffff68, PT ;  /* 0x7fffff680300780c */ /* 0x000fe20003fa6070 */
[C---:B-1----:R-:W-:Y:S02]  /*16e10*/  IMAD.WIDE R66, R2.reuse, 0x4, R48 ;  /* 0x0000000402427825 */ /* 0x042fe400078e0230 */
[----:B------:R-:W-:Y:S04]  /*16e20*/  STL.64 [R1+0x10d8], R244 ;  /* 0x0010d8f401007387 */ /* 0x000fe80000100a00 */
[----:B------:R-:W3:Y:S01]  /*16e30*/  LDL.LU.64 R48, [R1+0x4b0] ;  /* 0x0004b00001307983 */ /* 0x000ee20000300a00 */
[----:B------:R-:W-:Y:S01]  /*16e40*/  IADD3 R3, R7, -0x5d, RZ ;  /* 0xffffffa307037810 */ /* 0x000fe20007ffe0ff */
[----:B------:R-:W-:-:S02]  /*16e50*/  IMAD.WIDE R42, R2, 0x4, R42 ;  /* 0x00000004022a7825 */ /* 0x000fc400078e022a */
[----:B------:R-:W-:Y:S01]  /*16e60*/  STL.64 [R1+0x10d0], R66 ;  /* 0x0010d04201007387 */ /* 0x000fe20000100a00 */
[----:B------:R-:W-:-:S03]  /*16e70*/  ISETP.GE.U32.AND P1, PT, R3, 0x7fffff64, PT ;  /* 0x7fffff640300780c */ /* 0x000fc60003f26070 */
[----:B------:R1:W-:Y:S04]  /*16e80*/  LDGSTS.E [R249+0x2c000], [R244.64], !P5 ;  /* 0x2c000000f4f97fae */ /* 0x0003e8000e921844 */
[----:B------:R1:W-:Y:S04]  /*16e90*/  STL.64 [R1+0x10c8], R42 ;  /* 0x0010c82a01007387 */ /* 0x0003e80000100a00 */
[----:B------:R1:W-:Y:S04]  /*16ea0*/  LDGSTS.E [R249+0x2c200], [R66.64], !P5 ;  /* 0x2c20000042f97fae */ /* 0x0003e8000e921844 */
[----:B------:R1:W-:Y:S01]  /*16eb0*/  LDGSTS.E [R249+0x2c400], [R42.64], !P5 ;  /* 0x2c4000002af97fae */ /* 0x0003e2000e921844 */
[----:B--2---:R-:W-:-:S05]  /*16ec0*/  IMAD.WIDE R36, R2, 0x4, R36 ;  /* 0x0000000402247825 */ /* 0x004fca00078e0224 */
[----:B------:R2:W-:Y:S04]  /*16ed0*/  STL.64 [R1+0x10c0], R36 ;  /* 0x0010c02401007387 */ /* 0x0005e80000100a00 */
[----:B------:R2:W-:Y:S04]  /*16ee0*/  LDGSTS.E [R249+0x2c600], [R36.64], !P5 ;  /* 0x2c60000024f97fae */ /* 0x0005e8000e921844 */
[----:B-1----:R-:W4:Y:S04]  /*16ef0*/  LDL.LU.64 R42, [R1+0x448] ;  /* 0x00044800012a7983 */ /* 0x002f280000300a00 */
[----:B--2---:R-:W2:Y:S04]  /*16f00*/  LDL.LU.64 R36, [R1+0x440] ;  /* 0x0004400001247983 */ /* 0x004ea80000300a00 */
[----:B------:R-:W2:Y:S01]  /*16f10*/  LDL.LU.64 R66, [R1+0x438] ;  /* 0x0004380001427983 */ /* 0x000ea20000300a00 */
[----:B---3--:R-:W-:-:S03]  /*16f20*/  IMAD.WIDE R246, R2, 0x4, R18 ;  /* 0x0000000402f67825 */ /* 0x008fc600078e0212 */
[----:B------:R-:W3:Y:S01]  /*16f30*/  LDL.LU.64 R18, [R1+0x430] ;  /* 0x0004300001127983 */ /* 0x000ee20000300a00 */
[----:B------:R-:W-:-:S04]  /*16f40*/  IMAD.WIDE R12, R2, 0x4, R12 ;  /* 0x00000004020c7825 */ /* 0x000fc800078e020c */
[C---:B------:R-:W-:Y:S01]  /*16f50*/  IMAD.WIDE R244, R2.reuse, 0x4, R250 ;  /* 0x0000000402f47825 */ /* 0x040fe200078e02fa */
[----:B------:R-:W-:Y:S04]  /*16f60*/  STL.64 [R1+0x10b8], R246 ;  /* 0x0010b8f601007387 */ /* 0x000fe80000100a00 */
[----:B------:R1:W-:Y:S01]  /*16f70*/  STL.64 [R1+0x10b0], R12 ;  /* 0x0010b00c01007387 */ /* 0x0003e20000100a00 */
[----:B------:R-:W-:-:S03]  /*16f80*/  IMAD.WIDE R60, R2, 0x4, R60 ;  /* 0x00000004023c7825 */ /* 0x000fc600078e023c */
[----:B------:R1:W-:Y:S04]  /*16f90*/  LDGSTS.E [R249+0x2e000], [R246.64], !P1 ;  /* 0x2e000000f6f97fae */ /* 0x0003e8000c921844 */
[----:B------:R-:W-:Y:S04]  /*16fa0*/  STL.64 [R1+0x10a8], R244 ;  /* 0x0010a8f401007387 */ /* 0x000fe80000100a00 */
[----:B------:R1:W-:Y:S04]  /*16fb0*/  LDGSTS.E [R249+0x2e200], [R12.64], !P1 ;  /* 0x2e2000000cf97fae */ /* 0x0003e8000c921844 */
[----:B------:R1:W-:Y:S04]  /*16fc0*/  STL.64 [R1+0x10a0], R60 ;  /* 0x0010a03c01007387 */ /* 0x0003e80000100a00 */
[----:B------:R1:W-:Y:S04]  /*16fd0*/  LDGSTS.E [R249+0x2e400], [R244.64], !P1 ;  /* 0x2e400000f4f97fae */ /* 0x0003e8000c921844 */
[----:B-1----:R-:W3:Y:S04]  /*16fe0*/  LDL.LU.64 R12, [R1+0x3c8] ;  /* 0x0003c800010c7983 */ /* 0x002ee80000300a00 */
[----:B------:R1:W-:Y:S01]  /*16ff0*/  LDGSTS.E [R249+0x2e600], [R60.64], !P1 ;  /* 0x2e6000003cf97fae */ /* 0x0003e2000c921844 */
[----:B------:R-:W-:-:S03]  /*17000*/  IMAD.WIDE R246, R2, 0x4, R30 ;  /* 0x0000000402f67825 */ /* 0x000fc600078e021e */
[----:B-1----:R-:W3:Y:S01]  /*17010*/  LDL.LU.64 R60, [R1+0x3c0] ;  /* 0x0003c000013c7983 */ /* 0x002ee20000300a00 */
[----:B------:R-:W-:-:S03]  /*17020*/  IMAD.WIDE R244, R2, 0x4, R24 ;  /* 0x0000000402f47825 */ /* 0x000fc600078e0218 */
[----:B------:R-:W3:Y:S04]  /*17030*/  LDL.LU.64 R30, [R1+0x3b8] ;  /* 0x0003b800011e7983 */ /* 0x000ee80000300a00 */
[----:B------:R-:W-:Y:S04]  /*17040*/  STL.64 [R1+0x1098], R246 ;  /* 0x001098f601007387 */ /* 0x000fe80000100a00 */
[----:B------:R-:W3:Y:S01]  /*17050*/  LDL.LU.64 R24, [R1+0x3b0] ;  /* 0x0003b00001187983 */ /* 0x000ee20000300a00 */
[----:B------:R-:W-:-:S04]  /*17060*/  IADD3 R3, R7, -0x61, RZ ;  /* 0xffffff9f07037810 */ /* 0x000fc80007ffe0ff */
[----:B------:R-:W-:Y:S01]  /*17070*/  ISETP.GE.U32.AND P4, PT, R3, 0x7fffff60, PT ;  /* 0x7fffff600300780c */ /* 0x000fe20003f86070 */
[----:B------:R-:W-:Y:S01]  /*17080*/  IMAD.WIDE R54, R2, 0x4, R54 ;  /* 0x0000000402367825 */ /* 0x000fe200078e0236 */
[----:B------:R-:W-:-:S03]  /*17090*/  IADD3 R3, R7, -0x65, RZ ;  /* 0xffffff9b07037810 */ /* 0x000fc60007ffe0ff */
[----:B------:R-:W-:Y:S01]  /*170a0*/  IMAD.WIDE R48, R2, 0x4, R48 ;  /* 0x0000000402307825 */ /* 0x000fe200078e0230 */
[----:B------:R-:W-:Y:S01]  /*170b0*/  STL.64 [R1+0x4c8], R244 ;  /* 0x0004c8f401007387 */ /* 0x000fe20000100a00 */
[----:B------:R-:W-:-:S03]  /*170c0*/  ISETP.GE.U32.AND P3, PT, R3, 0x7fffff5c, PT ;  /* 0x7fffff5c0300780c */ /* 0x000fc60003f66070 */
[----:B------:R1:W-:Y:S04]  /*170d0*/  STL.64 [R1+0x1090], R54 ;  /* 0x0010903601007387 */ /* 0x0003e80000100a00 */
[----:B------:R4:W-:Y:S04]  /*170e0*/  LDGSTS.E [R249+0x30000], [R246.64], !P4 ;  /* 0x30000000f6f97fae */ /* 0x0009e8000e121844 */
[----:B------:R2:W-:Y:S04]  /*170f0*/  LDGSTS.E [R249+0x30200], [R244.64], !P4 ;  /* 0x30200000f4f97fae */ /* 0x0005e8000e121844 */
[----:B------:R1:W-:Y:S04]  /*17100*/  STL.64 [R1+0x1088], R48 ;  /* 0x0010883001007387 */ /* 0x0003e80000100a00 */
[----:B------:R1:W-:Y:S04]  /*17110*/  LDGSTS.E [R249+0x30400], [R54.64], !P4 ;  /* 0x3040000036f97fae */ /* 0x0003e8000e121844 */
[----:B------:R1:W-:Y:S04]  /*17120*/  LDGSTS.E [R249+0x30600], [R48.64], !P4 ;  /* 0x3060000030f97fae */ /* 0x0003e8000e121844 */
[----:B-1----:R-:W3:Y:S04]  /*17130*/  LDL.LU.64 R54, [R1+0x348] ;  /* 0x0003480001367983 */ /* 0x002ee80000300a00 */
[----:B------:R-:W3:Y:S01]  /*17140*/  LDL.LU.64 R48, [R1+0x340] ;  /* 0x0003400001307983 */ /* 0x000ee20000300a00 */
[----:B------:R-:W-:-:S04]  /*17150*/  IADD3 R3, R7, -0x69, RZ ;  /* 0xffffff9707037810 */ /* 0x000fc80007ffe0ff */
[----:B------:R-:W-:Y:S01]  /*17160*/  ISETP.GE.U32.AND P6, PT, R3, 0x7fffff58, PT ;  /* 0x7fffff580300780c */ /* 0x000fe20003fc6070 */
[C---:B----4-:R-:W-:Y:S02]  /*17170*/  IMAD.WIDE R246, R2.reuse, 0x4, R42 ;  /* 0x0000000402f67825 */ /* 0x050fe400078e022a */
[----:B------:R-:W4:Y:S04]  /*17180*/  LDL.LU.64 R42, [R1+0x338] ;  /* 0x00033800012a7983 */ /* 0x000f280000300a00 */
[----:B------:R1:W-:Y:S01]  /*17190*/  LDGSTS.E [R249+0x32000], [R246.64], !P3 ;  /* 0x32000000f6f97fae */ /* 0x0003e2000d921844 */
[----:B--2---:R-:W-:-:S03]  /*171a0*/  IMAD.WIDE R244, R2, 0x4, R36 ;  /* 0x0000000402f47825 */ /* 0x004fc600078e0224 */
[----:B------:R-:W2:Y:S01]  /*171b0*/  LDL.LU.64 R36, [R1+0x330] ;  /* 0x0003300001247983 */ /* 0x000ea20000300a00 */
[----:B------:R-:W-:-:S03]  /*171c0*/  IMAD.WIDE R66, R2, 0x4, R66 ;  /* 0x0000000402427825 */ /* 0x000fc600078e0242 */
[----:B------:R1:W-:Y:S04]  /*171d0*/  STL.64 [R1+0x1080], R246 ;  /* 0x001080f601007387 */ /* 0x0003e80000100a00 */
[----:B------:R-:W-:Y:S04]  /*171e0*/  STL.64 [R1+0x1078], R244 ;  /* 0x001078f401007387 */ /* 0x000fe80000100a00 */
[----:B------:R1:W-:Y:S01]  /*171f0*/  LDGSTS.E [R249+0x32200], [R244.64], !P3 ;  /* 0x32200000f4f97fae */ /* 0x0003e2000d921844 */
[----:B---3--:R-:W-:-:S03]  /*17200*/  IMAD.WIDE R18, R2, 0x4, R18 ;  /* 0x0000000402127825 */ /* 0x008fc600078e0212 */
[----:B------:R3:W-:Y:S04]  /*17210*/  STL.64 [R1+0x1070], R66 ;  /* 0x0010704201007387 */ /* 0x0007e80000100a00 */
[----:B------:R3:W-:Y:S04]  /*17220*/  LDGSTS.E [R249+0x32400], [R66.64], !P3 ;  /* 0x3240000042f97fae */ /* 0x0007e8000d921844 */
[----:B------:R3:W-:Y:S04]  /*17230*/  STL.64 [R1+0x1068], R18 ;  /* 0x0010681201007387 */ /* 0x0007e80000100a00 */
[----:B-1----:R-:W2:Y:S04]  /*17240*/  LDL.LU.64 R246, [R1+0x2c8] ;  /* 0x0002c80001f67983 */ /* 0x002ea80000300a00 */
[----:B------:R1:W-:Y:S01]  /*17250*/  LDGSTS.E [R249+0x32600], [R18.64], !P3 ;  /* 0x3260000012f97fae */ /* 0x0003e2000d921844 */
[----:B---3--:R-:W-:-:S03]  /*17260*/  IMAD.WIDE R66, R2, 0x4, R12 ;  /* 0x0000000402427825 */ /* 0x008fc600078e020c */
[----:B------:R-:W4:Y:S04]  /*17270*/  LDL.LU.64 R12, [R1+0x2c0] ;  /* 0x0002c000010c7983 */ /* 0x000f280000300a00 */
[----:B------:R-:W4:Y:S04]  /*17280*/  LDL.LU.64 R250, [R1+0x2b8] ;  /* 0x0002b80001fa7983 */ /* 0x000f280000300a00 */
[----:B------:R-:W-:Y:S04]  /*17290*/  STL.64 [R1+0x1060], R66 ;  /* 0x0010604201007387 */ /* 0x000fe80000100a00 */
[----:B-1----:R-:W4:Y:S01]  /*172a0*/  LDL.LU.64 R18, [R1+0x2b0] ;  /* 0x0002b00001127983 */ /* 0x002f220000300a00 */
[----:B------:R-:W-:-:S03]  /*172b0*/  IMAD.WIDE R60, R2, 0x4, R60 ;  /* 0x00000004023c7825 */ /* 0x000fc600078e023c */
[----:B------:R1:W-:Y:S01]  /*172c0*/  LDGSTS.E [R249+0x34000], [R66.64], !P6 ;  /* 0x3400000042f97fae */ /* 0x0003e2000f121844 */
[----:B------:R-:W-:-:S03]  /*172d0*/  IMAD.WIDE R30, R2, 0x4, R30 ;  /* 0x00000004021e7825 */ /* 0x000fc600078e021e */
[----:B------:R-:W-:Y:S01]  /*172e0*/  STL.64 [R1+0x1058], R60 ;  /* 0x0010583c01007387 */ /* 0x000fe20000100a00 */
[----:B------:R-:W-:-:S03]  /*172f0*/  IMAD.WIDE R24, R2, 0x4, R24 ;  /* 0x0000000402187825 */ /* 0x000fc600078e0218 */
[----:B------:R1:W-:Y:S04]  /*17300*/  STL.64 [R1+0x1050], R30 ;  /* 0x0010501e01007387 */ /* 0x0003e80000100a00 */
[----:B------:R1:W-:Y:S04]  /*17310*/  LDGSTS.E [R249+0x34200], [R60.64], !P6 ;  /* 0x342000003cf97fae */ /* 0x0003e8000f121844 */
[----:B------:R1:W-:Y:S04]  /*17320*/  STL.64 [R1+0x1048], R24 ;  /* 0x0010481801007387 */ /* 0x0003e80000100a00 */
[----:B------:R1:W-:Y:S01]  /*17330*/  LDGSTS.E [R249+0x34400], [R30.64], !P6 ;  /* 0x344000001ef97fae */ /* 0x0003e2000f121844 */
[----:B------:R-:W-:-:S03]  /*17340*/  IADD3 R3, R7, -0x6d, RZ ;  /* 0xffffff9307037810 */ /* 0x000fc60007ffe0ff */
[----:B------:R1:W-:Y:S04]  /*17350*/  LDGSTS.E [R249+0x34600], [R24.64], !P6 ;  /* 0x3460000018f97fae */ /* 0x0003e8000f121844 */
[----:B-1----:R-:W4:Y:S01]  /*17360*/  LDL.LU.64 R30, [R1+0x248] ;  /* 0x00024800011e7983 */ /* 0x002f220000300a00 */
[----:B------:R-:W-:-:S03]  /*17370*/  ISETP.GE.U32.AND P2, PT, R3, 0x7fffff54, PT ;  /* 0x7fffff540300780c */ /* 0x000fc60003f46070 */
[----:B------:R-:W4:Y:S04]  /*17380*/  LDL.LU.64 R60, [R1+0x240] ;  /* 0x00024000013c7983 */ /* 0x000f280000300a00 */
[----:B------:R-:W4:Y:S01]  /*17390*/  LDL.LU.64 R24, [R1+0x238] ;  /* 0x0002380001187983 */ /* 0x000f220000300a00 */
[----:B------:R-:W-:-:S03]  /*173a0*/  IMAD.WIDE R66, R2, 0x4, R54 ;  /* 0x0000000402427825 */ /* 0x000fc600078e0236 */
[----:B------:R-:W4:Y:S01]  /*173b0*/  LDL.LU.64 R54, [R1+0x230] ;  /* 0x0002300001367983 */ /* 0x000f220000300a00 */
[----:B------:R-:W-:Y:S01]  /*173c0*/  IMAD.WIDE R48, R2, 0x4, R48 ;  /* 0x0000000402307825 */ /* 0x000fe200078e0230 */
[----:B------:R-:W-:Y:S02]  /*173d0*/  IADD3 R3, R7, -0x71, RZ ;  /* 0xffffff8f07037810 */ /* 0x000fe40007ffe0ff */
[----:B------:R1:W-:Y:S04]  /*173e0*/  STL.64 [R1+0x1040], R66 ;  /* 0x0010404201007387 */ /* 0x0003e80000100a00 */
[----:B------:R1:W-:Y:S01]  /*173f0*/  STL.64 [R1+0x1038], R48 ;  /* 0x0010383001007387 */ /* 0x0003e20000100a00 */
[----:B------:R-:W-:-:S03]  /*17400*/  ISETP.GE.U32.AND P5, PT, R3, 0x7fffff50, PT ;  /* 0x7fffff500300780c */ /* 0x000fc60003fa6070 */
[----:B------:R1:W-:Y:S04]  /*17410*/  LDGSTS.E [R249+0x36000], [R66.64], !P2 ;  /* 0x3600000042f97fae */ /* 0x0003e8000d121844 */
[----:B------:R1:W-:Y:S01]  /*17420*/  LDGSTS.E [R249+0x36200], [R48.64], !P2 ;  /* 0x3620000030f97fae */ /* 0x0003e2000d121844 */
[----:B----4-:R-:W-:-:S04]  /*17430*/  IMAD.WIDE R42, R2, 0x4, R42 ;  /* 0x00000004022a7825 */ /* 0x010fc800078e022a */
[C---:B--2---:R-:W-:Y:S01]  /*17440*/  IMAD.WIDE R36, R2.reuse, 0x4, R36 ;  /* 0x0000000402247825 */ /* 0x044fe200078e0224 */
[----:B------:R2:W-:Y:S04]  /*17450*/  STL.64 [R1+0x530], R42 ;  /* 0x0005302a01007387 */ /* 0x0005e80000100a00 */
[----:B------:R4:W-:Y:S04]  /*17460*/  STL.64 [R1+0x538], R36 ;  /* 0x0005382401007387 */ /* 0x0009e80000100a00 */
[----:B-1----:R-:W3:Y:S04]  /*17470*/  LDL.LU.64 R66, [R1+0x1c8] ;  /* 0x0001c80001427983 */ /* 0x002ee80000300a00 */
[----:B------:R-:W3:Y:S04]  /*17480*/  LDL.LU.64 R48, [R1+0x1c0] ;  /* 0x0001c00001307983 */ /* 0x000ee80000300a00 */
[----:B------:R2:W-:Y:S04]  /*17490*/  LDGSTS.E [R249+0x36400], [R42.64], !P2 ;  /* 0x364000002af97fae */ /* 0x0005e8000d121844 */
[----:B------:R4:W-:Y:S04]  /*174a0*/  LDGSTS.E [R249+0x36600], [R36.64], !P2 ;  /* 0x3660000024f97fae */ /* 0x0009e8000d121844 */
[----:B--2---:R-:W2:Y:S01]  /*174b0*/  LDL.LU.64 R42, [R1+0x1b8] ;  /* 0x0001b800012a7983 */ /* 0x004ea20000300a00 */
[----:B------:R-:W-:-:S03]  /*174c0*/  IMAD.WIDE R246, R2, 0x4, R246 ;  /* 0x0000000402f67825 */ /* 0x000fc600078e02f6 */
[----:B----4-:R-:W4:Y:S04]  /*174d0*/  LDL.LU.64 R36, [R1+0x1b0] ;  /* 0x0001b00001247983 */ /* 0x010f280000300a00 */
[----:B------:R-:W-:Y:S04]  /*174e0*/  STL.64 [R1+0x540], R246 ;  /* 0x000540f601007387 */ /* 0x000fe80000100a00 */
[----:B------:R1:W-:Y:S01]  /*174f0*/  LDGSTS.E [R249+0x38000], [R246.64], !P5 ;  /* 0x38000000f6f97fae */ /* 0x0003e2000e921844 */
[----:B------:R-:W-:-:S04]  /*17500*/  IMAD.WIDE R12, R2, 0x4, R12 ;  /* 0x00000004020c7825 */ /* 0x000fc800078e020c */
[C---:B------:R-:W-:Y:S01]  /*17510*/  IMAD.WIDE R244, R2.reuse, 0x4, R250 ;  /* 0x0000000402f47825 */ /* 0x040fe200078e02fa */
[----:B------:R1:W-:Y:S03]  /*17520*/  STL.64 [R1+0x548], R12 ;  /* 0x0005480c01007387 */ /* 0x0003e60000100a00 */
[C---:B------:R-:W-:Y:S01]  /*17530*/  IMAD.WIDE R18, R2.reuse, 0x4, R18 ;  /* 0x0000000402127825 */ /* 0x040fe200078e0212 */
[----:B------:R-:W-:Y:S04]  /*17540*/  STL.64 [R1+0x1030], R244 ;  /* 0x001030f401007387 */ /* 0x000fe80000100a00 */
[----:B------:R1:W-:Y:S04]  /*17550*/  LDGSTS.E [R249+0x38200], [R12.64], !P5 ;  /* 0x382000000cf97fae */ /* 0x0003e8000e921844 */
[----:B------:R1:W-:Y:S04]  /*17560*/  STL.64 [R1+0x1028], R18 ;  /* 0x0010281201007387 */ /* 0x0003e80000100a00 */
[----:B------:R1:W-:Y:S04]  /*17570*/  LDGSTS.E [R249+0x38400], [R244.64], !P5 ;  /* 0x38400000f4f97fae */ /* 0x0003e8000e921844 */
[----:B-1----:R-:W4:Y:S04]  /*17580*/  LDL.LU.64 R12, [R1+0x148] ;  /* 0x00014800010c7983 */ /* 0x002f280000300a00 */
[----:B------:R1:W-:Y:S04]  /*17590*/  LDGSTS.E [R249+0x38600], [R18.64], !P5 ;  /* 0x3860000012f97fae */ /* 0x0003e8000e921844 */
[----:B-1----:R-:W4:Y:S01]  /*175a0*/  LDL.LU.64 R18, [R1+0x140] ;  /* 0x0001400001127983 */ /* 0x002f220000300a00 */
[----:B------:R-:W-:-:S03]  /*175b0*/  IMAD.WIDE R246, R2, 0x4, R30 ;  /* 0x0000000402f67825 */ /* 0x000fc600078e021e */
[----:B------:R-:W4:Y:S01]  /*175c0*/  LDL.LU.64 R30, [R1+0x138] ;  /* 0x00013800011e7983 */ /* 0x000f220000300a00 */
[----:B------:R-:W-:-:S04]  /*175d0*/  IADD3 R3, R7, -0x75, RZ ;  /* 0xffffff8b07037810 */ /* 0x000fc80007ffe0ff */
[----:B------:R-:W-:Y:S01]  /*175e0*/  ISETP.GE.U32.AND P1, PT, R3, 0x7fffff4c, PT ;  /* 0x7fffff4c0300780c */ /* 0x000fe20003f26070 */
[C---:B------:R-:W-:Y:S01]  /*175f0*/  IMAD.WIDE R244, R2.reuse, 0x4, R60 ;  /* 0x0000000402f47825 */ /* 0x040fe200078e023c */
[----:B------:R-:W-:Y:S03]  /*17600*/  STL.64 [R1+0x1020], R246 ;  /* 0x001020f601007387 */ /* 0x000fe60000100a00 */
[C---:B------:R-:W-:Y:S01]  /*17610*/  IMAD.WIDE R24, R2.reuse, 0x4, R24 ;  /* 0x0000000402187825 */ /* 0x040fe200078e0218 */
[----:B------:R-:W4:Y:S04]  /*17620*/  LDL.LU.64 R60, [R1+0x130] ;  /* 0x00013000013c7983 */ /* 0x000f280000300a00 */
[----:B------:R-:W-:Y:S01]  /*17630*/  STL.64 [R1+0x1018], R244 ;  /* 0x001018f401007387 */ /* 0x000fe20000100a00 */
[----:B------:R-:W-:-:S03]  /*17640*/  IMAD.WIDE R54, R2, 0x4, R54 ;  /* 0x0000000402367825 */ /* 0x000fc600078e0236 */
[----:B------:R3:W-:Y:S04]  /*17650*/  LDGSTS.E [R249+0x3a000], [R246.64], !P1 ;  /* 0x3a000000f6f97fae */ /* 0x0007e8000c921844 */
[----:B------:R1:W-:Y:S04]  /*17660*/  STL.64 [R1+0x1010], R24 ;  /* 0x0010101801007387 */ /* 0x0003e80000100a00 */
[----:B------:R1:W-:Y:S04]  /*17670*/  LDGSTS.E [R249+0x3a200], [R244.64], !P1 ;  /* 0x3a200000f4f97fae */ /* 0x0003e8000c921844 */
[----:B------:R1:W-:Y:S04]  /*17680*/  STL.64 [R1+0x1008], R54 ;  /* 0x0010083601007387 */ /* 0x0003e80000100a00 */
[----:B------:R1:W-:Y:S01]  /*17690*/  LDGSTS.E [R249+0x3a400], [R24.64], !P1 ;  /* 0x3a40000018f97fae */ /* 0x0003e2000c921844 */
[----:B------:R-:W-:-:S03]  /*176a0*/  IADD3 R3, R7, -0x79, RZ ;  /* 0xffffff8707037810 */ /* 0x000fc60007ffe0ff */
[----:B------:R1:W-:Y:S01]  /*176b0*/  LDGSTS.E [R249+0x3a600], [R54.64], !P1 ;  /* 0x3a60000036f97fae */ /* 0x0003e2000c921844 */
[----:B------:R-:W-:-:S03]  /*176c0*/  ISETP.GE.U32.AND P4, PT, R3, 0x7fffff48, PT ;  /* 0x7fffff480300780c */ /* 0x000fc60003f86070 */
[----:B-1----:R-:W4:Y:S04]  /*176d0*/  LDL.LU.64 R24, [R1+0x910] ;  /* 0x0009100001187983 */ /* 0x002f280000300a00 */
[----:B------:R-:W4:Y:S01]  /*176e0*/  LDL.LU.64 R54, [R1+0x900] ;  /* 0x0009000001367983 */ /* 0x000f220000300a00 */
[----:B---3--:R-:W-:-:S04]  /*176f0*/  IMAD.WIDE R246, R2, 0x4, R66 ;  /* 0x0000000402f67825 */ /* 0x008fc800078e0242 */
[C---:B------:R-:W-:Y:S01]  /*17700*/  IMAD.WIDE R244, R2.reuse, 0x4, R48 ;  /* 0x0000000402f47825 */ /* 0x040fe200078e0230 */
[----:B------:R1:W-:Y:S04]  /*17710*/  STL.64 [R1+0x1000], R246 ;  /* 0x001000f601007387 */ /* 0x0003e80000100a00 */
[----:B------:R-:W3:Y:S04]  /*17720*/  LDL.LU.64 R48, [R1+0x8f0] ;  /* 0x0008f00001307983 */ /* 0x000ee80000300a00 */
[----:B------:R1:W-:Y:S04]  /*17730*/  STL.64 [R1+0xff8], R244 ;  /* 0x000ff8f401007387 */ /* 0x0003e80000100a00 */
[----:B------:R1:W-:Y:S01]  /*17740*/  LDGSTS.E [R249+0x3c000], [R246.64], !P4 ;  /* 0x3c000000f6f97fae */ /* 0x0003e2000e121844 */
[----:B--2---:R-:W-:-:S03]  /*17750*/  IMAD.WIDE R66, R2, 0x4, R42 ;  /* 0x0000000402427825 */ /* 0x004fc600078e022a */
[----:B------:R2:W-:Y:S01]  /*17760*/  LDGSTS.E [R249+0x3c200], [R244.64], !P4 ;  /* 0x3c200000f4f97fae */ /* 0x0005e2000e121844 */
[----:B----4-:R-:W-:-:S03]  /*17770*/  IMAD.WIDE R36, R2, 0x4, R36 ;  /* 0x0000000402247825 */ /* 0x010fc600078e0224 */
[----:B------:R-:W4:Y:S04]  /*17780*/  LDL.LU.64 R42, [R1+0x8e0] ;  /* 0x0008e000012a7983 */ /* 0x000f280000300a00 */
[----:B------:R-:W-:Y:S04]  /*17790*/  STL.64 [R1+0xff0], R66 ;  /* 0x000ff04201007387 */ /* 0x000fe80000100a00 */
[----:B------:R2:W-:Y:S04]  /*177a0*/  STL.64 [R1+0xfe8], R36 ;  /* 0x000fe82401007387 */ /* 0x0005e80000100a00 */
[----:B-1----:R-:W4:Y:S04]  /*177b0*/  LDL.LU.64 R246, [R1+0x848] ;  /* 0x0008480001f67983 */ /* 0x002f280000300a00 */
[----:B------:R1:W-:Y:S04]  /*177c0*/  LDGSTS.E [R249+0x3c400], [R66.64], !P4 ;  /* 0x3c40000042f97fae */ /* 0x0003e8000e121844 */
[----:B------:R1:W-:Y:S01]  /*177d0*/  LDGSTS.E [R249+0x3c600], [R36.64], !P4 ;  /* 0x3c60000024f97fae */ /* 0x0003e2000e121844 */
[----:B--2---:R-:W-:-:S03]  /*177e0*/  IMAD.WIDE R244, R2, 0x4, R12 ;  /* 0x0000000402f47825 */ /* 0x004fc600078e020c */
[----:B------:R-:W4:Y:S04]  /*177f0*/  LDL.LU.64 R12, [R1+0x840] ;  /* 0x00084000010c7983 */ /* 0x000f280000300a00 */
[----:B------:R-:W-:Y:S04]  /*17800*/  STL.64 [R1+0x5c8], R244 ;  /* 0x0005c8f401007387 */ /* 0x000fe80000100a00 */
[----:B-1----:R-:W4:Y:S01]  /*17810*/  LDL.LU.64 R36, [R1+0x830] ;  /* 0x0008300001247983 */ /* 0x002f220000300a00 */
[----:B------:R-:W-:-:S03]  /*17820*/  IMAD.WIDE R66, R2, 0x4, R30 ;  /* 0x0000000402427825 */ /* 0x000fc600078e021e */
[----:B------:R-:W4:Y:S01]  /*17830*/  LDL.LU.64 R30, [R1+0x820] ;  /* 0x00082000011e7983 */ /* 0x000f220000300a00 */
[----:B------:R-:W-:-:S04]  /*17840*/  IADD3 R3, R7, -0x7d, RZ ;  /* 0xffffff8307037810 */ /* 0x000fc80007ffe0ff */
[----:B------:R-:W-:Y:S01]  /*17850*/  ISETP.GE.U32.AND P3, PT, R3, 0x7fffff44, PT ;  /* 0x7fffff440300780c */ /* 0x000fe20003f66070 */
[----:B------:R-:W-:-:S05]  /*17860*/  IMAD.WIDE R18, R2, 0x4, R18 ;  /* 0x0000000402127825 */ /* 0x000fca00078e0212 */
[----:B------:R1:W-:Y:S07]  /*17870*/  STL.64 [R1+0x5b0], R18 ;  /* 0x0005b01201007387 */ /* 0x0003ee0000100a00 */
[----:B------:R1:W-:Y:S04]  /*17880*/  LDGSTS.E [R249+0x3e000], [R244.64], !P3 ;  /* 0x3e000000f4f97fae */ /* 0x0003e8000d921844 */
[----:B------:R1:W-:Y:S01]  /*17890*/  LDGSTS.E [R249+0x3e200], [R18.64], !P3 ;  /* 0x3e20000012f97fae */ /* 0x0003e2000d921844 */
[----:B------:R-:W-:Y:S01]  /*178a0*/  IMAD.WIDE R60, R2, 0x4, R60 ;  /* 0x00000004023c7825 */ /* 0x000fe200078e023c */
[----:B------:R-:W-:-:S02]  /*178b0*/  IADD3 R3, R7, -0x42, RZ ;  /* 0xffffffbe07037810 */ /* 0x000fc40007ffe0ff */
[----:B------:R1:W-:Y:S04]  /*178c0*/  STL.64 [R1+0x5b8], R66 ;  /* 0x0005b84201007387 */ /* 0x0003e80000100a00 */
[----:B-1----:R-:W1:Y:S04]  /*178d0*/  S2R R19, SR_TID.X ;  /* 0x0000000000137919 */ /* 0x002e680000002100 */
[----:B------:R1:W-:Y:S01]  /*178e0*/  STL.64 [R1+0x5c0], R60 ;  /* 0x0005c03c01007387 */ /* 0x0003e20000100a00 */
[----:B------:R-:W-:-:S03]  /*178f0*/  ISETP.GE.U32.AND P6, PT, R3, 0x7fffff7f, PT ;  /* 0x7fffff7f0300780c */ /* 0x000fc60003fc6070 */
[----:B------:R-:W4:Y:S01]  /*17900*/  LDL.LU.64 R250, [R1+0x7a8] ;  /* 0x0007a80001fa7983 */ /* 0x000f220000300a00 */
[----:B------:R-:W-:-:S03]  /*17910*/  IMAD.WIDE R244, R2, 0x4, R24 ;  /* 0x0000000402f47825 */ /* 0x000fc600078e0218 */
[----:B------:R1:W-:Y:S04]  /*17920*/  LDGSTS.E [R249+0x3e400], [R66.64], !P3 ;  /* 0x3e40000042f97fae */ /* 0x0003e8000d921844 */
[----:B------:R-:W4:Y:S04]  /*17930*/  LDL.LU.64 R24, [R1+0x7a0] ;  /* 0x0007a00001187983 */ /* 0x000f280000300a00 */
[----:B------:R1:W-:Y:S02]  /*17940*/  LDGSTS.E [R249+0x3e600], [R60.64], !P3 ;  /* 0x3e6000003cf97fae */ /* 0x0003e4000d921844 */
[----:B-1----:R-:W-:Y:S01]  /*17950*/  LOP3.LUT R19, R19, 0x7f, RZ, 0xc0, !PT ;  /* 0x0000007f13137812 */ /* 0x002fe200078ec0ff */
[----:B------:R-:W-:-:S04]  /*17960*/  IMAD.WIDE R66, R2, 0x4, R54 ;  /* 0x0000000402427825 */ /* 0x000fc800078e0236 */
[----:B------:R-:W-:Y:S01]  /*17970*/  IMAD.SHL.U32 R19, R19, 0x4, RZ ;  /* 0x0000000413137824 */ /* 0x000fe200078e00ff */
[----:B------:R-:W-:Y:S04]  /*17980*/  STL.64 [R1+0x1188], R244 ;  /* 0x001188f401007387 */ /* 0x000fe80000100a00 */
[----:B------:R-:W4:Y:S01]  /*17990*/  LDL.LU.64 R60, [R1+0x798] ;  /* 0x00079800013c7983 */ /* 0x000f220000300a00 */
[----:B------:R-:W-:-:S03]  /*179a0*/  LOP3.LUT R55, R19, 0x20, RZ, 0x3c, !PT ;  /* 0x0000002013377812 */ /* 0x000fc600078e3cff */
[----:B------:R-:W4:Y:S01]  /*179b0*/  LDL.LU.64 R18, [R1+0x790] ;  /* 0x0007900001127983 */ /* 0x000f220000300a00 */
[----:B------:R-:W-:-:S03]  /*179c0*/  IADD3 R3, R7, -0x46, RZ ;  /* 0xffffffba07037810 */ /* 0x000fc60007ffe0ff */
[----:B------:R1:W-:Y:S01]  /*179d0*/  STL.64 [R1+0x1180], R66 ;  /* 0x0011804201007387 */ /* 0x0003e20000100a00 */
[----:B------:R-:W-:-:S03]  /*179e0*/  ISETP.GE.U32.AND P2, PT, R3, 0x7fffff7b, PT ;  /* 0x7fffff7b0300780c */ /* 0x000fc60003f46070 */
[----:B------:R4:W-:Y:S04]  /*179f0*/  LDGSTS.E [R55+0x20800], [R244.64], !P6 ;  /* 0x20800000f4377fae */ /* 0x0009e8000f121844 */
[----:B------:R1:W-:Y:S01]  /*17a00*/  LDGSTS.E [R55+0x20a00], [R66.64], !P6 ;  /* 0x20a0000042377fae */ /* 0x0003e2000f121844 */
[----:B---3--:R-:W-:-:S05]  /*17a10*/  IMAD.WIDE R48, R2, 0x4, R48 ;  /* 0x0000000402307825 */ /* 0x008fca00078e0230 */
[----:B------:R3:W-:Y:S04]  /*17a20*/  STL.64 [R1+0xfe0], R48 ;  /* 0x000fe03001007387 */ /* 0x0007e80000100a00 */
[----:B------:R3:W-:Y:S01]  /*17a30*/  LDGSTS.E [R55+0x20c00], [R48.64], !P6 ;  /* 0x20c0000030377fae */ /* 0x0007e2000f121844 */
[----:B----4-:R-:W-:-:S05]  /*17a40*/  IMAD.WIDE R42, R2, 0x4, R42 ;  /* 0x00000004022a7825 */ /* 0x010fca00078e022a */
[----:B------:R4:W-:Y:S04]  /*17a50*/  STL.64 [R1+0xfd8], R42 ;  /* 0x000fd82a01007387 */ /* 0x0009e80000100a00 */
[----:B-1----:R-:W2:Y:S04]  /*17a60*/  LDL.LU.64 R66, [R1+0x728] ;  /* 0x0007280001427983 */ /* 0x002ea80000300a00 */
[----:B------:R4:W-:Y:S04]  /*17a70*/  LDGSTS.E [R55+0x20e00], [R42.64], !P6 ;  /* 0x20e000002a377fae */ /* 0x0009e8000f121844 */
[----:B---3--:R-:W3:Y:S01]  /*17a80*/  LDL.LU.64 R48, [R1+0x720] ;  /* 0x0007200001307983 */ /* 0x008ee20000300a00 */
[----:B------:R-:W-:-:S05]  /*17a90*/  IMAD.WIDE R246, R2, 0x4, R246 ;  /* 0x0000000402f67825 */ /* 0x000fca00078e02f6 */
[----:B------:R1:W-:Y:S04]  /*17aa0*/  LDGSTS.E [R55+0x22800], [R246.64], !P2 ;  /* 0x22800000f6377fae */ /* 0x0003e8000d121844 */
[----:B----4-:R-:W4:Y:S01]  /*17ab0*/  LDL.LU.64 R42, [R1+0x718] ;  /* 0x00071800012a7983 */ /* 0x010f220000300a00 */
[----:B------:R-:W-:-:S03]  /*17ac0*/  IMAD.WIDE R244, R2, 0x4, R12 ;  /* 0x0000000402f47825 */ /* 0x000fc600078e020c */
[----:B------:R-:W4:Y:S01]  /*17ad0*/  LDL.LU.64 R12, [R1+0x710] ;  /* 0x00071000010c7983 */ /* 0x000f220000300a00 */
[----:B------:R-:W-:-:S03]  /*17ae0*/  IMAD.WIDE R36, R2, 0x4, R36 ;  /* 0x0000000402247825 */ /* 0x000fc600078e0224 */
[----:B------:R1:W-:Y:S04]  /*17af0*/  STL.64 [R1+0xfd0], R246 ;  /* 0x000fd0f601007387 */ /* 0x0003e80000100a00 */
[----:B------:R-:W-:Y:S04]  /*17b00*/  STL.64 [R1+0xfc8], R244 ;  /* 0x000fc8f401007387 */ /* 0x000fe80000100a00 */
[----:B------:R1:W-:Y:S04]  /*17b10*/  STL.64 [R1+0xfc0], R36 ;  /* 0x000fc02401007387 */ /* 0x0003e80000100a00 */
[----:B------:R1:W-:Y:S01]  /*17b20*/  LDGSTS.E [R55+0x22a00], [R244.64], !P2 ;  /* 0x22a00000f4377fae */ /* 0x0003e2000d121844 */
[----:B------:R-:W-:-:S03]  /*17b30*/  IMAD.WIDE R30, R2, 0x4, R30 ;  /* 0x00000004021e7825 */ /* 0x000fc600078e021e */
[----:B------:R1:W-:Y:S04]  /*17b40*/  LDGSTS.E [R55+0x22c00], [R36.64], !P2 ;  /* 0x22c0000024377fae */ /* 0x0003e8000d121844 */
[----:B------:R1:W-:Y:S04]  /*17b50*/  STL.64 [R1+0xfb8], R30 ;  /* 0x000fb81e01007387 */ /* 0x0003e80000100a00 */
[----:B-1----:R-:W4:Y:S04]  /*17b60*/  LDL.LU.64 R246, [R1+0x6a8] ;  /* 0x0006a80001f67983 */ /* 0x002f280000300a00 */
[----:B------:R-:W4:Y:S01]  /*17b70*/  LDL.LU.64 R36, [R1+0x6a0] ;  /* 0x0006a00001247983 */ /* 0x000f220000300a00 */
[----:B------:R-:W-:-:S03]  /*17b80*/  IADD3 R3, R7, -0x4a, RZ ;  /* 0xffffffb607037810 */ /* 0x000fc60007ffe0ff */
[----:B------:R1:W-:Y:S01]  /*17b90*/  LDGSTS.E [R55+0x22e00], [R30.64], !P2 ;  /* 0x22e000001e377fae */ /* 0x0003e2000d121844 */
[----:B------:R-:W-:Y:S02]  /*17ba0*/  ISETP.GE.U32.AND P5, PT, R3, 0x7fffff77, PT ;  /* 0x7fffff770300780c */ /* 0x000fe40003fa6070 */
[----:B------:R-:W-:Y:S01]  /*17bb0*/  IADD3 R3, R7, -0x4e, RZ ;  /* 0xffffffb207037810 */ /* 0x000fe20007ffe0ff */
[----:B-1----:R-:W4:Y:S03]  /*17bc0*/  LDL.LU.64 R30, [R1+0x698] ;  /* 0x00069800011e7983 */ /* 0x002f260000300a00 */
[----:B------:R-:W-:Y:S01]  /*17bd0*/  ISETP.GE.U32.AND P1, PT, R3, 0x7fffff73, PT ;  /* 0x7fffff730300780c */ /* 0x000fe20003f26070 */
[----:B------:R-:W-:-:S06]  /*17be0*/  IMAD.WIDE R250, R2, 0x4, R250 ;  /* 0x0000000402fa7825 */ /* 0x000fcc00078e02fa */
[----:B------:R1:W-:Y:S01]  /*17bf0*/  LDGSTS.E [R55+0x24800], [R250.64], !P5 ;  /* 0x24800000fa377fae */ /* 0x0003e2000e921844 */
[----:B------:R-:W-:-:S03]  /*17c00*/  IMAD.WIDE R244, R2, 0x4, R24 ;  /* 0x0000000402f47825 */ /* 0x000fc600078e0218 */
[----:B------:R-:W4:Y:S04]  /*17c10*/  LDL.LU.64 R24, [R1+0x690] ;  /* 0x0006900001187983 */ /* 0x000f280000300a00 */
[----:B------:R1:W-:Y:S04]  /*17c20*/  STL.64 [R1+0xfb0], R250 ;  /* 0x000fb0fa01007387 */ /* 0x0003e80000100a00 */
[----:B------:R-:W-:Y:S04]  /*17c30*/  STL.64 [R1+0xfa8], R244 ;  /* 0x000fa8f401007387 */ /* 0x000fe80000100a00 */
[----:B------:R2:W-:Y:S01]  /*17c40*/  LDGSTS.E [R55+0x24a00], [R244.64], !P5 ;  /* 0x24a00000f4377fae */ /* 0x0005e2000e921844 */
[----:B------:R-:W-:-:S04]  /*17c50*/  IMAD.WIDE R60, R2, 0x4, R60 ;  /* 0x00000004023c7825 */ /* 0x000fc800078e023c */
[C---:B------:R-:W-:Y:S01]  /*17c60*/  IMAD.WIDE R18, R2.reuse, 0x4, R18 ;  /* 0x0000000402127825 */ /* 0x040fe200078e0212 */
[----:B------:R1:W-:Y:S04]  /*17c70*/  STL.64 [R1+0xfa0], R60 ;  /* 0x000fa03c01007387 */ /* 0x0003e80000100a00 */
[----:B------:R1:W-:Y:S04]  /*17c80*/  STL.64 [R1+0xf98], R18 ;  /* 0x000f981201007387 */ /* 0x0003e80000100a00 */
[----:B-1----:R-:W4:Y:S04]  /*17c90*/  LDL.LU.64 R250, [R1+0x628] ;  /* 0x0006280001fa7983 */ /* 0x002f280000300a00 */
[----:B------:R1:W-:Y:S04]  /*17ca0*/  LDGSTS.E [R55+0x24c00], [R60.64], !P5 ;  /* 0x24c000003c377fae */ /* 0x0003e8000e921844 */
[----:B------:R1:W-:Y:S04]  /*17cb0*/  LDGSTS.E [R55+0x24e00], [R18.64], !P5 ;  /* 0x24e0000012377fae */ /* 0x0003e8000e921844 */
[----:B-1----:R-:W4:Y:S04]  /*17cc0*/  LDL.LU.64 R60, [R1+0x620] ;  /* 0x00062000013c7983 */ /* 0x002f280000300a00 */
[----:B------:R-:W4:Y:S01]  /*17cd0*/  LDL.LU.64 R18, [R1+0x618] ;  /* 0x0006180001127983 */ /* 0x000f220000300a00 */
[----:B--2---:R-:W-:-:S03]  /*17ce0*/  IMAD.WIDE R244, R2, 0x4, R66 ;  /* 0x0000000402f47825 */ /* 0x004fc600078e0242 */
[----:B------:R-:W2:Y:S01]  /*17cf0*/  LDL.LU.64 R66, [R1+0x610] ;  /* 0x0006100001427983 */ /* 0x000ea20000300a00 */
[----:B---3--:R-:W-:-:S03]  /*17d00*/  IMAD.WIDE R48, R2, 0x4, R48 ;  /* 0x0000000402307825 */ /* 0x008fc600078e0230 */
[----:B------:R-:W-:Y:S04]  /*17d10*/  STL.64 [R1+0xf90], R244 ;  /* 0x000f90f401007387 */ /* 0x000fe80000100a00 */
[----:B------:R1:W-:Y:S04]  /*17d20*/  STL.64 [R1+0xf88], R48 ;  /* 0x000f883001007387 */ /* 0x0003e80000100a00 */
[----:B------:R3:W-:Y:S01]  /*17d30*/  LDGSTS.E [R55+0x26800], [R244.64], !P1 ;  /* 0x26800000f4377fae */ /* 0x0007e2000c921844 */
[----:B----4-:R-:W-:-:S03]  /*17d40*/  IMAD.WIDE R42, R2, 0x4, R42 ;  /* 0x00000004022a7825 */ /* 0x010fc600078e022a */
[----:B------:R1:W-:Y:S04]  /*17d50*/  LDGSTS.E [R55+0x26a00], [R48.64], !P1 ;  /* 0x26a0000030377fae */ /* 0x0003e8000c921844 */
[----:B------:R4:W-:Y:S04]  /*17d60*/  STL.64 [R1+0xf80], R42 ;  /* 0x000f802a01007387 */ /* 0x0009e80000100a00 */
[----:B------:R4:W-:Y:S01]  /*17d70*/  LDGSTS.E [R55+0x26c00], [R42.64], !P1 ;  /* 0x26c000002a377fae */ /* 0x0009e2000c921844 */
[----:B------:R-:W-:-:S05]  /*17d80*/  IMAD.WIDE R12, R2, 0x4, R12 ;  /* 0x00000004020c7825 */ /* 0x000fca00078e020c */
[----:B------:R3:W-:Y:S04]  /*17d90*/  STL.64 [R1+0xf78], R12 ;  /* 0x000f780c01007387 */ /* 0x0007e80000100a00 */
[----:B-1----:R-:W2:Y:S04]  /*17da0*/  LDL.LU.64 R48, [R1+0x5a8] ;  /* 0x0005a80001307983 */ /* 0x002ea80000300a00 */
[----:B------:R3:W-:Y:S04]  /*17db0*/  LDGSTS.E [R55+0x26e00], [R12.64], !P1 ;  /* 0x26e000000c377fae */ /* 0x0007e8000c921844 */
[----:B----4-:R-:W4:Y:S04]  /*17dc0*/  LDL.LU.64 R42, [R1+0x5a0] ;  /* 0x0005a000012a7983 */ /* 0x010f280000300a00 */
[----:B---3--:R-:W4:Y:S01]  /*17dd0*/  LDL.LU.64 R12, [R1+0x598] ;  /* 0x00059800010c7983 */ /* 0x008f220000300a00 */
[----:B------:R-:W-:-:S03]  /*17de0*/  IMAD.WIDE R244, R2, 0x4, R36 ;  /* 0x0000000402f47825 */ /* 0x000fc600078e0224 */
[----:B------:R-:W4:Y:S01]  /*17df0*/  LDL.LU.64 R36, [R1+0x590] ;  /* 0x0005900001247983 */ /* 0x000f220000300a00 */
[----:B------:R-:W-:-:S04]  /*17e00*/  IADD3 R3, R7, -0x52, RZ ;  /* 0xffffffae07037810 */ /* 0x000fc80007ffe0ff */
[----:B------:R-:W-:Y:S01]  /*17e10*/  ISETP.GE.U32.AND P4, PT, R3, 0x7fffff6f, PT ;  /* 0x7fffff6f0300780c */ /* 0x000fe20003f86070 */
[----:B------:R-:W-:Y:S01]  /*17e20*/  IMAD.WIDE R246, R2, 0x4, R246 ;  /* 0x0000000402f67825 */ /* 0x000fe200078e02f6 */
[----:B------:R-:W-:-:S04]  /*17e30*/  IADD3 R3, R7, -0x56, RZ ;  /* 0xffffffaa07037810 */ /* 0x000fc80007ffe0ff */
[----:B------:R-:W-:Y:S01]  /*17e40*/  STL.64 [R1+0xf70], R246 ;  /* 0x000f70f601007387 */ /* 0x000fe20000100a00 */
[----:B------:R-:W-:-:S03]  /*17e50*/  IMAD.WIDE R30, R2, 0x4, R30 ;  /* 0x00000004021e7825 */ /* 0x000fc600078e021e */
[----:B------:R-:W-:Y:S01]  /*17e60*/  STL.64 [R1+0xf68], R244 ;  /* 0x000f68f401007387 */ /* 0x000fe20000100a00 */
[----:B------:R-:W-:-:S03]  /*17e70*/  ISETP.GE.U32.AND P3, PT, R3, 0x7fffff6b, PT ;  /* 0x7fffff6b0300780c */ /* 0x000fc60003f66070 */
[----:B------:R1:W-:Y:S04]  /*17e80*/  LDGSTS.E [R55+0x28800], [R246.64], !P4 ;  /* 0x28800000f6377fae */ /* 0x0003e8000e121844 */
[----:B------:R1:W-:Y:S04]  /*17e90*/  STL.64 [R1+0xf60], R30 ;  /* 0x000f601e01007387 */ /* 0x0003e80000100a00 */
[----:B------:R1:W-:Y:S04]  /*17ea0*/  LDGSTS.E [R55+0x28a00], [R244.64], !P4 ;  /* 0x28a00000f4377fae */ /* 0x0003e8000e121844 */
[----:B------:R1:W-:Y:S01]  /*17eb0*/  LDGSTS.E [R55+0x28c00], [R30.64], !P4 ;  /* 0x28c000001e377fae */ /* 0x0003e2000e121844 */
[----:B------:R-:W-:-:S05]  /*17ec0*/  IMAD.WIDE R24, R2, 0x4, R24 ;  /* 0x0000000402187825 */ /* 0x000fca00078e0218 */
[----:B------:R1:W-:Y:S04]  /*17ed0*/  STL.64 [R1+0xf58], R24 ;  /* 0x000f581801007387 */ /* 0x0003e80000100a00 */
[----:B------:R1:W-:Y:S04]  /*17ee0*/  LDGSTS.E [R55+0x28e00], [R24.64], !P4 ;  /* 0x28e0000018377fae */ /* 0x0003e8000e121844 */
[----:B-1----:R-:W4:Y:S04]  /*17ef0*/  LDL.LU.64 R30, [R1+0x528] ;  /* 0x00052800011e7983 */ /* 0x002f280000300a00 */
[----:B------:R-:W4:Y:S04]  /*17f00*/  LDL.LU.64 R24, [R1+0x520] ;  /* 0x0005200001187983 */ /* 0x000f280000300a00 */
[----:B------:R-:W4:Y:S01]  /*17f10*/  LDL.LU.64 R246, [R1+0x518] ;  /* 0x0005180001f67983 */ /* 0x000f220000300a00 */
[----:B------:R-:W-:-:S05]  /*17f20*/  IMAD.WIDE R250, R2, 0x4, R250 ;  /* 0x0000000402fa7825 */ /* 0x000fca00078e02fa */
[----:B------:R-:W-:Y:S04]  /*17f30*/  STL.64 [R1+0xf50], R250 ;  /* 0x000f50fa01007387 */ /* 0x000fe80000100a00 */
[----:B------:R-:W4:Y:S01]  /*17f40*/  LDL.LU.64 R244, [R1+0x510] ;  /* 0x0005100001f47983 */ /* 0x000f220000300a00 */
[----:B------:R-:W-:-:S03]  /*17f50*/  IADD3 R3, R7, -0x5a, RZ ;  /* 0xffffffa607037810 */ /* 0x000fc60007ffe0ff */
[----:B------:R1:W-:Y:S01]  /*17f60*/  LDGSTS.E [R55+0x2a800], [R250.64], !P3 ;  /* 0x2a800000fa377fae */ /* 0x0003e2000d921844 */
[----:B------:R-:W-:-:S04]  /*17f70*/  IMAD.WIDE R60, R2, 0x4, R60 ;  /* 0x00000004023c7825 */ /* 0x000fc800078e023c */
[----:B------:R-:W-:Y:S01]  /*17f80*/  IMAD.WIDE R18, R2, 0x4, R18 ;  /* 0x0000000402127825 */ /* 0x000fe200078e0212 */
[----:B------:R1:W-:Y:S01]  /*17f90*/  STL.64 [R1+0xf48], R60 ;  /* 0x000f483c01007387 */ /* 0x0003e20000100a00 */
[----:B------:R-:W-:-:S03]  /*17fa0*/  ISETP.GE.U32.AND P6, PT, R3, 0x7fffff67, PT ;  /* 0x7fffff670300780c */ /* 0x000fc60003fc6070 */
[----:B------:R1:W-:Y:S04]  /*17fb0*/  STL.64 [R1+0xf40], R18 ;  /* 0x000f401201007387 */ /* 0x0003e80000100a00 */
[----:B------:R1:W-:Y:S04]  /*17fc0*/  LDGSTS.E [R55+0x2aa00], [R60.64], !P3 ;  /* 0x2aa000003c377fae */ /* 0x0003e8000d921844 */
[----:B------:R1:W-:Y:S01]  /*17fd0*/  LDGSTS.E [R55+0x2ac00], [R18.64], !P3 ;  /* 0x2ac0000012377fae */ /* 0x0003e2000d921844 */
[----:B--2---:R-:W-:-:S05]  /*17fe0*/  IMAD.WIDE R66, R2, 0x4, R66 ;  /* 0x0000000402427825 */ /* 0x004fca00078e0242 */
[----:B------:R2:W-:Y:S04]  /*17ff0*/  STL.64 [R1+0xf38], R66 ;  /* 0x000f384201007387 */ /* 0x0005e80000100a00 */
[----:B-1----:R-:W3:Y:S04]  /*18000*/  LDL.LU.64 R60, [R1+0x4a8] ;  /* 0x0004a800013c7983 */ /* 0x002ee80000300a00 */
[----:B------:R-:W3:Y:S04]  /*18010*/  LDL.LU.64 R18, [R1+0x4a0] ;  /* 0x0004a00001127983 */ /* 0x000ee80000300a00 */
[----:B------:R2:W-:Y:S04]  /*18020*/  LDGSTS.E [R55+0x2ae00], [R66.64], !P3 ;  /* 0x2ae0000042377fae */ /* 0x0005e8000d921844 */
[----:B--2---:R-:W2:Y:S01]  /*18030*/  LDL.LU.64 R66, [R1+0x498] ;  /* 0x0004980001427983 */ /* 0x004ea20000300a00 */
[----:B------:R-:W-:-:S05]  /*18040*/  IMAD.WIDE R250, R2, 0x4, R48 ;  /* 0x0000000402fa7825 */ /* 0x000fca00078e0230 */
[----:B------:R-:W-:Y:S01]  /*18050*/  STL.64 [R1+0xf30], R250 ;  /* 0x000f30fa01007387 */ /* 0x000fe20000100a00 */
[----:B----4-:R-:W-:-:S03]  /*18060*/  IMAD.WIDE R48, R2, 0x4, R42 ;  /* 0x0000000402307825 */ /* 0x010fc600078e022a */
[----:B------:R1:W-:Y:S04]  /*18070*/  LDGSTS.E [R55+0x2c800], [R250.64], !P6 ;  /* 0x2c800000fa377fae */ /* 0x0003e8000f121844 */
[----:B------:R4:W-:Y:S01]  /*18080*/  LDGSTS.E [R55+0x2ca00], [R48.64], !P6 ;  /* 0x2ca0000030377fae */ /* 0x0009e2000f121844 */
[----:B------:R-:W-:-:S03]  /*18090*/  IMAD.WIDE R42, R2, 0x4, R12 ;  /* 0x00000004022a7825 */ /* 0x000fc600078e020c */
[----:B------:R-:W2:Y:S04]  /*180a0*/  LDL.LU.64 R12, [R1+0x490] ;  /* 0x00049000010c7983 */ /* 0x000ea80000300a00 */
[----:B------:R4:W-:Y:S01]  /*180b0*/  STL.64 [R1+0xf28], R48 ;  /* 0x000f283001007387 */ /* 0x0009e20000100a00 */
[----:B------:R-:W-:-:S03]  /*180c0*/  IMAD.WIDE R36, R2, 0x4, R36 ;  /* 0x0000000402247825 */ /* 0x000fc600078e0224 */
[----:B------:R-:W-:Y:S04]  /*180d0*/  STL.64 [R1+0xf20], R42 ;  /* 0x000f202a01007387 */ /* 0x000fe80000100a00 */
[----:B------:R1:W-:Y:S04]  /*180e0*/  STL.64 [R1+0xf18], R36 ;  /* 0x000f182401007387 */ /* 0x0003e80000100a00 */
[----:B------:R1:W-:Y:S04]  /*180f0*/  LDGSTS.E [R55+0x2cc00], [R42.64], !P6 ;  /* 0x2cc000002a377fae */ /* 0x0003e8000f121844 */
[----:B------:R1:W-:Y:S04]  /*18100*/  LDGSTS.E [R55+0x2ce00], [R36.64], !P6 ;  /* 0x2ce0000024377fae */ /* 0x0003e8000f121844 */
[----:B----4-:R-:W4:Y:S04]  /*18110*/  LDL.LU.64 R48, [R1+0x428] ;  /* 0x0004280001307983 */ /* 0x010f280000300a00 */
[----:B-1----:R-:W4:Y:S01]  /*18120*/  LDL.LU.64 R36, [R1+0x420] ;  /* 0x0004200001247983 */ /* 0x002f220000300a00 */
[----:B------:R-:W-:-:S03]  /*18130*/  IADD3 R3, R7, -0x5e, RZ ;  /* 0xffffffa207037810 */ /* 0x000fc60007ffe0ff */
[----:B------:R-:W4:Y:S01]  /*18140*/  LDL.LU.64 R42, [R1+0x418] ;  /* 0x00041800012a7983 */ /* 0x000f220000300a00 */
[----:B------:R-:W-:Y:S02]  /*18150*/  ISETP.GE.U32.AND P2, PT, R3, 0x7fffff63, PT ;  /* 0x7fffff630300780c */ /* 0x000fe40003f46070 */
[----:B------:R-:W-:-:S04]  /*18160*/  IADD3 R3, R7, -0x62, RZ ;  /* 0xffffff9e07037810 */ /* 0x000fc80007ffe0ff */
[----:B------:R-:W-:Y:S01]  /*18170*/  ISETP.GE.U32.AND P5, PT, R3, 0x7fffff5f, PT ;  /* 0x7fffff5f0300780c */ /* 0x000fe20003fa6070 */
[C---:B------:R-:W-:Y:S02]  /*18180*/  IMAD.WIDE R250, R2.reuse, 0x4, R30 ;  /* 0x0000000402fa7825 */ /* 0x040fe400078e021e */
[----:B------:R-:W4:Y:S02]  /*18190*/  LDL.LU.64 R30, [R1+0x410] ;  /* 0x00041000011e7983 */ /* 0x000f240000300a00 */
[C---:B------:R-:W-:Y:S02]  /*181a0*/  IMAD.WIDE R24, R2.reuse, 0x4, R24 ;  /* 0x0000000402187825 */ /* 0x040fe400078e0218 */
[----:B------:R-:W-:Y:S02]  /*181b0*/  STL.64 [R1+0xf10], R250 ;  /* 0x000f10fa01007387 */ /* 0x000fe40000100a00 */
[C---:B------:R-:W-:Y:S02]  /*181c0*/  IMAD.WIDE R246, R2.reuse, 0x4, R246 ;  /* 0x0000000402f67825 */ /* 0x040fe400078e02f6 */
[----:B------:R1:W-:Y:S04]  /*181d0*/  STL.64 [R1+0xf08], R24 ;  /* 0x000f081801007387 */ /* 0x0003e80000100a00 */
[----:B------:R3:W-:Y:S04]  /*181e0*/  LDGSTS.E [R55+0x2e800], [R250.64], !P2 ;  /* 0x2e800000fa377fae */ /* 0x0007e8000d121844 */
[----:B------:R1:W-:Y:S01]  /*181f0*/  STL.64 [R1+0x638], R246 ;  /* 0x000638f601007387 */ /* 0x0003e20000100a00 */
[----:B------:R-:W-:-:S03]  /*18200*/  IMAD.WIDE R244, R2, 0x4, R244 ;  /* 0x0000000402f47825 */ /* 0x000fc600078e02f4 */
[----:B------:R1:W-:Y:S04]  /*18210*/  LDGSTS.E [R55+0x2ea00], [R24.64], !P2 ;  /* 0x2ea0000018377fae */ /* 0x0003e8000d121844 */
[----:B------:R3:W-:Y:S04]  /*18220*/  STL.64 [R1+0x640], R244 ;  /* 0x000640f401007387 */ /* 0x0007e80000100a00 */
[----:B------:R1:W-:Y:S04]  /*18230*/  LDGSTS.E [R55+0x2ec00], [R246.64], !P2 ;  /* 0x2ec00000f6377fae */ /* 0x0003e8000d121844 */
[----:B-1----:R-:W4:Y:S04]  /*18240*/  LDL.LU.64 R24, [R1+0x3a8] ;  /* 0x0003a80001187983 */ /* 0x002f280000300a00 */
[----:B------:R1:W-:Y:S04]  /*18250*/  LDGSTS.E [R55+0x2ee00], [R244.64], !P2 ;  /* 0x2ee00000f4377fae */ /* 0x0003e8000d121844 */
[----:B------:R-:W4:Y:S01]  /*18260*/  LDL.LU.64 R246, [R1+0x3a0] ;  /* 0x0003a00001f67983 */ /* 0x000f220000300a00 */
[----:B---3--:R-:W-:-:S03]  /*18270*/  IMAD.WIDE R250, R2, 0x4, R60 ;  /* 0x0000000402fa7825 */ /* 0x008fc600078e023c */
[----:B------:R-:W3:Y:S01]  /*18280*/  LDL.LU.64 R60, [R1+0x398] ;  /* 0x00039800013c7983 */ /* 0x000ee20000300a00 */
[----:B-1----:R-:W-:-:S03]  /*18290*/  IMAD.WIDE R244, R2, 0x4, R18 ;  /* 0x0000000402f47825 */ /* 0x002fc600078e0212 */
[----:B------:R-:W-:Y:S04]  /*182a0*/  STL.64 [R1+0x630], R250 ;  /* 0x000630fa01007387 */ /* 0x000fe80000100a00 */
[----:B------:R-:W3:Y:S04]  /*182b0*/  LDL.LU.64 R18, [R1+0x390] ;  /* 0x0003900001127983 */ /* 0x000ee80000300a00 */
[----:B------:R-:W-:Y:S04]  /*182c0*/  STL.64 [R1+0xf00], R244 ;  /* 0x000f00f401007387 */ /* 0x000fe80000100a00 */
[----:B------:R4:W-:Y:S01]  /*182d0*/  LDGSTS.E [R55+0x30800], [R250.64], !P5 ;  /* 0x30800000fa377fae */ /* 0x0009e2000e921844 */
[----:B--2---:R-:W-:-:S03]  /*182e0*/  IMAD.WIDE R66, R2, 0x4, R66 ;  /* 0x0000000402427825 */ /* 0x004fc600078e0242 */
[----:B------:R1:W-:Y:S04]  /*182f0*/  LDGSTS.E [R55+0x30a00], [R244.64], !P5 ;  /* 0x30a00000f4377fae */ /* 0x0003e8000e921844 */
[----:B------:R2:W-:Y:S04]  /*18300*/  STL.64 [R1+0xef8], R66 ;  /* 0x000ef84201007387 */ /* 0x0005e80000100a00 */
[----:B------:R2:W-:Y:S01]  /*18310*/  LDGSTS.E [R55+0x30c00], [R66.64], !P5 ;  /* 0x30c0000042377fae */ /* 0x0005e2000e921844 */
[----:B------:R-:W-:-:S05]  /*18320*/  IMAD.WIDE R12, R2, 0x4, R12 ;  /* 0x00000004020c7825 */ /* 0x000fca00078e020c */
[----:B------:R1:W-:Y:S04]  /*18330*/  STL.64 [R1+0xef0], R12 ;  /* 0x000ef00c01007387 */ /* 0x0003e80000100a00 */
[----:B------:R1:W-:Y:S04]  /*18340*/  LDGSTS.E [R55+0x30e00], [R12.64], !P5 ;  /* 0x30e000000c377fae */ /* 0x0003e8000e921844 */
[----:B--2---:R-:W2:Y:S04]  /*18350*/  LDL.LU.64 R66, [R1+0x328] ;  /* 0x0003280001427983 */ /* 0x004ea80000300a00 */
[----:B-1----:R-:W2:Y:S01]  /*18360*/  LDL.LU.64 R12, [R1+0x320] ;  /* 0x00032000010c7983 */ /* 0x002ea20000300a00 */
[----:B----4-:R-:W-:-:S03]  /*18370*/  IMAD.WIDE R250, R2, 0x4, R48 ;  /* 0x0000000402fa7825 */ /* 0x010fc600078e0230 */
[----:B------:R-:W2:Y:S01]  /*18380*/  LDL.LU.64 R48, [R1+0x318] ;  /* 0x0003180001307983 */ /* 0x000ea20000300a00 */
[----:B------:R-:W-:-:S03]  /*18390*/  IMAD.WIDE R244, R2, 0x4, R36 ;  /* 0x0000000402f47825 */ /* 0x000fc600078e0224 */
[----:B------:R-:W2:Y:S01]  /*183a0*/  LDL.LU.64 R36, [R1+0x310] ;  /* 0x0003100001247983 */ /* 0x000ea20000300a00 */
[----:B------:R-:W-:-:S04]  /*183b0*/  IADD3 R3, R7, -0x66, RZ ;  /* 0xffffff9a07037810 */ /* 0x000fc80007ffe0ff */
[----:B------:R-:W-:Y:S01]  /*183c0*/  ISETP.GE.U32.AND P1, PT, R3, 0x7fffff5b, PT ;  /* 0x7fffff5b0300780c */ /* 0x000fe20003f26070 */
[----:B------:R-:W-:Y:S01]  /*183d0*/  IMAD.WIDE R42, R2, 0x4, R42 ;  /* 0x00000004022a7825 */ /* 0x000fe200078e022a */
[----:B------:R-:W-:Y:S01]  /*183e0*/  IADD3 R3, R7, -0x6a, RZ ;  /* 0xffffff9607037810 */ /* 0x000fe20007ffe0ff */
[----:B------:R-:W-:Y:S04]  /*183f0*/  STL.64 [R1+0xee8], R250 ;  /* 0x000ee8fa01007387 */ /* 0x000fe80000100a00 */
[----:B------:R1:W-:Y:S01]  /*18400*/  STL.64 [R1+0xee0], R244 ;  /* 0x000ee0f401007387 */ /* 0x0003e20000100a00 */
[----:B------:R-:W-:-:S03]  /*18410*/  ISETP.GE.U32.AND P4, PT, R3, 0x7fffff57, PT ;  /* 0x7fffff570300780c */ /* 0x000fc60003f86070 */
[----:B------:R1:W-:Y:S04]  /*18420*/  STL.64 [R1+0xed8], R42 ;  /* 0x000ed82a01007387 */ /* 0x0003e80000100a00 */
[----:B------:R1:W-:Y:S04]  /*18430*/  LDGSTS.E [R55+0x32800], [R250.64], !P1 ;  /* 0x32800000fa377fae */ /* 0x0003e8000c921844 */
[----:B------:R1:W-:Y:S01]  /*18440*/  LDGSTS.E [R55+0x32a00], [R244.64], !P1 ;  /* 0x32a00000f4377fae */ /* 0x0003e2000c921844 */
[----:B------:R-:W-:-:S03]  /*18450*/  IMAD.WIDE R30, R2, 0x4, R30 ;  /* 0x00000004021e7825 */ /* 0x000fc600078e021e */
[----:B------:R1:W-:Y:S04]  /*18460*/  LDGSTS.E [R55+0x32c00], [R42.64], !P1 ;  /* 0x32c000002a377fae */ /* 0x0003e8000c921844 */
[----:B------:R1:W-:Y:S04]  /*18470*/  STL.64 [R1+0xed0], R30 ;  /* 0x000ed01e01007387 */ /* 0x0003e80000100a00 */
[----:B-1----:R-:W2:Y:S04]  /*18480*/  LDL.LU.64 R244, [R1+0x2a8] ;  /* 0x0002a80001f47983 */ /* 0x002ea80000300a00 */
[----:B------:R1:W-:Y:S04]  /*18490*/  LDGSTS.E [R55+0x32e00], [R30.64], !P1 ;  /* 0x32e000001e377fae */ /* 0x0003e8000c921844 */
[----:B------:R-:W2:Y:S01]  /*184a0*/  LDL.LU.64 R42, [R1+0x2a0] ;  /* 0x0002a000012a7983 */ /* 0x000ea20000300a00 */
[----:B------:R-:W-:-:S03]  /*184b0*/  IADD3 R3, R7, -0x6e, RZ ;  /* 0xffffff9207037810 */ /* 0x000fc60007ffe0ff */
[----:B-1----:R-:W2:Y:S01]  /*184c0*/  LDL.LU.64 R30, [R1+0x298] ;  /* 0x00029800011e7983 */ /* 0x002ea20000300a00 */
[----:B------:R-:W-:-:S05]  /*184d0*/  IMAD.WIDE R250, R2, 0x4, R24 ;  /* 0x0000000402fa7825 */ /* 0x000fca00078e0218 */
[----:B------:R-:W-:Y:S04]  /*184e0*/  STL.64 [R1+0xec8], R250 ;  /* 0x000ec8fa01007387 */ /* 0x000fe80000100a00 */
[----:B------:R-:W2:Y:S01]  /*184f0*/  LDL.LU.64 R24, [R1+0x290] ;  /* 0x0002900001187983 */ /* 0x000ea20000300a00 */
[C---:B------:R-:W-:Y:S01]  /*18500*/  IMAD.WIDE R246, R2.reuse, 0x4, R246 ;  /* 0x0000000402f67825 */ /* 0x040fe200078e02f6 */
[----:B------:R-:W-:Y:S02]  /*18510*/  ISETP.GE.U32.AND P3, PT, R3, 0x7fffff53, PT ;  /* 0x7fffff530300780c */ /* 0x000fe40003f66070 */
[----:B------:R2:W-:Y:S04]  /*18520*/  LDGSTS.E [R55+0x34800], [R250.64], !P4 ;  /* 0x34800000fa377fae */ /* 0x0005e8000e121844 */
[----:B------:R1:W-:Y:S04]  /*18530*/  STL.64 [R1+0xec0], R246 ;  /* 0x000ec0f601007387 */ /* 0x0003e80000100a00 */
[----:B------:R1:W-:Y:S01]  /*18540*/  LDGSTS.E [R55+0x34a00], [R246.64], !P4 ;  /* 0x34a00000f6377fae */ /* 0x0003e2000e121844 */
[----:B---3--:R-:W-:-:S04]  /*18550*/  IMAD.WIDE R60, R2, 0x4, R60 ;  /* 0x00000004023c7825 */ /* 0x008fc800078e023c */
[C---:B------:R-:W-:Y:S01]  /*18560*/  IMAD.WIDE R18, R2.reuse, 0x4, R18 ;  /* 0x0000000402127825 */ /* 0x040fe200078e0212 */
[----:B------:R3:W-:Y:S04]  /*18570*/  STL.64 [R1+0xeb8], R60 ;  /* 0x000eb83c01007387 */ /* 0x0007e80000100a00 */
[----:B------:R3:W-:Y:S04]  /*18580*/  STL.64 [R1+0xeb0], R18 ;  /* 0x000eb01201007387 */ /* 0x0007e80000100a00 */
[----:B------:R3:W-:Y:S04]  /*18590*/  LDGSTS.E [R55+0x34c00], [R60.64], !P4 ;  /* 0x34c000003c377fae */ /* 0x0007e8000e121844 */
[----:B-1----:R-:W4:Y:S04]  /*185a0*/  LDL.LU.64 R246, [R1+0x228] ;  /* 0x0002280001f67983 */ /* 0x002f280000300a00 */
[----:B------:R1:W-:Y:S04]  /*185b0*/  LDGSTS.E [R55+0x34e00], [R18.64], !P4 ;  /* 0x34e0000012377fae */ /* 0x0003e8000e121844 */
[----:B---3--:R-:W3:Y:S04]  /*185c0*/  LDL.LU.64 R60, [R1+0x220] ;  /* 0x00022000013c7983 */ /* 0x008ee80000300a00 */
[----:B-1----:R-:W3:Y:S01]  /*185d0*/  LDL.LU.64 R18, [R1+0x218] ;  /* 0x0002180001127983 */ /* 0x002ee20000300a00 */
[----:B--2---:R-:W-:-:S05]  /*185e0*/  IMAD.WIDE R250, R2, 0x4, R66 ;  /* 0x0000000402fa7825 */ /* 0x004fca00078e0242 */
[----:B------:R1:W-:Y:S01]  /*185f0*/  LDGSTS.E [R55+0x36800], [R250.64], !P3 ;  /* 0x36800000fa377fae */ /* 0x0003e2000d921844 */
[----:B------:R-:W-:-:S03]  /*18600*/  IMAD.WIDE R66, R2, 0x4, R12 ;  /* 0x0000000402427825 */ /* 0x000fc600078e020c */
[----:B------:R-:W2:Y:S01]  /*18610*/  LDL.LU.64 R12, [R1+0x210] ;  /* 0x00021000010c7983 */ /* 0x000ea20000300a00 */
[----:B------:R-:W-:-:S03]  /*18620*/  IMAD.WIDE R48, R2, 0x4, R48 ;  /* 0x0000000402307825 */ /* 0x000fc600078e0230 */
[----:B------:R1:W-:Y:S04]  /*18630*/  STL.64 [R1+0xea8], R250 ;  /* 0x000ea8fa01007387 */ /* 0x0003e80000100a00 */
[----:B------:R1:W-:Y:S01]  /*18640*/  STL.64 [R1+0xea0], R66 ;  /* 0x000ea04201007387 */ /* 0x0003e20000100a00 */
[----:B------:R-:W-:-:S03]  /*18650*/  IMAD.WIDE R36, R2, 0x4, R36 ;  /* 0x0000000402247825 */ /* 0x000fc600078e0224 */
[----:B------:R1:W-:Y:S04]  /*18660*/  STL.64 [R1+0xe98], R48 ;  /* 0x000e983001007387 */ /* 0x0003e80000100a00 */
[----:B------:R1:W-:Y:S04]  /*18670*/  STL.64 [R1+0xe90], R36 ;  /* 0x000e902401007387 */ /* 0x0003e80000100a00 */
[----:B-1----:R-:W2:Y:S04]  /*18680*/  LDL.LU.64 R250, [R1+0x1a8] ;  /* 0x0001a80001fa7983 */ /* 0x002ea80000300a00 */
[----:B------:R1:W-:Y:S04]  /*18690*/  LDGSTS.E [R55+0x36a00], [R66.64], !P3 ;  /* 0x36a0000042377fae */ /* 0x0003e8000d921844 */
[----:B------:R1:W-:Y:S01]  /*186a0*/  LDGSTS.E [R55+0x36c00], [R48.64], !P3 ;  /* 0x36c0000030377fae */ /* 0x0003e2000d921844 */
[----:B------:R-:W-:-:S03]  /*186b0*/  IADD3 R3, R7, -0x72, RZ ;  /* 0xffffff8e07037810 */ /* 0x000fc60007ffe0ff */
[----:B------:R1:W-:Y:S04]  /*186c0*/  LDGSTS.E [R55+0x36e00], [R36.64], !P3 ;  /* 0x36e0000024377fae */ /* 0x0003e8000d921844 */
[----:B-1----:R-:W2:Y:S04]  /*186d0*/  LDL.LU.64 R66, [R1+0x1a0] ;  /* 0x0001a00001427983 */ /* 0x002ea80000300a00 */
[----:B------:R-:W2:Y:S01]  /*186e0*/  LDL.LU.64 R48, [R1+0x198] ;  /* 0x0001980001307983 */ /* 0x000ea20000300a00 */
[----:B------:R-:W-:Y:S02]  /*186f0*/  ISETP.GE.U32.AND P6, PT, R3, 0x7fffff4f, PT ;  /* 0x7fffff4f0300780c */ /* 0x000fe40003fc6070 */
[----:B------:R-:W-:Y:S01]  /*18700*/  IADD3 R3, R7, -0x76, RZ ;  /* 0xffffff8a07037810 */ /* 0x000fe20007ffe0ff */
[----:B------:R-:W2:Y:S01]  /*18710*/  LDL.LU.64 R36, [R1+0x190] ;  /* 0x0001900001247983 */ /* 0x000ea20000300a00 */
[----:B------:R-:W-:-:S02]  /*18720*/  IMAD.WIDE R244, R2, 0x4, R244 ;  /* 0x0000000402f47825 */ /* 0x000fc400078e02f4 */
[----:B------:R-:W-:Y:S02]  /*18730*/  ISETP.GE.U32.AND P2, PT, R3, 0x7fffff4b, PT ;  /* 0x7fffff4b0300780c */ /* 0x000fe40003f46070 */
[C---:B------:R-:W-:Y:S01]  /*18740*/  IMAD.WIDE R42, R2.reuse, 0x4, R42 ;  /* 0x00000004022a7825 */ /* 0x040fe200078e022a */
[----:B------:R-:W-:Y:S03]  /*18750*/  STL.64 [R1+0xe88], R244 ;  /* 0x000e88f401007387 */ /* 0x000fe60000100a00 */
[C---:B------:R-:W-:Y:S01]  /*18760*/  IMAD.WIDE R30, R2.reuse, 0x4, R30 ;  /* 0x00000004021e7825 */ /* 0x040fe200078e021e */
[----:B------:R-:W-:Y:S04]  /*18770*/  STL.64 [R1+0xe80], R42 ;  /* 0x000e802a01007387 */ /* 0x000fe80000100a00 */
[----:B------:R3:W-:Y:S04]  /*18780*/  LDGSTS.E [R55+0x38800], [R244.64], !P6 ;  /* 0x38800000f4377fae */ /* 0x0007e8000f121844 */
[----:B------:R1:W-:Y:S04]  /*18790*/  STL.64 [R1+0xe78], R30 ;  /* 0x000e781e01007387 */ /* 0x0003e80000100a00 */
[----:B------:R1:W-:Y:S04]  /*187a0*/  LDGSTS.E [R55+0x38a00], [R42.64], !P6 ;  /* 0x38a000002a377fae */ /* 0x0003e8000f121844 */
[----:B------:R1:W-:Y:S01]  /*187b0*/  LDGSTS.E [R55+0x38c00], [R30.64], !P6 ;  /* 0x38c000001e377fae */ /* 0x0003e2000f121844 */
[----:B------:R-:W-:-:S05]  /*187c0*/  IMAD.WIDE R24, R2, 0x4, R24 ;  /* 0x0000000402187825 */ /* 0x000fca00078e0218 */
[----:B------:R1:W-:Y:S04]  /*187d0*/  STL.64 [R1+0xe70], R24 ;  /* 0x000e701801007387 */ /* 0x0003e80000100a00 */
[----:B------:R1:W-:Y:S04]  /*187e0*/  LDGSTS.E [R55+0x38e00], [R24.64], !P6 ;  /* 0x38e0000018377fae */ /* 0x0003e8000f121844 */
[----:B-1----:R-:W2:Y:S04]  /*187f0*/  LDL.LU.64 R30, [R1+0x128] ;  /* 0x00012800011e7983 */ /* 0x002ea80000300a00 */
[----:B------:R-:W2:Y:S04]  /*18800*/  LDL.LU.64 R42, [R1+0x120] ;  /* 0x00012000012a7983 */ /* 0x000ea80000300a00 */
[----:B------:R-:W2:Y:S01]  /*18810*/  LDL.LU.64 R24, [R1+0x118] ;  /* 0x0001180001187983 */ /* 0x000ea20000300a00 */
[----:B----4-:R-:W-:-:S05]  /*18820*/  IMAD.WIDE R246, R2, 0x4, R246 ;  /* 0x0000000402f67825 */ /* 0x010fca00078e02f6 */
[----:B------:R1:W-:Y:S01]  /*18830*/  LDGSTS.E [R55+0x3a800], [R246.64], !P2 ;  /* 0x3a800000f6377fae */ /* 0x0003e2000d121844 */
[----:B---3--:R-:W-:-:S03]  /*18840*/  IMAD.WIDE R244, R2, 0x4, R60 ;  /* 0x0000000402f47825 */ /* 0x008fc600078e023c */
[----:B------:R-:W3:Y:S01]  /*18850*/  LDL.LU.64 R60, [R1+0x110] ;  /* 0x00011000013c7983 */ /* 0x000ee20000300a00 */
[----:B------:R-:W-:-:S03]  /*18860*/  IMAD.WIDE R18, R2, 0x4, R18 ;  /* 0x0000000402127825 */ /* 0x000fc600078e0212 */
[----:B------:R-:W-:Y:S04]  /*18870*/  STL.64 [R1+0xe68], R246 ;  /* 0x000e68f601007387 */ /* 0x000fe80000100a00 */
[----:B------:R-:W-:Y:S04]  /*18880*/  STL.64 [R1+0xe60], R244 ;  /* 0x000e60f401007387 */ /* 0x000fe80000100a00 */
[----:B------:R4:W-:Y:S04]  /*18890*/  STL.64 [R1+0xe58], R18 ;  /* 0x000e581201007387 */ /* 0x0009e80000100a00 */
[----:B------:R1:W-:Y:S04]  /*188a0*/  LDGSTS.E [R55+0x3aa00], [R244.64], !P2 ;  /* 0x3aa00000f4377fae */ /* 0x0003e8000d121844 */
[----:B------:R4:W-:Y:S01]  /*188b0*/  LDGSTS.E [R55+0x3ac00], [R18.64], !P2 ;  /* 0x3ac0000012377fae */ /* 0x0009e2000d121844 */
[----:B--2---:R-:W-:-:S05]  /*188c0*/  IMAD.WIDE R12, R2, 0x4, R12 ;  /* 0x00000004020c7825 */ /* 0x004fca00078e020c */
[----:B------:R2:W-:Y:S04]  /*188d0*/  STL.64 [R1+0xe50], R12 ;  /* 0x000e500c01007387 */ /* 0x0005e80000100a00 */
[----:B----4-:R-:W4:Y:S04]  /*188e0*/  LDL.LU.64 R18, [R1+0x8d8] ;  /* 0x0008d80001127983 */ /* 0x010f280000300a00 */
[----:B------:R2:W-:Y:S01]  /*188f0*/  LDGSTS.E [R55+0x3ae00], [R12.64], !P2 ;  /* 0x3ae000000c377fae */ /* 0x0005e2000d121844 */
[----:B------:R-:W-:-:S03]  /*18900*/  IMAD.WIDE R250, R2, 0x4, R250 ;  /* 0x0000000402fa7825 */ /* 0x000fc600078e02fa */
[----:B--2---:R-:W2:Y:S04]  /*18910*/  LDL.LU.64 R12, [R1+0x8d0] ;  /* 0x0008d000010c7983 */ /* 0x004ea80000300a00 */
[----:B------:R-:W-:Y:S01]  /*18920*/  STL.64 [R1+0xe48], R250 ;  /* 0x000e48fa01007387 */ /* 0x000fe20000100a00 */
[----:B-1----:R-:W-:-:S03]  /*18930*/  IMAD.WIDE R246, R2, 0x4, R66 ;  /* 0x0000000402f67825 */ /* 0x002fc600078e0242 */
[----:B------:R-:W2:Y:S01]  /*18940*/  LDL.LU.64 R66, [R1+0x8c0] ;  /* 0x0008c00001427983 */ /* 0x000ea20000300a00 */
[----:B------:R-:W-:-:S03]  /*18950*/  IMAD.WIDE R244, R2, 0x4, R48 ;  /* 0x0000000402f47825 */ /* 0x000fc600078e0230 */
[----:B------:R-:W-:Y:S04]  /*18960*/  STL.64 [R1+0xe40], R246 ;  /* 0x000e40f601007387 */ /* 0x000fe80000100a00 */
[----:B------:R-:W2:Y:S01]  /*18970*/  LDL.LU.64 R48, [R1+0x8b0] ;  /* 0x0008b00001307983 */ /* 0x000ea20000300a00 */
[----:B------:R-:W-:-:S04]  /*18980*/  IADD3 R3, R7, -0x7a, RZ ;  /* 0xffffff8607037810 */ /* 0x000fc80007ffe0ff */
[----:B------:R-:W-:Y:S01]  /*18990*/  ISETP.GE.U32.AND P5, PT, R3, 0x7fffff47, PT ;  /* 0x7fffff470300780c */ /* 0x000fe20003fa6070 */
[C---:B------:R-:W-:Y:S01]  /*189a0*/  IMAD.WIDE R36, R2.reuse, 0x4, R36 ;  /* 0x0000000402247825 */ /* 0x040fe200078e0224 */
[----:B------:R-:W-:Y:S01]  /*189b0*/  IADD3 R3, R7, -0x7e, RZ ;  /* 0xffffff8207037810 */ /* 0x000fe20007ffe0ff */
[----:B------:R-:W-:Y:S03]  /*189c0*/  STL.64 [R1+0xe38], R244 ;  /* 0x000e38f401007387 */ /* 0x000fe60000100a00 */
[----:B------:R-:W-:Y:S01]  /*189d0*/  ISETP.GE.U32.AND P1, PT, R3, 0x7fffff43, PT ;  /* 0x7fffff430300780c */ /* 0x000fe20003f26070 */
[----:B------:R1:W-:Y:S06]  /*189e0*/  STL.64 [R1+0xe30], R36 ;  /* 0x000e302401007387 */ /* 0x0003ec0000100a00 */
[----:B------:R1:W-:Y:S04]  /*189f0*/  LDGSTS.E [R55+0x3c800], [R250.64], !P5 ;  /* 0x3c800000fa377fae */ /* 0x0003e8000e921844 */
[----:B------:R1:W-:Y:S04]  /*18a00*/  LDGSTS.E [R55+0x3ca00], [R246.64], !P5 ;  /* 0x3ca00000f6377fae */ /* 0x0003e8000e921844 */
[----:B------:R1:W-:Y:S04]  /*18a10*/  LDGSTS.E [R55+0x3cc00], [R244.64], !P5 ;  /* 0x3cc00000f4377fae */ /* 0x0003e8000e921844 */
[----:B------:R1:W-:Y:S04]  /*18a20*/  LDGSTS.E [R55+0x3ce00], [R36.64], !P5 ;  /* 0x3ce0000024377fae */ /* 0x0003e8000e921844 */
[----:B-1----:R-:W2:Y:S01]  /*18a30*/  LDL.LU.64 R36, [R1+0x818] ;  /* 0x0008180001247983 */ /* 0x002ea20000300a00 */
[----:B------:R-:W-:-:S03]  /*18a40*/  IMAD.WIDE R250, R2, 0x4, R30 ;  /* 0x0000000402fa7825 */ /* 0x000fc600078e021e */
[----:B------:R-:W2:Y:S01]  /*18a50*/  LDL.LU.64 R30, [R1+0x810] ;  /* 0x00081000011e7983 */ /* 0x000ea20000300a00 */
[----:B------:R-:W-:-:S03]  /*18a60*/  IMAD.WIDE R246, R2, 0x4, R42 ;  /* 0x0000000402f67825 */ /* 0x000fc600078e022a */
[----:B------:R-:W-:Y:S01]  /*18a70*/  STL.64 [R1+0xe28], R250 ;  /* 0x000e28fa01007387 */ /* 0x000fe20000100a00 */
[----:B------:R-:W-:-:S03]  /*18a80*/  IMAD.WIDE R244, R2, 0x4, R24 ;  /* 0x0000000402f47825 */ /* 0x000fc600078e0218 */
[----:B------:R-:W2:Y:S04]  /*18a90*/  LDL.LU.64 R42, [R1+0x800] ;  /* 0x00080000012a7983 */ /* 0x000ea80000300a00 */
[----:B------:R-:W2:Y:S04]  /*18aa0*/  LDL.LU.64 R24, [R1+0x7f0] ;  /* 0x0007f00001187983 */ /* 0x000ea80000300a00 */
[----:B------:R1:W-:Y:S04]  /*18ab0*/  LDGSTS.E [R55+0x3e800], [R250.64], !P1 ;  /* 0x3e800000fa377fae */ /* 0x0003e8000c921844 */
[----:B------:R-:W-:Y:S04]  /*18ac0*/  STL.64 [R1+0xe20], R246 ;  /* 0x000e20f601007387 */ /* 0x000fe80000100a00 */
[----:B------:R4:W-:Y:S04]  /*18ad0*/  LDGSTS.E [R55+0x3ea00], [R246.64], !P1 ;  /* 0x3ea00000f6377fae */ /* 0x0009e8000c921844 */
[----:B------:R-:W-:Y:S04]  /*18ae0*/  STL.64 [R1+0xe18], R244 ;  /* 0x000e18f401007387 */ /* 0x000fe80000100a00 */
[----:B------:R1:W-:Y:S01]  /*18af0*/  LDGSTS.E [R55+0x3ec00], [R244.64], !P1 ;  /* 0x3ec00000f4377fae */ /* 0x0003e2000c921844 */
[----:B---3--:R-:W-:-:S05]  /*18b00*/  IMAD.WIDE R60, R2, 0x4, R60 ;  /* 0x00000004023c7825 */ /* 0x008fca00078e023c */
[----:B------:R3:W-:Y:S04]  /*18b10*/  STL.64 [R1+0xe10], R60 ;  /* 0x000e103c01007387 */ /* 0x0007e80000100a00 */
[----:B------:R3:W-:Y:S04]  /*18b20*/  LDGSTS.E [R55+0x3ee00], [R60.64], !P1 ;  /* 0x3ee000003c377fae */ /* 0x0007e8000c921844 */
[----:B---3--:R-:W3:Y:S01]  /*18b30*/  LDL.LU.64 R60, [R1+0x788] ;  /* 0x00078800013c7983 */ /* 0x008ee20000300a00 */
[----:B----4-:R-:W-:-:S03]  /*18b40*/  IMAD.WIDE R246, R2, 0x4, R18 ;  /* 0x0000000402f67825 */ /* 0x010fc600078e0212 */
[----:B------:R-:W4:Y:S04]  /*18b50*/  LDL.LU.64 R18, [R1+0x780] ;  /* 0x0007800001127983 */ /* 0x000f280000300a00 */
[----:B------:R-:W-:Y:S04]  /*18b60*/  STL.64 [R1+0xe08], R246 ;  /* 0x000e08f601007387 */ /* 0x000fe80000100a00 */
[----:B-1----:R-:W4:Y:S01]  /*18b70*/  LDL.LU.64 R54, [R1+0x778] ;  /* 0x0007780001367983 */ /* 0x002f220000300a00 */
[----:B--2---:R-:W-:-:S03]  /*18b80*/  IMAD.WIDE R244, R2, 0x4, R12 ;  /* 0x0000000402f47825 */ /* 0x004fc600078e020c */
[----:B------:R-:W2:Y:S04]  /*18b90*/  LDL.LU.64 R12, [R1+0x770] ;  /* 0x00077000010c7983 */ /* 0x000ea80000300a00 */
[----:B------:R1:W-:Y:S01]  /*18ba0*/  STL.64 [R1+0xe00], R244 ;  /* 0x000e00f401007387 */ /* 0x0003e20000100a00 */
[----:B------:R-:W-:-:S04]  /*18bb0*/  IMAD.WIDE R66, R2, 0x4, R66 ;  /* 0x0000000402427825 */ /* 0x000fc800078e0242 */
[----:B------:R-:W-:Y:S01]  /*18bc0*/  IMAD.WIDE R48, R2, 0x4, R48 ;  /* 0x0000000402307825 */ /* 0x000fe200078e0230 */
[----:B------:R1:W-:Y:S04]  /*18bd0*/  STL.64 [R1+0xdf8], R66 ;  /* 0x000df84201007387 */ /* 0x0003e80000100a00 */
[----:B------:R1:W-:Y:S04]  /*18be0*/  STL.64 [R1+0xdf0], R48 ;  /* 0x000df03001007387 */ /* 0x0003e80000100a00 */
[----:B------:R-:W2:Y:S01]  /*18bf0*/  LDL.LU.64 R250, [R1+0x708] ;  /* 0x0007080001fa7983 */ /* 0x000ea20000300a00 */
[----:B------:R-:W-:-:S02]  /*18c00*/  IADD3 R3, R7, -0x43, RZ ;  /* 0xffffffbd07037810 */ /* 0x000fc40007ffe0ff */
[----:B------:R-:W-:Y:S02]  /*18c10*/  LOP3.LUT R4, R4, 0x7f, RZ, 0xc0, !PT ;  /* 0x0000007f04047812 */ /* 0x000fe400078ec0ff */
[----:B------:R-:W-:-:S03]  /*18c20*/  ISETP.GE.U32.AND P4, PT, R3, 0x7fffff7e, PT ;  /* 0x7fffff7e0300780c */ /* 0x000fc60003f86070 */
[----:B------:R-:W-:Y:S01]  /*18c30*/  IMAD.SHL.U32 R4, R4, 0x4, RZ ;  /* 0x0000000404047824 */ /* 0x000fe200078e00ff */
[----:B------:R-:W-:-:S04]  /*18c40*/  IADD3 R3, R7, -0x47, RZ ;  /* 0xffffffb907037810 */ /* 0x000fc80007ffe0ff */
[----:B------:R-:W-:Y:S02]  /*18c50*/  LOP3.LUT R4, R4, 0x40, RZ, 0x3c, !PT ;  /* 0x0000004004047812 */ /* 0x000fe400078e3cff */
[----:B------:R-:W-:-:S03]  /*18c60*/  ISETP.GE.U32.AND P3, PT, R3, 0x7fffff7a, PT ;  /* 0x7fffff7a0300780c */ /* 0x000fc60003f66070 */
[----:B------:R1:W-:Y:S04]  /*18c70*/  LDGSTS.E [R4+0x21000], [R246.64], !P4 ;  /* 0x21000000f6047fae */ /* 0x0003e8000e121844 */
[----:B------:R1:W-:Y:S04]  /*18c80*/  LDGSTS.E [R4+0x21200], [R244.64], !P4 ;  /* 0x21200000f4047fae */ /* 0x0003e8000e121844 */
[----:B------:R1:W-:Y:S04]  /*18c90*/  LDGSTS.E [R4+0x21400], [R66.64], !P4 ;  /* 0x2140000042047fae */ /* 0x0003e8000e121844 */
[----:B------:R1:W-:Y:S02]  /*18ca0*/  LDGSTS.E [R4+0x21600], [R48.64], !P4 ;  /* 0x2160000030047fae */ /* 0x0003e4000e121844 */
[----:B-1----:R-:W-:Y:S01]  /*18cb0*/  IMAD.WIDE R244, R2, 0x4, R36 ;  /* 0x0000000402f47825 */ /* 0x002fe200078e0224 */
[----:B------:R-:W-:-:S03]  /*18cc0*/  IADD3 R3, R7, -0x4b, RZ ;  /* 0xffffffb507037810 */ /* 0x000fc60007ffe0ff */
[C---:B------:R-:W-:Y:S01]  /*18cd0*/  IMAD.WIDE R66, R2.reuse, 0x4, R30 ;  /* 0x0000000402427825 */ /* 0x040fe200078e021e */
[----:B------:R-:W2:Y:S04]  /*18ce0*/  LDL.LU.64 R48, [R1+0x700] ;  /* 0x0007000001307983 */ /* 0x000ea80000300a00 */
[----:B------:R-:W2:Y:S04]  /*18cf0*/  LDL.LU.64 R36, [R1+0x6f8] ;  /* 0x0006f80001247983 */ /* 0x000ea80000300a00 */
[----:B------:R-:W2:Y:S01]  /*18d00*/  LDL.LU.64 R30, [R1+0x6f0] ;  /* 0x0006f000011e7983 */ /* 0x000ea20000300a00 */
[----:B------:R-:W-:-:S04]  /*18d10*/  IMAD.WIDE R42, R2, 0x4, R42 ;  /* 0x00000004022a7825 */ /* 0x000fc800078e022a */
[----:B------:R-:W-:Y:S01]  /*18d20*/  IMAD.WIDE R24, R2, 0x4, R24 ;  /* 0x0000000402187825 */ /* 0x000fe200078e0218 */
[----:B------:R-:W-:Y:S01]  /*18d30*/  STL.64 [R1+0xde8], R244 ;  /* 0x000de8f401007387 */ /* 0x000fe20000100a00 */
[----:B------:R-:W-:-:S03]  /*18d40*/  ISETP.GE.U32.AND P6, PT, R3, 0x7fffff76, PT ;  /* 0x7fffff760300780c */ /* 0x000fc60003fc6070 */
[----:B------:R1:W-:Y:S04]  /*18d50*/  STL.64 [R1+0xde0], R66 ;  /* 0x000de04201007387 */ /* 0x0003e80000100a00 */
[----:B------:R3:W-:Y:S04]  /*18d60*/  LDGSTS.E [R4+0x23000], [R244.64], !P3 ;  /* 0x23000000f4047fae */ /* 0x0007e8000d921844 */
[----:B------:R1:W-:Y:S04]  /*18d70*/  STL.64 [R1+0xdd8], R42 ;  /* 0x000dd82a01007387 */ /* 0x0003e80000100a00 */
[----:B------:R1:W-:Y:S04]  /*18d80*/  LDGSTS.E [R4+0x23200], [R66.64], !P3 ;  /* 0x2320000042047fae */ /* 0x0003e8000d921844 */
[----:B------:R1:W-:Y:S04]  /*18d90*/  STL.64 [R1+0xdd0], R24 ;  /* 0x000dd01801007387 */ /* 0x0003e80000100a00 */
[----:B------:R1:W-:Y:S04]  /*18da0*/  LDGSTS.E [R4+0x23400], [R42.64], !P3 ;  /* 0x234000002a047fae */ /* 0x0003e8000d921844 */
[----:B-1----:R-:W2:Y:S04]  /*18db0*/  LDL.LU.64 R66, [R1+0x688] ;  /* 0x0006880001427983 */ /* 0x002ea80000300a00 */
[----:B------:R1:W-:Y:S04]  /*18dc0*/  LDGSTS.E [R4+0x23600], [R24.64], !P3 ;  /* 0x2360000018047fae */ /* 0x0003e8000d921844 */
[----:B------:R-:W2:Y:S04]  /*18dd0*/  LDL.LU.64 R42, [R1+0x680] ;  /* 0x00068000012a7983 */ /* 0x000ea80000300a00 */
[----:B-1----:R-:W2:Y:S01]  /*18de0*/  LDL.LU.64 R24, [R1+0x678] ;  /* 0x0006780001187983 */ /* 0x002ea20000300a00 */
[----:B---3--:R-:W-:-:S05]  /*18df0*/  IMAD.WIDE R244, R2, 0x4, R60 ;  /* 0x0000000402f47825 */ /* 0x008fca00078e023c */
[----:B------:R1:W-:Y:S01]  /*18e00*/  LDGSTS.E [R4+0x25000], [R244.64], !P6 ;  /* 0x25000000f4047fae */ /* 0x0003e2000f121844 */
[----:B----4-:R-:W-:-:S03]  /*18e10*/  IMAD.WIDE R60, R2, 0x4, R18 ;  /* 0x00000004023c7825 */ /* 0x010fc600078e0212 */
[----:B------:R-:W3:Y:S01]  /*18e20*/  LDL.LU.64 R18, [R1+0x670] ;  /* 0x0006700001127983 */ /* 0x000ee20000300a00 */
[----:B------:R-:W-:-:S03]  /*18e30*/  IMAD.WIDE R54, R2, 0x4, R54 ;  /* 0x0000000402367825 */ /* 0x000fc600078e0236 */
[----:B------:R-:W-:Y:S04]  /*18e40*/  STL.64 [R1+0xdc8], R244 ;  /* 0x000dc8f401007387 */ /* 0x000fe80000100a00 */
[----:B------:R4:W-:Y:S01]  /*18e50*/  STL.64 [R1+0xdc0], R60 ;  /* 0x000dc03c01007387 */ /* 0x0009e20000100a00 */
[----:B--2---:R-:W-:-:S03]  /*18e60*/  IMAD.WIDE R12, R2, 0x4, R12 ;  /* 0x00000004020c7825 */ /* 0x004fc600078e020c */
[----:B------:R2:W-:Y:S04]  /*18e70*/  STL.64 [R1+0xdb8], R54 ;  /* 0x000db83601007387 */ /* 0x0005e80000100a00 */
[----:B------:R4:W-:Y:S04]  /*18e80*/  LDGSTS.E [R4+0x25200], [R60.64], !P6 ;  /* 0x252000003c047fae */ /* 0x0009e8000f121844 */
[----:B------:R1:W-:Y:S04]  /*18e90*/  STL.64 [R1+0xdb0], R12 ;  /* 0x000db00c01007387 */ /* 0x0003e80000100a00 */
[----:B------:R2:W-:Y:S04]  /*18ea0*/  LDGSTS.E [R4+0x25400], [R54.64], !P6 ;  /* 0x2540000036047fae */ /* 0x0005e8000f121844 */
[----:B----4-:R-:W4:Y:S04]  /*18eb0*/  LDL.LU.64 R60, [R1+0x608] ;  /* 0x00060800013c7983 */ /* 0x010f280000300a00 */
[----:B------:R2:W-:Y:S04]  /*18ec0*/  LDGSTS.E [R4+0x25600], [R12.64], !P6 ;  /* 0x256000000c047fae */ /* 0x0005e8000f121844 */
[----:B--2---:R-:W4:Y:S01]  /*18ed0*/  LDL.LU.64 R54, [R1+0x600] ;  /* 0x0006000001367983 */ /* 0x004f220000300a00 */
[----:B-1----:R-:W-:-:S03]  /*18ee0*/  IMAD.WIDE R244, R2, 0x4, R250 ;  /* 0x0000000402f47825 */ /* 0x002fc600078e02fa */
[----:B------:R-:W4:Y:S04]  /*18ef0*/  LDL.LU.64 R12, [R1+0x5f8] ;  /* 0x0005f800010c7983 */ /* 0x000f280000300a00 */
[----:B------:R-:W4:Y:S01]  /*18f00*/  LDL.LU.64 R250, [R1+0x5f0] ;  /* 0x0005f00001fa7983 */ /* 0x000f220000300a00 */
[----:B------:R-:W-:-:S04]  /*18f10*/  IADD3 R3, R7, -0x4f, RZ ;  /* 0xffffffb107037810 */ /* 0x000fc80007ffe0ff */
[----:B------:R-:W-:Y:S01]  /*18f20*/  ISETP.GE.U32.AND P2, PT, R3, 0x7fffff72, PT ;  /* 0x7fffff720300780c */ /* 0x000fe20003f46070 */
[----:B------:R-:W-:Y:S01]  /*18f30*/  STL.64 [R1+0xda8], R244 ;  /* 0x000da8f401007387 */ /* 0x000fe20000100a00 */
[----:B------:R-:W-:-:S04]  /*18f40*/  IADD3 R3, R7, -0x53, RZ ;  /* 0xffffffad07037810 */ /* 0x000fc80007ffe0ff */
[----:B------:R-:W-:-:S07]  /*18f50*/  ISETP.GE.U32.AND P5, PT, R3, 0x7fffff6e, PT ;  /* 0x7fffff6e0300780c */ /* 0x000fce0003fa6070 */
[----:B------:R1:W-:Y:S01]  /*18f60*/  LDGSTS.E [R4+0x27000], [R244.64], !P2 ;  /* 0x27000000f4047fae */ /* 0x0003e2000d121844 */
[----:B------:R-:W-:-:S04]  /*18f70*/  IMAD.WIDE R48, R2, 0x4, R48 ;  /* 0x0000000402307825 */ /* 0x000fc800078e0230 */
[C---:B------:R-:W-:Y:S01]  /*18f80*/  IMAD.WIDE R36, R2.reuse, 0x4, R36 ;  /* 0x0000000402247825 */ /* 0x040fe200078e0224 */
[----:B------:R1:W-:Y:S03]  /*18f90*/  STL.64 [R1+0xda0], R48 ;  /* 0x000da03001007387 */ /* 0x0003e60000100a00 */
[----:B------:R-:W-:Y:S01]  /*18fa0*/  IMAD.WIDE R30, R2, 0x4, R30 ;  /* 0x00000004021e7825 */ /* 0x000fe200078e021e */
[----:B------:R1:W-:Y:S04]  /*18fb0*/  STL.64 [R1+0xd98], R36 ;  /* 0x000d982401007387 */ /* 0x0003e80000100a00 */
[----:B------:R1:W-:Y:S04]  /*18fc0*/  LDGSTS.E [R4+0x27200], [R48.64], !P2 ;  /* 0x2720000030047fae */ /* 0x0003e8000d121844 */
[----:B------:R1:W-:Y:S04]  /*18fd0*/  STL.64 [R1+0xd90], R30 ;  /* 0x000d901e01007387 */ /* 0x0003e80000100a00 */
[----:B------:R1:W-:Y:S04]  /*18fe0*/  LDGSTS.E [R4+0x27400], [R36.64], !P2 ;  /* 0x2740000024047fae */ /* 0x0003e8000d121844 */
[----:B-1----:R-:W4:Y:S04]  /*18ff0*/  LDL.LU.64 R48, [R1+0x588] ;  /* 0x0005880001307983 */ /* 0x002f280000300a00 */
[----:B------:R1:W-:Y:S04]  /*19000*/  LDGSTS.E [R4+0x27600], [R30.64], !P2 ;  /* 0x276000001e047fae */ /* 0x0003e8000d121844 */
[----:B------:R-:W4:Y:S01]  /*19010*/  LDL.LU.64 R36, [R1+0x580] ;  /* 0x0005800001247983 */ /* 0x000f220000300a00 */
[----:B------:R-:W-:-:S03]  /*19020*/  IADD3 R3, R7, -0x57, RZ ;  /* 0xffffffa907037810 */ /* 0x000fc60007ffe0ff */
[----:B-1----:R-:W4:Y:S01]  /*19030*/  LDL.LU.64 R30, [R1+0x578] ;  /* 0x00057800011e7983 */ /* 0x002f220000300a00 */
[----:B------:R-:W-:Y:S01]  /*19040*/  IMAD.WIDE R244, R2, 0x4, R66 ;  /* 0x0000000402f47825 */ /* 0x000fe200078e0242 */
[----:B------:R-:W-:-:S04]  /*19050*/  ISETP.GE.U32.AND P1, PT, R3, 0x7fffff6a, PT ;  /* 0x7fffff6a0300780c */ /* 0x000fc80003f26070 */
[----:B------:R1:W-:Y:S01]  /*19060*/  LDGSTS.E [R4+0x29000], [R244.64], !P5 ;  /* 0x29000000f4047fae */ /* 0x0003e2000e921844 */
[----:B------:R-:W-:-:S05]  /*19070*/  IMAD.WIDE R66, R2, 0x4, R42 ;  /* 0x0000000402427825 */ /* 0x000fca00078e022a */
[----:B------:R1:W-:Y:S01]  /*19080*/  LDGSTS.E [R4+0x29200], [R66.64], !P5 ;  /* 0x2920000042047fae */ /* 0x0003e2000e921844 */
[----:B------:R-:W-:-:S03]  /*19090*/  IMAD.WIDE R42, R2, 0x4, R24 ;  /* 0x00000004022a7825 */ /* 0x000fc600078e0218 */
[----:B------:R-:W4:Y:S04]  /*190a0*/  LDL.LU.64 R24, [R1+0x570] ;  /* 0x0005700001187983 */ /* 0x000f280000300a00 */
[----:B------:R-:W-:Y:S04]  /*190b0*/  STL.64 [R1+0xd88], R244 ;  /* 0x000d88f401007387 */ /* 0x000fe80000100a00 */
[----:B------:R1:W-:Y:S04]  /*190c0*/  STL.64 [R1+0xd80], R66 ;  /* 0x000d804201007387 */ /* 0x0003e80000100a00 */
[----:B------:R-:W-:Y:S04]  /*190d0*/  STL.64 [R1+0xd78], R42 ;  /* 0x000d782a01007387 */ /* 0x000fe80000100a00 */
[----:B------:R1:W-:Y:S01]  /*190e0*/  LDGSTS.E [R4+0x29400], [R42.64], !P5 ;  /* 0x294000002a047fae */ /* 0x0003e2000e921844 */
[----:B---3--:R-:W-:-:S05]  /*190f0*/  IMAD.WIDE R18, R2, 0x4, R18 ;  /* 0x0000000402127825 */ /* 0x008fca00078e0212 */
[----:B------:R3:W-:Y:S04]  /*19100*/  STL.64 [R1+0xd70], R18 ;  /* 0x000d701201007387 */ /* 0x0007e80000100a00 */
[----:B-1----:R-:W2:Y:S04]  /*19110*/  LDL.LU.64 R66, [R1+0x508] ;  /* 0x0005080001427983 */ /* 0x002ea80000300a00 */
[----:B------:R3:W-:Y:S04]  /*19120*/  LDGSTS.E [R4+0x29600], [R18.64], !P5 ;  /* 0x2960000012047fae */ /* 0x0007e8000e921844 */
[----:B---3--:R-:W3:Y:S04]  /*19130*/  LDL.LU.64 R18, [R1+0x500] ;  /* 0x0005000001127983 */ /* 0x008ee80000300a00 */
[----:B------:R-:W3:Y:S01]  /*19140*/  LDL.LU.64 R42, [R1+0x4f8] ;  /* 0x0004f800012a7983 */ /* 0x000ee20000300a00 */
[----:B----4-:R-:W-:-:S03]  /*19150*/  IMAD.WIDE R246, R2, 0x4, R60 ;  /* 0x0000000402f67825 */ /* 0x010fc600078e023c */
[----:B------:R-:W4:Y:S01]  /*19160*/  LDL.LU.64 R60, [R1+0x4f0] ;  /* 0x0004f000013c7983 */ /* 0x000f220000300a00 */
[----:B------:R-:W-:-:S03]  /*19170*/  IMAD.WIDE R54, R2, 0x4, R54 ;  /* 0x0000000402367825 */ /* 0x000fc600078e0236 */
[----:B------:R-:W-:Y:S01]  /*19180*/  STL.64 [R1+0xd68], R246 ;  /* 0x000d68f601007387 */ /* 0x000fe20000100a00 */
[----:B------:R-:W-:-:S03]  /*19190*/  IMAD.WIDE R12, R2, 0x4, R12 ;  /* 0x00000004020c7825 */ /* 0x000fc600078e020c */
[----:B------:R1:W-:Y:S01]  /*191a0*/  STL.64 [R1+0xd60], R54 ;  /* 0x000d603601007387 */ /* 0x0003e20000100a00 */
[----:B------:R-:W-:-:S03]  /*191b0*/  IMAD.WIDE R244, R2, 0x4, R250 ;  /* 0x0000000402f47825 */ /* 0x000fc600078e02fa */
[----:B------:R1:W-:Y:S04]  /*191c0*/  STL.64 [R1+0xd58], R12 ;  /* 0x000d580c01007387 */ /* 0x0003e80000100a00 */
[----:B------:R1:W-:Y:S04]  /*191d0*/  LDGSTS.E [R4+0x2b000], [R246.64], !P1 ;  /* 0x2b000000f6047fae */ /* 0x0003e8000c921844 */
[----:B------:R1:W-:Y:S04]  /*191e0*/  LDGSTS.E [R4+0x2b200], [R54.64], !P1 ;  /* 0x2b20000036047fae */ /* 0x0003e8000c921844 */
[----:B------:R1:W-:Y:S04]  /*191f0*/  STL.64 [R1+0xd50], R244 ;  /* 0x000d50f401007387 */ /* 0x0003e80000100a00 */
[----:B------:R1:W-:Y:S04]  /*19200*/  LDGSTS.E [R4+0x2b400], [R12.64], !P1 ;  /* 0x2b4000000c047fae */ /* 0x0003e8000c921844 */
[----:B-1----:R-:W4:Y:S01]  /*19210*/  LDL.LU.64 R54, [R1+0x488] ;  /* 0x0004880001367983 */ /* 0x002f220000300a00 */
[----:B------:R-:W-:-:S03]  /*19220*/  IADD3 R3, R7, -0x5b, RZ ;  /* 0xffffffa507037810 */ /* 0x000fc60007ffe0ff */
[----:B------:R1:W-:Y:S04]  /*19230*/  LDGSTS.E [R4+0x2b600], [R244.64], !P1 ;  /* 0x2b600000f4047fae */ /* 0x0003e8000c921844 */
[----:B------:R-:W4:Y:S01]  /*19240*/  LDL.LU.64 R12, [R1+0x480] ;  /* 0x00048000010c7983 */ /* 0x000f220000300a00 */
[----:B------:R-:W-:Y:S02]  /*19250*/  ISETP.GE.U32.AND P4, PT, R3, 0x7fffff66, PT ;  /* 0x7fffff660300780c */ /* 0x000fe40003f86070 */
[----:B------:R-:W-:-:S04]  /*19260*/  IADD3 R3, R7, -0x5f, RZ ;  /* 0xffffffa107037810 */ /* 0x000fc80007ffe0ff */
[----:B------:R-:W-:Y:S01]  /*19270*/  ISETP.GE.U32.AND P3, PT, R3, 0x7fffff62, PT ;  /* 0x7fffff620300780c */ /* 0x000fe20003f66070 */
[----:B------:R-:W-:-:S06]  /*19280*/  IMAD.WIDE R246, R2, 0x4, R48 ;  /* 0x0000000402f67825 */ /* 0x000fcc00078e0230 */
[----:B------:R2:W-:Y:S01]  /*19290*/  LDGSTS.E [R4+0x2d000], [R246.64], !P4 ;  /* 0x2d000000f6047fae */ /* 0x0005e2000e121844 */
[----:B-1----:R-:W-:-:S03]  /*192a0*/  IMAD.WIDE R244, R2, 0x4, R36 ;  /* 0x0000000402f47825 */ /* 0x002fc600078e0224 */
[----:B------:R-:W4:Y:S04]  /*192b0*/  LDL.LU.64 R36, [R1+0x478] ;  /* 0x0004780001247983 */ /* 0x000f280000300a00 */
[----:B------:R-:W-:Y:S01]  /*192c0*/  STL.64 [R1+0xd48], R246 ;  /* 0x000d48f601007387 */ /* 0x000fe20000100a00 */
[----:B------:R-:W-:-:S03]  /*192d0*/  IMAD.WIDE R48, R2, 0x4, R30 ;  /* 0x0000000402307825 */ /* 0x000fc600078e021e */
[----:B------:R-:W4:Y:S04]  /*192e0*/  LDL.LU.64 R30, [R1+0x470] ;  /* 0x00047000011e7983 */ /* 0x000f280000300a00 */
[----:B------:R-:W-:Y:S04]  /*192f0*/  STL.64 [R1+0xd40], R244 ;  /* 0x000d40f401007387 */ /* 0x000fe80000100a00 */
[----:B------:R1:W-:Y:S04]  /*19300*/  STL.64 [R1+0xd38], R48 ;  /* 0x000d383001007387 */ /* 0x0003e80000100a00 */
[----:B------:R1:W-:Y:S04]  /*19310*/  LDGSTS.E [R4+0x2d200], [R244.64], !P4 ;  /* 0x2d200000f4047fae */ /* 0x0003e8000e121844 */
[----:B------:R1:W-:Y:S01]  /*19320*/  LDGSTS.E [R4+0x2d400], [R48.64], !P4 ;  /* 0x2d40000030047fae */ /* 0x0003e2000e121844 */
[----:B------:R-:W-:-:S05]  /*19330*/  IMAD.WIDE R24, R2, 0x4, R24 ;  /* 0x0000000402187825 */ /* 0x000fca00078e0218 */
[----:B------:R1:W-:Y:S04]  /*19340*/  STL.64 [R1+0xd30], R24 ;  /* 0x000d301801007387 */ /* 0x0003e80000100a00 */
[----:B------:R1:W-:Y:S04]  /*19350*/  LDGSTS.E [R4+0x2d600], [R24.64], !P4 ;  /* 0x2d60000018047fae */ /* 0x0003e8000e121844 */
[----:B-1----:R-:W4:Y:S04]  /*19360*/  LDL.LU.64 R48, [R1+0x408] ;  /* 0x0004080001307983 */ /* 0x002f280000300a00 */
[----:B------:R-:W4:Y:S01]  /*19370*/  LDL.LU.64 R24, [R1+0x400] ;  /* 0x0004000001187983 */ /* 0x000f220000300a00 */
[----:B--2---:R-:W-:-:S03]  /*19380*/  IMAD.WIDE R246, R2, 0x4, R66 ;  /* 0x0000000402f67825 */ /* 0x004fc600078e0242 */
[----:B------:R-:W2:Y:S04]  /*19390*/  LDL.LU.64 R66, [R1+0x3f8] ;  /* 0x0003f80001427983 */ /* 0x000ea80000300a00 */
[----:B------:R-:W-:Y:S04]  /*193a0*/  STL.64 [R1+0xd28], R246 ;  /* 0x000d28f601007387 */ /* 0x000fe80000100a00 */
[----:B------:R1:W-:Y:S01]  /*193b0*/  LDGSTS.E [R4+0x2f000], [R246.64], !P3 ;  /* 0x2f000000f6047fae */ /* 0x0003e2000d921844 */
[----:B---3--:R-:W-:-:S04]  /*193c0*/  IMAD.WIDE R18, R2, 0x4, R18 ;  /* 0x0000000402127825 */ /* 0x008fc800078e0212 */
[C---:B------:R-:W-:Y:S01]  /*193d0*/  IMAD.WIDE R244, R2.reuse, 0x4, R42 ;  /* 0x0000000402f47825 */ /* 0x040fe200078e022a */
[----:B------:R3:W-:Y:S03]  /*193e0*/  LDGSTS.E [R4+0x2f200], [R18.64], !P3 ;  /* 0x2f20000012047fae */ /* 0x0007e6000d921844 */
[C---:B----4-:R-:W-:Y:S01]  /*193f0*/  IMAD.WIDE R60, R2.reuse, 0x4, R60 ;  /* 0x00000004023c7825 */ /* 0x050fe200078e023c */
[----:B------:R-:W4:Y:S04]  /*19400*/  LDL.LU.64 R42, [R1+0x3f0] ;  /* 0x0003f000012a7983 */ /* 0x000f280000300a00 */
[----:B------:R3:W-:Y:S04]  /*19410*/  STL.64 [R1+0xd20], R18 ;  /* 0x000d201201007387 */ /* 0x0007e80000100a00 */
[----:B------:R-:W-:Y:S04]  /*19420*/  STL.64 [R1+0xd18], R244 ;  /* 0x000d18f401007387 */ /* 0x000fe80000100a00 */
[----:B------:R1:W-:Y:S04]  /*19430*/  STL.64 [R1+0xd10], R60 ;  /* 0x000d103c01007387 */ /* 0x0003e80000100a00 */
[----:B---3--:R-:W2:Y:S04]  /*19440*/  LDL.LU.64 R18, [R1+0x388] ;  /* 0x0003880001127983 */ /* 0x008ea80000300a00 */
[----:B------:R1:W-:Y:S04]  /*19450*/  LDGSTS.E [R4+0x2f400], [R244.64], !P3 ;  /* 0x2f400000f4047fae */ /* 0x0003e8000d921844 */
[----:B------:R1:W-:Y:S04]  /*19460*/  LDGSTS.E [R4+0x2f600], [R60.64], !P3 ;  /* 0x2f6000003c047fae */ /* 0x0003e8000d921844 */
[----:B-1----:R-:W2:Y:S01]  /*19470*/  LDL.LU.64 R60, [R1+0x380] ;  /* 0x00038000013c7983 */ /* 0x002ea20000300a00 */
[----:B------:R-:W-:-:S03]  /*19480*/  IMAD.WIDE R246, R2, 0x4, R54 ;  /* 0x0000000402f67825 */ /* 0x000fc600078e0236 */
[----:B------:R-:W2:Y:S04]  /*19490*/  LDL.LU.64 R54, [R1+0x378] ;  /* 0x0003780001367983 */ /* 0x000ea80000300a00 */
[----:B------:R-:W-:Y:S01]  /*194a0*/  STL.64 [R1+0xd08], R246 ;  /* 0x000d08f601007387 */ /* 0x000fe20000100a00 */
[----:B------:R-:W-:-:S03]  /*194b0*/  IMAD.WIDE R244, R2, 0x4, R12 ;  /* 0x0000000402f47825 */ /* 0x000fc600078e020c */
[----:B------:R-:W2:Y:S01]  /*194c0*/  LDL.LU.64 R12, [R1+0x370] ;  /* 0x00037000010c7983 */ /* 0x000ea20000300a00 */
[----:B------:R-:W-:-:S04]  /*194d0*/  IADD3 R3, R7, -0x63, RZ ;  /* 0xffffff9d07037810 */ /* 0x000fc80007ffe0ff */
[----:B------:R-:W-:Y:S02]  /*194e0*/  ISETP.GE.U32.AND P6, PT, R3, 0x7fffff5e, PT ;  /* 0x7fffff5e0300780c */ /* 0x000fe40003fc6070 */
[----:B------:R-:W-:Y:S01]  /*194f0*/  IADD3 R3, R7, -0x67, RZ ;  /* 0xffffff9907037810 */ /* 0x000fe20007ffe0ff */
[----:B------:R-:W-:Y:S03]  /*19500*/  STL.64 [R1+0xd00], R244 ;  /* 0x000d00f401007387 */ /* 0x000fe60000100a00 */
[----:B------:R-:W-:-:S07]  /*19510*/  ISETP.GE.U32.AND P2, PT, R3, 0x7fffff5a, PT ;  /* 0x7fffff5a0300780c */ /* 0x000fce0003f46070 */
[----:B------:R1:W-:Y:S04]  /*19520*/  LDGSTS.E [R4+0x31000], [R246.64], !P6 ;  /* 0x31000000f6047fae */ /* 0x0003e8000f121844 */
[----:B------:R1:W-:Y:S01]  /*19530*/  LDGSTS.E [R4+0x31200], [R244.64], !P6 ;  /* 0x31200000f4047fae */ /* 0x0003e2000f121844 */
[----:B------:R-:W-:Y:S01]  /*19540*/  IADD3 R3, R7, -0x6b, RZ ;  /* 0xffffff9507037810 */ /* 0x000fe20007ffe0ff */
[----:B------:R-:W-:-:S04]  /*19550*/  IMAD.WIDE R36, R2, 0x4, R36 ;  /* 0x0000000402247825 */ /* 0x000fc800078e0224 */
[C---:B------:R-:W-:Y:S01]  /*19560*/  IMAD.WIDE R30, R2.reuse, 0x4, R30 ;  /* 0x00000004021e7825 */ /* 0x040fe200078e021e */
[----:B------:R1:W-:Y:S04]  /*19570*/  STL.64 [R1+0xcf8], R36 ;  /* 0x000cf82401007387 */ /* 0x0003e80000100a00 */
[----:B------:R1:W-:Y:S04]  /*19580*/  STL.64 [R1+0xcf0], R30 ;  /* 0x000cf01e01007387 */ /* 0x0003e80000100a00 */
[----:B------:R1:W-:Y:S04]  /*19590*/  LDGSTS.E [R4+0x31400], [R36.64], !P6 ;  /* 0x3140000024047fae */ /* 0x0003e8000f121844 */
[----:B------:R1:W-:Y:S04]  /*195a0*/  LDGSTS.E [R4+0x31600], [R30.64], !P6 ;  /* 0x316000001e047fae */ /* 0x0003e8000f121844 */
[----:B-1----:R-:W2:Y:S04]  /*195b0*/  LDL.LU.64 R36, [R1+0x308] ;  /* 0x0003080001247983 */ /* 0x002ea80000300a00 */
[----:B------:R-:W2:Y:S01]  /*195c0*/  LDL.LU.64 R30, [R1+0x300] ;  /* 0x00030000011e7983 */ /* 0x000ea20000300a00 */
[----:B------:R-:W-:-:S03]  /*195d0*/  IMAD.WIDE R246, R2, 0x4, R48 ;  /* 0x0000000402f67825 */ /* 0x000fc600078e0230 */
[----:B------:R-:W2:Y:S01]  /*195e0*/  LDL.LU.64 R48, [R1+0x2f8] ;  /* 0x0002f80001307983 */ /* 0x000ea20000300a00 */
[----:B------:R-:W-:-:S03]  /*195f0*/  IMAD.WIDE R244, R2, 0x4, R24 ;  /* 0x0000000402f47825 */ /* 0x000fc600078e0218 */
[----:B------:R1:W-:Y:S04]  /*19600*/  LDGSTS.E [R4+0x33000], [R246.64], !P2 ;  /* 0x33000000f6047fae */ /* 0x0003e8000d121844 */
[----:B------:R-:W2:Y:S01]  /*19610*/  LDL.LU.64 R24, [R1+0x2f0] ;  /* 0x0002f00001187983 */ /* 0x000ea20000300a00 */
[----:B------:R-:W-:-:S03]  /*19620*/  ISETP.GE.U32.AND P5, PT, R3, 0x7fffff56, PT ;  /* 0x7fffff560300780c */ /* 0x000fc60003fa6070 */
[----:B------:R1:W-:Y:S04]  /*19630*/  STL.64 [R1+0xce8], R246 ;  /* 0x000ce8f601007387 */ /* 0x0003e80000100a00 */
[----:B------:R2:W-:Y:S04]  /*19640*/  STL.64 [R1+0xce0], R244 ;  /* 0x000ce0f401007387 */ /* 0x0005e80000100a00 */
[----:B------:R2:W-:Y:S02]  /*19650*/  LDGSTS.E [R4+0x33200], [R244.64], !P2 ;  /* 0x33200000f4047fae */ /* 0x0005e4000d121844 */
[----:B--2---:R-:W-:-:S05]  /*19660*/  IMAD.WIDE R66, R2, 0x4, R66 ;  /* 0x0000000402427825 */ /* 0x004fca00078e0242 */
[----:B------:R2:W-:Y:S04]  /*19670*/  STL.64 [R1+0xcd8], R66 ;  /* 0x000cd84201007387 */ /* 0x0005e80000100a00 */
[----:B------:R2:W-:Y:S01]  /*19680*/  LDGSTS.E [R4+0x33400], [R66.64], !P2 ;  /* 0x3340000042047fae */ /* 0x0005e2000d121844 */
[----:B----4-:R-:W-:-:S05]  /*19690*/  IMAD.WIDE R42, R2, 0x4, R42 ;  /* 0x00000004022a7825 */ /* 0x010fca00078e022a */
[----:B------:R4:W-:Y:S04]  /*196a0*/  STL.64 [R1+0xcd0], R42 ;  /* 0x000cd02a01007387 */ /* 0x0009e80000100a00 */
[----:B-1----:R-:W3:Y:S04]  /*196b0*/  LDL.LU.64 R246, [R1+0x288] ;  /* 0x0002880001f67983 */ /* 0x002ee80000300a00 */
[----:B------:R4:W-:Y:S01]  /*196c0*/  LDGSTS.E [R4+0x33600], [R42.64], !P2 ;  /* 0x336000002a047fae */ /* 0x0009e2000d121844 */
[----:B--2---:R-:W-:-:S03]  /*196d0*/  IMAD.WIDE R244, R2, 0x4, R18 ;  /* 0x0000000402f47825 */ /* 0x004fc600078e0212 */
[----:B------:R-:W2:Y:S04]  /*196e0*/  LDL.LU.64 R66, [R1+0x280] ;  /* 0x0002800001427983 */ /* 0x000ea80000300a00 */
[----:B------:R3:W-:Y:S04]  /*196f0*/  LDGSTS.E [R4+0x35000], [R244.64], !P5 ;  /* 0x35000000f4047fae */ /* 0x0007e8000e921844 */
[----:B----4-:R-:W4:Y:S04]  /*19700*/  LDL.LU.64 R42, [R1+0x278] ;  /* 0x00027800012a7983 */ /* 0x010f280000300a00 */
[----:B------:R-:W-:Y:S04]  /*19710*/  STL.64 [R1+0xcc8], R244 ;  /* 0x000cc8f401007387 */ /* 0x000fe80000100a00 */
[----:B------:R-:W4:Y:S01]  /*19720*/  LDL.LU.64 R18, [R1+0x270] ;  /* 0x0002700001127983 */ /* 0x000f220000300a00 */
[----:B------:R-:W-:-:S04]  /*19730*/  IMAD.WIDE R60, R2, 0x4, R60 ;  /* 0x00000004023c7825 */ /* 0x000fc800078e023c */
[C---:B------:R-:W-:Y:S01]  /*19740*/  IMAD.WIDE R54, R2.reuse, 0x4, R54 ;  /* 0x0000000402367825 */ /* 0x040fe200078e0236 */
[----:B------:R-:W-:Y:S04]  /*19750*/  STL.64 [R1+0xcc0], R60 ;  /* 0x000cc03c01007387 */ /* 0x000fe80000100a00 */
[----:B------:R1:W-:Y:S01]  /*19760*/  LDGSTS.E [R4+0x35200], [R60.64], !P5 ;  /* 0x352000003c047fae */ /* 0x0003e2000e921844 */
[----:B------:R-:W-:-:S03]  /*19770*/  IMAD.WIDE R12, R2, 0x4, R12 ;  /* 0x00000004020c7825 */ /* 0x000fc600078e020c */
[----:B------:R-:W-:Y:S04]  /*19780*/  STL.64 [R1+0xcb8], R54 ;  /* 0x000cb83601007387 */ /* 0x000fe80000100a00 */
[----:B------:R1:W-:Y:S04]  /*19790*/  LDGSTS.E [R4+0x35400], [R54.64], !P5 ;  /* 0x3540000036047fae */ /* 0x0003e8000e921844 */
[----:B------:R1:W-:Y:S04]  /*197a0*/  STL.64 [R1+0xcb0], R12 ;  /* 0x000cb00c01007387 */ /* 0x0003e80000100a00 */
[----:B------:R1:W-:Y:S04]  /*197b0*/  LDGSTS.E [R4+0x35600], [R12.64], !P5 ;  /* 0x356000000c047fae */ /* 0x0003e8000e921844 */
[----:B-1----:R-:W4:Y:S01]  /*197c0*/  LDL.LU.64 R12, [R1+0x208] ;  /* 0x00020800010c7983 */ /* 0x002f220000300a00 */
[----:B------:R-:W-:-:S04]  /*197d0*/  IADD3 R3, R7, -0x6f, RZ ;  /* 0xffffff9107037810 */ /* 0x000fc80007ffe0ff */
[----:B------:R-:W-:Y:S02]  /*197e0*/  ISETP.GE.U32.AND P1, PT, R3, 0x7fffff52, PT ;  /* 0x7fffff520300780c */ /* 0x000fe40003f26070 */
[----:B------:R-:W-:-:S04]  /*197f0*/  IADD3 R3, R7, -0x73, RZ ;  /* 0xffffff8d07037810 */ /* 0x000fc80007ffe0ff */
[----:B------:R-:W-:Y:S01]  /*19800*/  ISETP.GE.U32.AND P4, PT, R3, 0x7fffff4e, PT ;  /* 0x7fffff4e0300780c */ /* 0x000fe20003f86070 */
[C---:B------:R-:W-:Y:S02]  /*19810*/  IMAD.WIDE R60, R2.reuse, 0x4, R36 ;  /* 0x00000004023c7825 */ /* 0x040fe400078e0224 */
[----:B------:R-:W4:Y:S02]  /*19820*/  LDL.LU.64 R36, [R1+0x200] ;  /* 0x0002000001247983 */ /* 0x000f240000300a00 */
[C---:B------:R-:W-:Y:S02]  /*19830*/  IMAD.WIDE R54, R2.reuse, 0x4, R30 ;  /* 0x0000000402367825 */ /* 0x040fe400078e021e */
[----:B------:R-:W4:Y:S02]  /*19840*/  LDL.LU.64 R250, [R1+0x1f8] ;  /* 0x0001f80001fa7983 */ /* 0x000f240000300a00 */
[C---:B------:R-:W-:Y:S02]  /*19850*/  IMAD.WIDE R48, R2.reuse, 0x4, R48 ;  /* 0x0000000402307825 */ /* 0x040fe400078e0230 */
[----:B------:R1:W-:Y:S04]  /*19860*/  STL.64 [R1+0xca8], R60 ;  /* 0x000ca83c01007387 */ /* 0x0003e80000100a00 */
[----:B------:R-:W4:Y:S01]  /*19870*/  LDL.LU.64 R30, [R1+0x1f0] ;  /* 0x0001f000011e7983 */ /* 0x000f220000300a00 */
[----:B------:R-:W-:-:S03]  /*19880*/  IMAD.WIDE R24, R2, 0x4, R24 ;  /* 0x0000000402187825 */ /* 0x000fc600078e0218 */
[----:B------:R1:W-:Y:S04]  /*19890*/  STL.64 [R1+0xca0], R54 ;  /* 0x000ca03601007387 */ /* 0x0003e80000100a00 */
[----:B------:R1:W-:Y:S04]  /*198a0*/  STL.64 [R1+0xc98], R48 ;  /* 0x000c983001007387 */ /* 0x0003e80000100a00 */
[----:B------:R1:W-:Y:S04]  /*198b0*/  LDGSTS.E [R4+0x37000], [R60.64], !P1 ;  /* 0x370000003c047fae */ /* 0x0003e8000c921844 */
[----:B------:R1:W-:Y:S04]  /*198c0*/  STL.64 [R1+0xc90], R24 ;  /* 0x000c901801007387 */ /* 0x0003e80000100a00 */
[----:B------:R1:W-:Y:S04]  /*198d0*/  LDGSTS.E [R4+0x37200], [R54.64], !P1 ;  /* 0x3720000036047fae */ /* 0x0003e8000c921844 */
[----:B-1----:R-:W4:Y:S04]  /*198e0*/  LDL.LU.64 R60, [R1+0x188] ;  /* 0x00018800013c7983 */ /* 0x002f280000300a00 */
[----:B------:R1:W-:Y:S04]  /*198f0*/  LDGSTS.E [R4+0x37400], [R48.64], !P1 ;  /* 0x3740000030047fae */ /* 0x0003e8000c921844 */
[----:B------:R-:W4:Y:S04]  /*19900*/  LDL.LU.64 R54, [R1+0x180] ;  /* 0x0001800001367983 */ /* 0x000f280000300a00 */
[----:B------:R1:W-:Y:S04]  /*19910*/  LDGSTS.E [R4+0x37600], [R24.64], !P1 ;  /* 0x3760000018047fae */ /* 0x0003e8000c921844 */
[----:B-1----:R-:W4:Y:S04]  /*19920*/  LDL.LU.64 R48, [R1+0x178] ;  /* 0x0001780001307983 */ /* 0x002f280000300a00 */
[----:B------:R-:W4:Y:S01]  /*19930*/  LDL.LU.64 R24, [R1+0x170] ;  /* 0x0001700001187983 */ /* 0x000f220000300a00 */
[----:B---3--:R-:W-:-:S04]  /*19940*/  IMAD.WIDE R244, R2, 0x4, R246 ;  /* 0x0000000402f47825 */ /* 0x008fc800078e02f6 */
[C---:B--2---:R-:W-:Y:S01]  /*19950*/  IMAD.WIDE R66, R2.reuse, 0x4, R66 ;  /* 0x0000000402427825 */ /* 0x044fe200078e0242 */
[----:B------:R-:W-:Y:S04]  /*19960*/  STL.64 [R1+0xc88], R244 ;  /* 0x000c88f401007387 */ /* 0x000fe80000100a00 */
[----:B------:R1:W-:Y:S01]  /*19970*/  LDGSTS.E [R4+0x39000], [R244.64], !P4 ;  /* 0x39000000f4047fae */ /* 0x0003e2000e121844 */
[----:B----4-:R-:W-:-:S03]  /*19980*/  IMAD.WIDE R42, R2, 0x4, R42 ;  /* 0x00000004022a7825 */ /* 0x010fc600078e022a */
[----:B------:R-:W-:Y:S04]  /*19990*/  STL.64 [R1+0xc80], R66 ;  /* 0x000c804201007387 */ /* 0x000fe80000100a00 */
[----:B------:R2:W-:Y:S01]  /*199a0*/  LDGSTS.E [R4+0x39200], [R66.64], !P4 ;  /* 0x3920000042047fae */ /* 0x0005e2000e121844 */
[----:B------:R-:W-:-:S03]  /*199b0*/  IMAD.WIDE R18, R2, 0x4, R18 ;  /* 0x0000000402127825 */ /* 0x000fc600078e0212 */
[----:B------:R-:W-:Y:S04]  /*199c0*/  STL.64 [R1+0xc78], R42 ;  /* 0x000c782a01007387 */ /* 0x000fe80000100a00 */
[----:B------:R3:W-:Y:S04]  /*199d0*/  LDGSTS.E [R4+0x39400], [R42.64], !P4 ;  /* 0x394000002a047fae */ /* 0x0007e8000e121844 */
[----:B------:R4:W-:Y:S04]  /*199e0*/  STL.64 [R1+0xc68], R18 ;  /* 0x000c681201007387 */ /* 0x0009e80000100a00 */
[----:B------:R4:W-:Y:S04]  /*199f0*/  LDGSTS.E [R4+0x39600], [R18.64], !P4 ;  /* 0x3960000012047fae */ /* 0x0009e8000e121844 */
[----:B----4-:R-:W4:Y:S04]  /*19a00*/  LDL.LU.64 R18, [R1+0x108] ;  /* 0x0001080001127983 */ /* 0x010f280000300a00 */
[----:B--2---:R-:W2:Y:S04]  /*19a10*/  LDL.LU.64 R66, [R1+0x100] ;  /* 0x0001000001427983 */ /* 0x004ea80000300a00 */
[----:B---3--:R-:W3:Y:S01]  /*19a20*/  LDL.LU.64 R42, [R1+0xf8] ;  /* 0x0000f800012a7983 */ /* 0x008ee20000300a00 */
[----:B------:R-:W-:-:S03]  /*19a30*/  IMAD.WIDE R246, R2, 0x4, R12 ;  /* 0x0000000402f67825 */ /* 0x000fc600078e020c */
[----:B------:R-:W3:Y:S01]  /*19a40*/  LDL.LU.64 R12, [R1+0xf0] ;  /* 0x0000f000010c7983 */ /* 0x000ee20000300a00 */
[----:B------:R-:W-:-:S04]  /*19a50*/  IADD3 R3, R7, -0x77, RZ ;  /* 0xffffff8907037810 */ /* 0x000fc80007ffe0ff */
[----:B------:R-:W-:Y:S02]  /*19a60*/  ISETP.GE.U32.AND P3, PT, R3, 0x7fffff4a, PT ;  /* 0x7fffff4a0300780c */ /* 0x000fe40003f66070 */
[----:B------:R-:W-:Y:S01]  /*19a70*/  IADD3 R3, R7, -0x7b, RZ ;  /* 0xffffff8507037810 */ /* 0x000fe20007ffe0ff */
[----:B------:R-:W-:Y:S03]  /*19a80*/  STL.64 [R1+0xc60], R246 ;  /* 0x000c60f601007387 */ /* 0x000fe60000100a00 */
[----:B------:R-:W-:-:S07]  /*19a90*/  ISETP.GE.U32.AND P6, PT, R3, 0x7fffff46, PT ;  /* 0x7fffff460300780c */ /* 0x000fce0003fc6070 */
[----:B------:R1:W-:Y:S01]  /*19aa0*/  LDGSTS.E [R4+0x3b000], [R246.64], !P3 ;  /* 0x3b000000f6047fae */ /* 0x0003e2000d921844 */
[----:B------:R-:W-:-:S04]  /*19ab0*/  IMAD.WIDE R36, R2, 0x4, R36 ;  /* 0x0000000402247825 */ /* 0x000fc800078e0224 */
[C---:B-1----:R-:W-:Y:S01]  /*19ac0*/  IMAD.WIDE R244, R2.reuse, 0x4, R250 ;  /* 0x0000000402f47825 */ /* 0x042fe200078e02fa */
[----:B------:R1:W-:Y:S04]  /*19ad0*/  STL.64 [R1+0xc58], R36 ;  /* 0x000c582401007387 */ /* 0x0003e80000100a00 */
[----:B------:R-:W-:Y:S04]  /*19ae0*/  STL.64 [R1+0xc50], R244 ;  /* 0x000c50f401007387 */ /* 0x000fe80000100a00 */
[----:B------:R1:W-:Y:S01]  /*19af0*/  LDGSTS.E [R4+0x3b200], [R36.64], !P3 ;  /* 0x3b20000024047fae */ /* 0x0003e2000d921844 */
[----:B------:R-:W-:-:S03]  /*19b00*/  IMAD.WIDE R30, R2, 0x4, R30 ;  /* 0x00000004021e7825 */ /* 0x000fc600078e021e */
[----:B------:R1:W-:Y:S04]  /*19b10*/  LDGSTS.E [R4+0x3b400], [R244.64], !P3 ;  /* 0x3b400000f4047fae */ /* 0x0003e8000d921844 */
[----:B------:R1:W-:Y:S04]  /*19b20*/  STL.64 [R1+0xc48], R30 ;  /* 0x000c481e01007387 */ /* 0x0003e80000100a00 */
[----:B-1----:R-:W3:Y:S04]  /*19b30*/  LDL.LU.64 R36, [R1+0x8a8] ;  /* 0x0008a80001247983 */ /* 0x002ee80000300a00 */
[----:B------:R1:W-:Y:S01]  /*19b40*/  LDGSTS.E [R4+0x3b600], [R30.64], !P3 ;  /* 0x3b6000001e047fae */ /* 0x0003e2000d921844 */
[----:B------:R-:W-:-:S03]  /*19b50*/  IMAD.WIDE R246, R2, 0x4, R60 ;  /* 0x0000000402f67825 */ /* 0x000fc600078e023c */
[----:B-1----:R-:W3:Y:S04]  /*19b60*/  LDL.LU.64 R30, [R1+0x8a0] ;  /* 0x0008a000011e7983 */ /* 0x002ee80000300a00 */
[----:B------:R-:W-:Y:S01]  /*19b70*/  STL.64 [R1+0xc40], R246 ;  /* 0x000c40f601007387 */ /* 0x000fe20000100a00 */
[----:B------:R-:W-:-:S03]  /*19b80*/  IMAD.WIDE R244, R2, 0x4, R54 ;  /* 0x0000000402f47825 */ /* 0x000fc600078e0236 */
[----:B------:R-:W3:Y:S04]  /*19b90*/  LDL.LU.64 R60, [R1+0x890] ;  /* 0x00089000013c7983 */ /* 0x000ee80000300a00 */
[----:B------:R-:W-:Y:S01]  /*19ba0*/  STL.64 [R1+0xc38], R244 ;  /* 0x000c38f401007387 */ /* 0x000fe20000100a00 */
[----:B------:R-:W-:-:S03]  /*19bb0*/  IMAD.WIDE R54, R2, 0x4, R48 ;  /* 0x0000000402367825 */ /* 0x000fc600078e0230 */
[----:B------:R4:W-:Y:S04]  /*19bc0*/  LDGSTS.E [R4+0x3d000], [R246.64], !P6 ;  /* 0x3d000000f6047fae */ /* 0x0009e8000f121844 */
[----:B------:R2:W-:Y:S01]  /*19bd0*/  LDGSTS.E [R4+0x3d200], [R244.64], !P6 ;  /* 0x3d200000f4047fae */ /* 0x0005e2000f121844 */
[----:B------:R-:W-:-:S03]  /*19be0*/  IMAD.WIDE R48, R2, 0x4, R24 ;  /* 0x0000000402307825 */ /* 0x000fc600078e0218 */
[----:B------:R1:W-:Y:S04]  /*19bf0*/  LDGSTS.E [R4+0x3d400], [R54.64], !P6 ;  /* 0x3d40000036047fae */ /* 0x0003e8000f121844 */
[----:B------:R-:W3:Y:S04]  /*19c00*/  LDL.LU.64 R24, [R1+0x880] ;  /* 0x0008800001187983 */ /* 0x000ee80000300a00 */
[----:B------:R1:W-:Y:S04]  /*19c10*/  STL.64 [R1+0xc30], R54 ;  /* 0x000c303601007387 */ /* 0x0003e80000100a00 */
[----:B------:R1:W-:Y:S04]  /*19c20*/  STL.64 [R1+0xc28], R48 ;  /* 0x000c283001007387 */ /* 0x0003e80000100a00 */
[----:B------:R1:W-:Y:S04]  /*19c30*/  LDGSTS.E [R4+0x3d600], [R48.64], !P6 ;  /* 0x3d60000030047fae */ /* 0x0003e8000f121844 */
[----:B-1----:R-:W3:Y:S04]  /*19c40*/  LDL.LU.64 R54, [R1+0x7e8] ;  /* 0x0007e80001367983 */ /* 0x002ee80000300a00 */
[----:B------:R-:W3:Y:S01]  /*19c50*/  LDL.LU.64 R48, [R1+0x7e0] ;  /* 0x0007e00001307983 */ /* 0x000ee20000300a00 */
[----:B----4-:R-:W-:-:S03]  /*19c60*/  IMAD.WIDE R246, R2, 0x4, R18 ;  /* 0x0000000402f67825 */ /* 0x010fc600078e0212 */
[----:B------:R-:W4:Y:S01]  /*19c70*/  LDL.LU.64 R18, [R1+0x7d8] ;  /* 0x0007d80001127983 */ /* 0x000f220000300a00 */
[----:B--2---:R-:W-:-:S03]  /*19c80*/  IMAD.WIDE R244, R2, 0x4, R66 ;  /* 0x0000000402f47825 */ /* 0x004fc600078e0242 */
[----:B------:R-:W-:Y:S01]  /*19c90*/  STL.64 [R1+0xc20], R246 ;  /* 0x000c20f601007387 */ /* 0x000fe20000100a00 */
[----:B---3--:R-:W-:-:S04]  /*19ca0*/  IMAD.WIDE R66, R2, 0x4, R42 ;  /* 0x0000000402427825 */ /* 0x008fc800078e022a */
[----:B------:R-:W-:Y:S02]  /*19cb0*/  IMAD.WIDE R42, R2, 0x4, R12 ;  /* 0x00000004022a7825 */ /* 0x000fe400078e020c */
[----:B------:R-:W2:Y:S01]  /*19cc0*/  LDL.LU.64 R12, [R1+0x7d0] ;  /* 0x0007d000010c7983 */ /* 0x000ea20000300a00 */
[----:B------:R-:W-:-:S04]  /*19cd0*/  IADD3 R3, R7, -0x7f, RZ ;  /* 0xffffff8107037810 */ /* 0x000fc80007ffe0ff */
[----:B------:R-:W-:Y:S02]  /*19ce0*/  ISETP.GE.U32.AND P2, PT, R3, 0x7fffff42, PT ;  /* 0x7fffff420300780c */ /* 0x000fe40003f46070 */
[----:B------:R-:W-:Y:S01]  /*19cf0*/  IADD3 R3, R7, -0x44, RZ ;  /* 0xffffffbc07037810 */ /* 0x000fe20007ffe0ff */
[----:B------:R-:W-:Y:S03]  /*19d00*/  STL.64 [R1+0x910], R244 ;  /* 0x000910f401007387 */ /* 0x000fe60000100a00 */
[----:B------:R-:W-:Y:S01]  /*19d10*/  ISETP.GE.U32.AND P5, PT, R3, 0x7fffff7d, PT ;  /* 0x7fffff7d0300780c */ /* 0x000fe20003fa6070 */
[----:B------:R-:W-:Y:S01]  /*19d20*/  STL.64 [R1+0x900], R66 ;  /* 0x0009004201007387 */ /* 0x000fe20000100a00 */
[----:B------:R-:W-:-:S05]  /*19d30*/  SHF.L.U32 R5, R5, 0x2, RZ ;  /* 0x0000000205057819 */ /* 0x000fca00000006ff */
[----:B------:R1:W-:Y:S04]  /*19d40*/  LDGSTS.E [R4+0x3f000], [R246.64], !P2 ;  /* 0x3f000000f6047fae */ /* 0x0003e8000d121844 */
[----:B------:R3:W-:Y:S01]  /*19d50*/  LDGSTS.E [R4+0x3f200], [R244.64], !P2 ;  /* 0x3f200000f4047fae */ /* 0x0007e2000d121844 */
[----:B------:R-:W-:-:S03]  /*19d60*/  LOP3.LUT R5, R5, 0x60, RZ, 0x3c, !PT ;  /* 0x0000006005057812 */ /* 0x000fc600078e3cff */
[----:B------:R1:W-:Y:S04]  /*19d70*/  STL.64 [R1+0x8f0], R42 ;  /* 0x0008f02a01007387 */ /* 0x0003e80000100a00 */
[----:B------:R1:W-:Y:S01]  /*19d80*/  LDGSTS.E [R4+0x3f400], [R66.64], !P2 ;  /* 0x3f40000042047fae */ /* 0x0003e2000d121844 */
[----:B------:R-:W-:-:S03]  /*19d90*/  IADD3 R3, R7, -0x48, RZ ;  /* 0xffffffb807037810 */ /* 0x000fc60007ffe0ff */
[----:B------:R1:W-:Y:S04]  /*19da0*/  LDGSTS.E [R4+0x3f600], [R42.64], !P2 ;  /* 0x3f6000002a047fae */ /* 0x0003e8000d121844 */
[----:B------:R-:W2:Y:S01]  /*19db0*/  LDL.LU.64 R250, [R1+0x768] ;  /* 0x0007680001fa7983 */ /* 0x000ea20000300a00 */
[----:B------:R-:W-:-:S03]  /*19dc0*/  ISETP.GE.U32.AND P1, PT, R3, 0x7fffff79, PT ;  /* 0x7fffff790300780c */ /* 0x000fc60003f26070 */
[----:B-1----:R-:W2:Y:S01]  /*19dd0*/  LDL.LU.64 R42, [R1+0x760] ;  /* 0x00076000012a7983 */ /* 0x002ea20000300a00 */
[----:B---3--:R-:W-:-:S05]  /*19de0*/  IMAD.WIDE R244, R2, 0x4, R36 ;  /* 0x0000000402f47825 */ /* 0x008fca00078e0224 */
[----:B------:R-:W-:Y:S04]  /*19df0*/  STL.64 [R1+0x8e0], R244 ;  /* 0x0008e0f401007387 */ /* 0x000fe80000100a00 */
[----:B------:R-:W3:Y:S04]  /*19e00*/  LDL.LU.64 R36, [R1+0x758] ;  /* 0x0007580001247983 */ /* 0x000ee80000300a00 */
[----:B------:R1:W-:Y:S01]  /*19e10*/  LDGSTS.E [R5+0x21800], [R244.64], !P5 ;  /* 0x21800000f4057fae */ /* 0x0003e2000e921844 */
[----:B------:R-:W-:-:S03]  /*19e20*/  IMAD.WIDE R66, R2, 0x4, R30 ;  /* 0x0000000402427825 */ /* 0x000fc600078e021e */
[----:B------:R-:W3:Y:S01]  /*19e30*/  LDL.LU.64 R30, [R1+0x750] ;  /* 0x00075000011e7983 */ /* 0x000ee20000300a00 */
[----:B------:R-:W-:-:S03]  /*19e40*/  IMAD.WIDE R60, R2, 0x4, R60 ;  /* 0x00000004023c7825 */ /* 0x000fc600078e023c */
[----:B------:R1:W-:Y:S04]  /*19e50*/  STL.64 [R1+0x8d8], R66 ;  /* 0x0008d84201007387 */ /* 0x0003e80000100a00 */
[----:B------:R-:W-:Y:S04]  /*19e60*/  STL.64 [R1+0x8d0], R60 ;  /* 0x0008d03c01007387 */ /* 0x000fe80000100a00 */
[----:B------:R1:W-:Y:S04]  /*19e70*/  LDGSTS.E [R5+0x21a00], [R66.64], !P5 ;  /* 0x21a0000042057fae */ /* 0x0003e8000e921844 */
[----:B------:R1:W-:Y:S01]  /*19e80*/  LDGSTS.E [R5+0x21c00], [R60.64], !P5 ;  /* 0x21c000003c057fae */ /* 0x0003e2000e921844 */
[----:B------:R-:W-:-:S05]  /*19e90*/  IMAD.WIDE R24, R2, 0x4, R24 ;  /* 0x0000000402187825 */ /* 0x000fca00078e0218 */
[----:B------:R1:W-:Y:S04]  /*19ea0*/  STL.64 [R1+0x8c0], R24 ;  /* 0x0008c01801007387 */ /* 0x0003e80000100a00 */
[----:B------:R1:W-:Y:S04]  /*19eb0*/  LDGSTS.E [R5+0x21e00], [R24.64], !P5 ;  /* 0x21e0000018057fae */ /* 0x0003e8000e921844 */
[----:B-1----:R-:W3:Y:S01]  /*19ec0*/  LDL.LU.64 R66, [R1+0x6e8] ;  /* 0x0006e80001427983 */ /* 0x002ee20000300a00 */
[----:B------:R-:W-:-:S03]  /*19ed0*/  IMAD.WIDE R244, R2, 0x4, R54 ;  /* 0x0000000402f47825 */ /* 0x000fc600078e0236 */
[----:B------:R-:W3:Y:S01]  /*19ee0*/  LDL.LU.64 R24, [R1+0x6e0] ;  /* 0x0006e00001187983 */ /* 0x000ee20000300a00 */
[----:B------:R-:W-:-:S03]  /*19ef0*/  IMAD.WIDE R54, R2, 0x4, R48 ;  /* 0x0000000402367825 */ /* 0x000fc600078e0230 */
[----:B------:R-:W3:Y:S04]  /*19f00*/  LDL.LU.64 R60, [R1+0x6d8] ;  /* 0x0006d800013c7983 */ /* 0x000ee80000300a00 */
[----:B------:R-:W-:Y:S04]  /*19f10*/  STL.64 [R1+0x8b0], R244 ;  /* 0x0008b0f401007387 */ /* 0x000fe80000100a00 */
[----:B------:R1:W-:Y:S04]  /*19f20*/  LDGSTS.E [R5+0x23800], [R244.64], !P1 ;  /* 0x23800000f4057fae */ /* 0x0003e8000c921844 */
[----:B------:R1:W-:Y:S01]  /*19f30*/  LDGSTS.E [R5+0x23a00], [R54.64], !P1 ;  /* 0x23a0000036057fae */ /* 0x0003e2000c921844 */
[----:B----4-:R-:W-:-:S03]  /*19f40*/  IMAD.WIDE R48, R2, 0x4, R18 ;  /* 0x0000000402307825 */ /* 0x010fc600078e0212 */
[----:B------:R-:W4:Y:S04]  /*19f50*/  LDL.LU.64 R18, [R1+0x6d0] ;  /* 0x0006d00001127983 */ /* 0x000f280000300a00 */
[----:B------:R1:W-:Y:S04]  /*19f60*/  STL.64 [R1+0x8a8], R54 ;  /* 0x0008a83601007387 */ /* 0x0003e80000100a00 */
[----:B------:R1:W-:Y:S04]  /*19f70*/  STL.64 [R1+0x8a0], R48 ;  /* 0x0008a03001007387 */ /* 0x0003e80000100a00 */
[----:B------:R1:W-:Y:S01]  /*19f80*/  LDGSTS.E [R5+0x23c00], [R48.64], !P1 ;  /* 0x23c0000030057fae */ /* 0x0003e2000c921844 */
[----:B--2---:R-:W-:-:S05]  /*19f90*/  IMAD.WIDE R12, R2, 0x4, R12 ;  /* 0x00000004020c7825 */ /* 0x004fca00078e020c */
[----:B------:R2:W-:Y:S04]  /*19fa0*/  STL.64 [R1+0x890], R12 ;  /* 0x0008900c01007387 */ /* 0x0005e80000100a00 */
[----:B-1----:R-:W4:Y:S04]  /*19fb0*/  LDL.LU.64 R54, [R1+0x668] ;  /* 0x0006680001367983 */ /* 0x002f280000300a00 */
[----:B------:R2:W-:Y:S04]  /*19fc0*/  LDGSTS.E [R5+0x23e00], [R12.64], !P1 ;  /* 0x23e000000c057fae */ /* 0x0005e8000c921844 */
[----:B------:R-:W4:Y:S04]  /*19fd0*/  LDL.LU.64 R48, [R1+0x660] ;  /* 0x0006600001307983 */ /* 0x000f280000300a00 */
[----:B--2---:R-:W2:Y:S01]  /*19fe0*/  LDL.LU.64 R12, [R1+0x658] ;  /* 0x00065800010c7983 */ /* 0x004ea20000300a00 */
[----:B------:R-:W-:-:S04]  /*19ff0*/  IADD3 R3, R7, -0x4c, RZ ;  /* 0xffffffb407037810 */ /* 0x000fc80007ffe0ff */
[----:B------:R-:W-:Y:S02]  /*1a000*/  ISETP.GE.U32.AND P4, PT, R3, 0x7fffff75, PT ;  /* 0x7fffff750300780c */ /* 0x000fe40003f86070 */
[----:B------:R-:W-:Y:S01]  /*1a010*/  IADD3 R3, R7, -0x50, RZ ;  /* 0xffffffb007037810 */ /* 0x000fe20007ffe0ff */
[----:B------:R-:W-:-:S03]  /*1a020*/  IMAD.WIDE R246, R2, 0x4, R250 ;  /* 0x0000000402f67825 */ /* 0x000fc600078e02fa */
[----:B------:R-:W-:-:S07]  /*1a030*/  ISETP.GE.U32.AND P3, PT, R3, 0x7fffff71, PT ;  /* 0x7fffff710300780c */ /* 0x000fce0003f66070 */
[----:B------:R1:W-:Y:S01]  /*1a040*/  LDGSTS.E [R5+0x25800], [R246.64], !P4 ;  /* 0x25800000f6057fae */ /* 0x0003e2000e121844 */
[----:B------:R-:W-:-:S03]  /*1a050*/  IMAD.WIDE R244, R2, 0x4, R42 ;  /* 0x0000000402f47825 */ /* 0x000fc600078e022a */
[----:B------:R-:W2:Y:S04]  /*1a060*/  LDL.LU.64 R42, [R1+0x650] ;  /* 0x00065000012a7983 */ /* 0x000ea80000300a00 */
[----:B------:R-:W-:Y:S04]  /*1a070*/  STL.64 [R1+0x880], R246 ;  /* 0x000880f601007387 */ /* 0x000fe80000100a00 */
[----:B------:R-:W-:Y:S04]  /*1a080*/  STL.64 [R1+0x878], R244 ;  /* 0x000878f401007387 */ /* 0x000fe80000100a00 */
[----:B------:R1:W-:Y:S01]  /*1a090*/  LDGSTS.E [R5+0x25a00], [R244.64], !P4 ;  /* 0x25a00000f4057fae */ /* 0x0003e2000e121844 */
[----:B---3--:R-:W-:-:S05]  /*1a0a0*/  IMAD.WIDE R36, R2, 0x4, R36 ;  /* 0x0000000402247825 */ /* 0x008fca00078e0224 */
[----:B------:R3:W-:Y:S04]  /*1a0b0*/  STL.64 [R1+0x870], R36 ;  /* 0x0008702401007387 */ /* 0x0007e80000100a00 */
[----:B------:R3:W-:Y:S01]  /*1a0c0*/  LDGSTS.E [R5+0x25c00], [R36.64], !P4 ;  /* 0x25c0000024057fae */ /* 0x0007e2000e121844 */
[----:B------:R-:W-:-:S05]  /*1a0d0*/  IMAD.WIDE R30, R2, 0x4, R30 ;  /* 0x00000004021e7825 */ /* 0x000fca00078e021e */
[----:B------:R1:W-:Y:S04]  /*1a0e0*/  STL.64 [R1+0x860], R30 ;  /* 0x0008601e01007387 */ /* 0x0003e80000100a00 */
[----:B------:R1:W-:Y:S04]  /*1a0f0*/  LDGSTS.E [R5+0x25e00], [R30.64], !P4 ;  /* 0x25e000001e057fae */ /* 0x0003e8000e121844 */
[----:B---3--:R-:W2:Y:S04]  /*1a100*/  LDL.LU.64 R36, [R1+0x5e8] ;  /* 0x0005e80001247983 */ /* 0x008ea80000300a00 */
[----:B-1----:R-:W2:Y:S01]  /*1a110*/  LDL.LU.64 R30, [R1+0x5e0] ;  /* 0x0005e000011e7983 */ /* 0x002ea20000300a00 */
[----:B------:R-:W-:-:S05]  /*1a120*/  IMAD.WIDE R244, R2, 0x4, R66 ;  /* 0x0000000402f47825 */ /* 0x000fca00078e0242 */
[----:B------:R1:W-:Y:S01]  /*1a130*/  LDGSTS.E [R5+0x27800], [R244.64], !P3 ;  /* 0x27800000f4057fae */ /* 0x0003e2000d921844 */
[----:B------:R-:W-:-:S03]  /*1a140*/  IMAD.WIDE R66, R2, 0x4, R24 ;  /* 0x0000000402427825 */ /* 0x000fc600078e0218 */
[----:B------:R-:W2:Y:S01]  /*1a150*/  LDL.LU.64 R24, [R1+0x5d8] ;  /* 0x0005d80001187983 */ /* 0x000ea20000300a00 */
[----:B------:R-:W-:-:S03]  /*1a160*/  IMAD.WIDE R60, R2, 0x4, R60 ;  /* 0x00000004023c7825 */ /* 0x000fc600078e023c */
[----:B------:R-:W2:Y:S04]  /*1a170*/  LDL.LU.64 R250, [R1+0x5d0] ;  /* 0x0005d00001fa7983 */ /* 0x000ea80000300a00 */
[----:B------:R-:W-:Y:S04]  /*1a180*/  STL.64 [R1+0x850], R244 ;  /* 0x000850f401007387 */ /* 0x000fe80000100a00 */
[----:B------:R1:W-:Y:S04]  /*1a190*/  STL.64 [R1+0x848], R66 ;  /* 0x0008484201007387 */ /* 0x0003e80000100a00 */
[----:B------:R1:W-:Y:S04]  /*1a1a0*/  STL.64 [R1+0x840], R60 ;  /* 0x0008403c01007387 */ /* 0x0003e80000100a00 */
[----:B------:R1:W-:Y:S04]  /*1a1b0*/  LDGSTS.E [R5+0x27a00], [R66.64], !P3 ;  /* 0x27a0000042057fae */ /* 0x0003e8000d921844 */
[----:B------:R1:W-:Y:S01]  /*1a1c0*/  LDGSTS.E [R5+0x27c00], [R60.64], !P3 ;  /* 0x27c000003c057fae */ /* 0x0003e2000d921844 */
[----:B----4-:R-:W-:-:S05]  /*1a1d0*/  IMAD.WIDE R18, R2, 0x4, R18 ;  /* 0x0000000402127825 */ /* 0x010fca00078e0212 */
[----:B------:R4:W-:Y:S04]  /*1a1e0*/  STL.64 [R1+0x830], R18 ;  /* 0x0008301201007387 */ /* 0x0009e80000100a00 */
[----:B-1----:R-:W3:Y:S04]  /*1a1f0*/  LDL.LU.64 R66, [R1+0x568] ;  /* 0x0005680001427983 */ /* 0x002ee80000300a00 */
[----:B------:R4:W-:Y:S04]  /*1a200*/  LDGSTS.E [R5+0x27e00], [R18.64], !P3 ;  /* 0x27e0000012057fae */ /* 0x0009e8000d921844 */
[----:B------:R-:W3:Y:S01]  /*1a210*/  LDL.LU.64 R60, [R1+0x560] ;  /* 0x00056000013c7983 */ /* 0x000ee20000300a00 */
[----:B------:R-:W-:-:S03]  /*1a220*/  IMAD.WIDE R244, R2, 0x4, R54 ;  /* 0x0000000402f47825 */ /* 0x000fc600078e0236 */
[----:B----4-:R-:W4:Y:S01]  /*1a230*/  LDL.LU.64 R18, [R1+0x558] ;  /* 0x0005580001127983 */ /* 0x010f220000300a00 */
[----:B------:R-:W-:-:S04]  /*1a240*/  IMAD.WIDE R54, R2, 0x4, R48 ;  /* 0x0000000402367825 */ /* 0x000fc800078e0230 */
[----:B--2---:R-:W-:Y:S02]  /*1a250*/  IMAD.WIDE R48, R2, 0x4, R12 ;  /* 0x0000000402307825 */ /* 0x004fe400078e020c */
[----:B------:R-:W2:Y:S01]  /*1a260*/  LDL.LU.64 R12, [R1+0x550] ;  /* 0x00055000010c7983 */ /* 0x000ea20000300a00 */
[----:B------:R-:W-:-:S04]  /*1a270*/  IADD3 R3, R7, -0x54, RZ ;  /* 0xffffffac07037810 */ /* 0x000fc80007ffe0ff */
[----:B------:R-:W-:Y:S02]  /*1a280*/  ISETP.GE.U32.AND P6, PT, R3, 0x7fffff6d, PT ;  /* 0x7fffff6d0300780c */ /* 0x000fe40003fc6070 */
[----:B------:R-:W-:-:S04]  /*1a290*/  IADD3 R3, R7, -0x58, RZ ;  /* 0xffffffa807037810 */ /* 0x000fc80007ffe0ff */
[----:B------:R-:W-:Y:S01]  /*1a2a0*/  ISETP.GE.U32.AND P2, PT, R3, 0x7fffff69, PT ;  /* 0x7fffff690300780c */ /* 0x000fe20003f46070 */
[----:B------:R-:W-:Y:S01]  /*1a2b0*/  STL.64 [R1+0x820], R244 ;  /* 0x000820f401007387 */ /* 0x000fe20000100a00 */
[----:B------:R-:W-:-:S03]  /*1a2c0*/  IADD3 R3, R7, -0x5c, RZ ;  /* 0xffffffa407037810 */ /* 0x000fc60007ffe0ff */
[----:B------:R1:W-:Y:S01]  /*1a2d0*/  STL.64 [R1+0x818], R54 ;  /* 0x0008183601007387 */ /* 0x0003e20000100a00 */
[----:B------:R-:W-:-:S03]  /*1a2e0*/  IMAD.WIDE R42, R2, 0x4, R42 ;  /* 0x00000004022a7825 */ /* 0x000fc600078e022a */
[----:B------:R1:W-:Y:S04]  /*1a2f0*/  STL.64 [R1+0x810], R48 ;  /* 0x0008103001007387 */ /* 0x0003e80000100a00 */
[----:B------:R1:W-:Y:S04]  /*1a300*/  LDGSTS.E [R5+0x29800], [R244.64], !P6 ;  /* 0x29800000f4057fae */ /* 0x0003e8000f121844 */
[----:B------:R1:W-:Y:S04]  /*1a310*/  LDGSTS.E [R5+0x29a00], [R54.64], !P6 ;  /* 0x29a0000036057fae */ /* 0x0003e8000f121844 */
[----:B------:R1:W-:Y:S01]  /*1a320*/  STL.64 [R1+0x800], R42 ;  /* 0x0008002a01007387 */ /* 0x0003e20000100a00 */
[----:B------:R-:W-:-:S03]  /*1a330*/  ISETP.GE.U32.AND P5, PT, R3, 0x7fffff65, PT ;  /* 0x7fffff650300780c */ /* 0x000fc60003fa6070 */
[----:B------:R1:W-:Y:S04]  /*1a340*/  LDGSTS.E [R5+0x29c00], [R48.64], !P6 ;  /* 0x29c0000030057fae */ /* 0x0003e8000f121844 */
[----:B-1----:R-:W2:Y:S04]  /*1a350*/  LDL.LU.64 R54, [R1+0x4e8] ;  /* 0x0004e80001367983 */ /* 0x002ea80000300a00 */
[----:B------:R1:W-:Y:S04]  /*1a360*/  LDGSTS.E [R5+0x29e00], [R42.64], !P6 ;  /* 0x29e000002a057fae */ /* 0x0003e8000f121844 */
[----:B------:R-:W2:Y:S04]  /*1a370*/  LDL.LU.64 R48, [R1+0x4e0] ;  /* 0x0004e00001307983 */ /* 0x000ea80000300a00 */
[----:B-1----:R-:W2:Y:S01]  /*1a380*/  LDL.LU.64 R42, [R1+0x4d8] ;  /* 0x0004d800012a7983 */ /* 0x002ea20000300a00 */
[----:B------:R-:W-:-:S03]  /*1a390*/  IMAD.WIDE R246, R2, 0x4, R36 ;  /* 0x0000000402f67825 */ /* 0x000fc600078e0224 */
[----:B------:R-:W2:Y:S01]  /*1a3a0*/  LDL.LU.64 R36, [R1+0x4d0] ;  /* 0x0004d00001247983 */ /* 0x000ea20000300a00 */
[----:B------:R-:W-:-:S03]  /*1a3b0*/  IMAD.WIDE R30, R2, 0x4, R30 ;  /* 0x00000004021e7825 */ /* 0x000fc600078e021e */
[----:B------:R-:W-:Y:S04]  /*1a3c0*/  STL.64 [R1+0x7f0], R246 ;  /* 0x0007f0f601007387 */ /* 0x000fe80000100a00 */
[----:B------:R1:W-:Y:S04]  /*1a3d0*/  LDGSTS.E [R5+0x2b800], [R246.64], !P2 ;  /* 0x2b800000f6057fae */ /* 0x0003e8000d121844 */
[----:B------:R1:W-:Y:S04]  /*1a3e0*/  STL.64 [R1+0x7e8], R30 ;  /* 0x0007e81e01007387 */ /* 0x0003e80000100a00 */
[----:B------:R1:W-:Y:S01]  /*1a3f0*/  LDGSTS.E [R5+0x2ba00], [R30.64], !P2 ;  /* 0x2ba000001e057fae */ /* 0x0003e2000d121844 */
[----:B------:R-:W-:-:S04]  /*1a400*/  IMAD.WIDE R24, R2, 0x4, R24 ;  /* 0x0000000402187825 */ /* 0x000fc800078e0218 */
[C---:B------:R-:W-:Y:S01]  /*1a410*/  IMAD.WIDE R244, R2.reuse, 0x4, R250 ;  /* 0x0000000402f47825 */ /* 0x040fe200078e02fa */
[----:B------:R1:W-:Y:S04]  /*1a420*/  STL.64 [R1+0x7e0], R24 ;  /* 0x0007e01801007387 */ /* 0x0003e80000100a00 */
[----:B------:R1:W-:Y:S04]  /*1a430*/  LDGSTS.E [R5+0x2bc00], [R24.64], !P2 ;  /* 0x2bc0000018057fae */ /* 0x0003e8000d121844 */
[----:B------:R3:W-:Y:S04]  /*1a440*/  STL.64 [R1+0x7d8], R244 ;  /* 0x0007d8f401007387 */ /* 0x0007e80000100a00 */
[----:B------:R3:W-:Y:S04]  /*1a450*/  LDGSTS.E [R5+0x2be00], [R244.64], !P2 ;  /* 0x2be00000f4057fae */ /* 0x0007e8000d121844 */
[----:B-1----:R-:W2:Y:S04]  /*1a460*/  LDL.LU.64 R30, [R1+0x468] ;  /* 0x00046800011e7983 */ /* 0x002ea80000300a00 */
[----:B------:R-:W2:Y:S01]  /*1a470*/  LDL.LU.64 R24, [R1+0x460] ;  /* 0x0004600001187983 */ /* 0x000ea20000300a00 */
[----:B---3--:R-:W-:-:S05]  /*1a480*/  IMAD.WIDE R244, R2, 0x4, R66 ;  /* 0x0000000402f47825 */ /* 0x008fca00078e0242 */
[----:B------:R1:W-:Y:S01]  /*1a490*/  LDGSTS.E [R5+0x2d800], [R244.64], !P5 ;  /* 0x2d800000f4057fae */ /* 0x0003e2000e921844 */
[----:B------:R-:W-:-:S05]  /*1a4a0*/  IMAD.WIDE R66, R2, 0x4, R60 ;  /* 0x0000000402427825 */ /* 0x000fca00078e023c */
[----:B------:R3:W-:Y:S01]  /*1a4b0*/  LDGSTS.E [R5+0x2da00], [R66.64], !P5 ;  /* 0x2da0000042057fae */ /* 0x0007e2000e921844 */
[----:B----4-:R-:W-:-:S03]  /*1a4c0*/  IMAD.WIDE R60, R2, 0x4, R18 ;  /* 0x00000004023c7825 */ /* 0x010fc600078e0212 */
[----:B------:R-:W4:Y:S04]  /*1a4d0*/  LDL.LU.64 R18, [R1+0x458] ;  /* 0x0004580001127983 */ /* 0x000f280000300a00 */
[----:B------:R-:W-:Y:S04]  /*1a4e0*/  STL.64 [R1+0x7d0], R244 ;  /* 0x0007d0f401007387 */ /* 0x000fe80000100a00 */
[----:B------:R-:W4:Y:S04]  /*1a4f0*/  LDL.LU.64 R250, [R1+0x450] ;  /* 0x0004500001fa7983 */ /* 0x000f280000300a00 */
[----:B------:R-:W-:Y:S01]  /*1a500*/  STL.64 [R1+0x7c8], R66 ;  /* 0x0007c84201007387 */ /* 0x000fe20000100a00 */
[----:B--2---:R-:W-:-:S03]  /*1a510*/  IMAD.WIDE R12, R2, 0x4, R12 ;  /* 0x00000004020c7825 */ /* 0x004fc600078e020c */
[----:B------:R-:W-:Y:S04]  /*1a520*/  STL.64 [R1+0x7c0], R60 ;  /* 0x0007c03c01007387 */ /* 0x000fe80000100a00 */
[----:B------:R2:W-:Y:S04]  /*1a530*/  LDGSTS.E [R5+0x2dc00], [R60.64], !P5 ;  /* 0x2dc000003c057fae */ /* 0x0005e8000e921844 */
[----:B------:R1:W-:Y:S04]  /*1a540*/  STL.64 [R1+0x7b8], R12 ;  /* 0x0007b80c01007387 */ /* 0x0003e80000100a00 */
[----:B------:R1:W-:Y:S04]  /*1a550*/  LDGSTS.E [R5+0x2de00], [R12.64], !P5 ;  /* 0x2de000000c057fae */ /* 0x0003e8000e921844 */
[----:B-1----:R-:W4:Y:S01]  /*1a560*/  LDL.LU.64 R12, [R1+0x3e8] ;  /* 0x0003e800010c7983 */ /* 0x002f220000300a00 */
[----:B------:R-:W-:-:S03]  /*1a570*/  IADD3 R3, R7, -0x60, RZ ;  /* 0xffffffa007037810 */ /* 0x000fc60007ffe0ff */
[----:B---3--:R-:W3:Y:S01]  /*1a580*/  LDL.LU.64 R66, [R1+0x3e0] ;  /* 0x0003e00001427983 */ /* 0x008ee20000300a00 */
[----:B------:R-:W-:Y:S02]  /*1a590*/  ISETP.GE.U32.AND P1, PT, R3, 0x7fffff61, PT ;  /* 0x7fffff610300780c */ /* 0x000fe40003f26070 */
[----:B------:R-:W-:Y:S01]  /*1a5a0*/  IADD3 R3, R7, -0x64, RZ ;  /* 0xffffff9c07037810 */ /* 0x000fe20007ffe0ff */
[----:B--2---:R-:W3:Y:S03]  /*1a5b0*/  LDL.LU.64 R60, [R1+0x3d8] ;  /* 0x0003d800013c7983 */ /* 0x004ee60000300a00 */
[----:B------:R-:W-:Y:S01]  /*1a5c0*/  ISETP.GE.U32.AND P4, PT, R3, 0x7fffff5d, PT ;  /* 0x7fffff5d0300780c */ /* 0x000fe20003f86070 */
[C---:B------:R-:W-:Y:S02]  /*1a5d0*/  IMAD.WIDE R244, R2.reuse, 0x4, R54 ;  /* 0x0000000402f47825 */ /* 0x040fe400078e0236 */
[----:B------:R-:W3:Y:S02]  /*1a5e0*/  LDL.LU.64 R54, [R1+0x3d0] ;  /* 0x0003d00001367983 */ /* 0x000ee40000300a00 */
[----:B------:R-:W-:-:S02]  /*1a5f0*/  IMAD.WIDE R48, R2, 0x4, R48 ;  /* 0x0000000402307825 */ /* 0x000fc400078e0230 */
[----:B------:R-:W-:Y:S02]  /*1a600*/  STL.64 [R1+0x7b0], R244 ;  /* 0x0007b0f401007387 */ /* 0x000fe40000100a00 */
[C---:B------:R-:W-:Y:S02]  /*1a610*/  IMAD.WIDE R42, R2.reuse, 0x4, R42 ;  /* 0x00000004022a7825 */ /* 0x040fe400078e022a */
[----:B------:R1:W-:Y:S04]  /*1a620*/  STL.64 [R1+0x7a8], R48 ;  /* 0x0007a83001007387 */ /* 0x0003e80000100a00 */
[----:B------:R1:W-:Y:S04]  /*1a630*/  LDGSTS.E [R5+0x2f800], [R244.64], !P1 ;  /* 0x2f800000f4057fae */ /* 0x0003e8000c921844 */
[----:B------:R1:W-:Y:S04]  /*1a640*/  STL.64 [R1+0x7a0], R42 ;  /* 0x0007a02a01007387 */ /* 0x0003e80000100a00 */
[----:B------:R1:W-:Y:S01]  /*1a650*/  LDGSTS.E [R5+0x2fa00], [R48.64], !P1 ;  /* 0x2fa0000030057fae */ /* 0x0003e2000c921844 */
[----:B------:R-:W-:-:S03]  /*1a660*/  IMAD.WIDE R36, R2, 0x4, R36 ;  /* 0x0000000402247825 */ /* 0x000fc600078e0224 */
[----:B------:R1:W-:Y:S04]  /*1a670*/  LDGSTS.E [R5+0x2fc00], [R42.64], !P1 ;  /* 0x2fc000002a057fae */ /* 0x0003e8000c921844 */
[----:B------:R1:W-:Y:S04]  /*1a680*/  STL.64 [R1+0x798], R36 ;  /* 0x0007982401007387 */ /* 0x0003e80000100a00 */
[----:B-1----:R-:W3:Y:S04]  /*1a690*/  LDL.LU.64 R48, [R1+0x368] ;  /* 0x0003680001307983 */ /* 0x002ee80000300a00 */
[----:B------:R1:W-:Y:S04]  /*1a6a0*/  LDGSTS.E [R5+0x2fe00], [R36.64], !P1 ;  /* 0x2fe0000024057fae */ /* 0x0003e8000c921844 */
[----:B------:R-:W3:Y:S04]  /*1a6b0*/  LDL.LU.64 R42, [R1+0x360] ;  /* 0x00036000012a7983 */ /* 0x000ee80000300a00 */
[----:B-1----:R-:W3:Y:S01]  /*1a6c0*/  LDL.LU.64 R36, [R1+0x358] ;  /* 0x0003580001247983 */ /* 0x002ee20000300a00 */
[----:B------:R-:W-:-:S04]  /*1a6d0*/  IMAD.WIDE R246, R2, 0x4, R30 ;  /* 0x0000000402f67825 */ /* 0x000fc800078e021e */
[C---:B------:R-:W-:Y:S01]  /*1a6e0*/  IMAD.WIDE R24, R2.reuse, 0x4, R24 ;  /* 0x0000000402187825 */ /* 0x040fe200078e0218 */
[----:B------:R-:W-:Y:S04]  /*1a6f0*/  STL.64 [R1+0x790], R246 ;  /* 0x000790f601007387 */ /* 0x000fe80000100a00 */
[----:B------:R-:W3:Y:S04]  /*1a700*/  LDL.LU.64 R30, [R1+0x350] ;  /* 0x00035000011e7983 */ /* 0x000ee80000300a00 */
[----:B------:R1:W-:Y:S04]  /*1a710*/  LDGSTS.E [R5+0x31800], [R246.64], !P4 ;  /* 0x31800000f6057fae */ /* 0x0003e8000e121844 */
[----:B------:R1:W-:Y:S04]  /*1a720*/  STL.64 [R1+0x788], R24 ;  /* 0x0007881801007387 */ /* 0x0003e80000100a00 */
[----:B------:R1:W-:Y:S01]  /*1a730*/  LDGSTS.E [R5+0x31a00], [R24.64], !P4 ;  /* 0x31a0000018057fae */ /* 0x0003e2000e121844 */
[----:B----4-:R-:W-:-:S04]  /*1a740*/  IMAD.WIDE R18, R2, 0x4, R18 ;  /* 0x0000000402127825 */ /* 0x010fc800078e0212 */
[C---:B------:R-:W-:Y:S01]  /*1a750*/  IMAD.WIDE R244, R2.reuse, 0x4, R250 ;  /* 0x0000000402f47825 */ /* 0x040fe200078e02fa */
[----:B------:R4:W-:Y:S04]  /*1a760*/  STL.64 [R1+0x780], R18 ;  /* 0x0007801201007387 */ /* 0x0009e80000100a00 */
[----:B------:R4:W-:Y:S04]  /*1a770*/  LDGSTS.E [R5+0x31c00], [R18.64], !P4 ;  /* 0x31c0000012057fae */ /* 0x0009e8000e121844 */
[----:B------:R4:W-:Y:S04]  /*1a780*/  STL.64 [R1+0x778], R244 ;  /* 0x000778f401007387 */ /* 0x0009e80000100a00 */
[----:B------:R4:W-:Y:S04]  /*1a790*/  LDGSTS.E [R5+0x31e00], [R244.64], !P4 ;  /* 0x31e00000f4057fae */ /* 0x0009e8000e121844 */
[----:B-1----:R-:W2:Y:S04]  /*1a7a0*/  LDL.LU.64 R24, [R1+0x2e8] ;  /* 0x0002e80001187983 */ /* 0x002ea80000300a00 */
[----:B----4-:R-:W4:Y:S01]  /*1a7b0*/  LDL.LU.64 R18, [R1+0x2e0] ;  /* 0x0002e00001127983 */ /* 0x010f220000300a00 */
[----:B------:R-:W-:-:S03]  /*1a7c0*/  IMAD.WIDE R244, R2, 0x4, R12 ;  /* 0x0000000402f47825 */ /* 0x000fc600078e020c */
[----:B------:R-:W4:Y:S04]  /*1a7d0*/  LDL.LU.64 R12, [R1+0x2d8] ;  /* 0x0002d800010c7983 */ /* 0x000f280000300a00 */
[----:B------:R-:W-:Y:S04]  /*1a7e0*/  STL.64 [R1+0x770], R244 ;  /* 0x000770f401007387 */ /* 0x000fe80000100a00 */
[----:B------:R-:W4:Y:S01]  /*1a7f0*/  LDL.LU.64 R246, [R1+0x2d0] ;  /* 0x0002d00001f67983 */ /* 0x000f220000300a00 */
[----:B------:R-:W-:-:S04]  /*1a800*/  IADD3 R3, R7, -0x68, RZ ;  /* 0xffffff9807037810 */ /* 0x000fc80007ffe0ff */
[----:B------:R-:W-:Y:S02]  /*1a810*/  ISETP.GE.U32.AND P3, PT, R3, 0x7fffff59, PT ;  /* 0x7fffff590300780c */ /* 0x000fe40003f66070 */
[----:B------:R-:W-:Y:S01]  /*1a820*/  IADD3 R3, R7, -0x6c, RZ ;  /* 0xffffff9407037810 */ /* 0x000fe20007ffe0ff */
[----:B---3--:R-:W-:-:S03]  /*1a830*/  IMAD.WIDE R66, R2, 0x4, R66 ;  /* 0x0000000402427825 */ /* 0x008fc600078e0242 */
[----:B------:R-:W-:Y:S01]  /*1a840*/  ISETP.GE.U32.AND P6, PT, R3, 0x7fffff55, PT ;  /* 0x7fffff550300780c */ /* 0x000fe20003fc6070 */
[----:B------:R-:W-:Y:S01]  /*1a850*/  IMAD.WIDE R60, R2, 0x4, R60 ;  /* 0x00000004023c7825 */ /* 0x000fe200078e023c */
[----:B------:R-:W-:-:S03]  /*1a860*/  IADD3 R3, R7, -0x70, RZ ;  /* 0xffffff9007037810 */ /* 0x000fc60007ffe0ff */
[----:B------:R-:W-:Y:S01]  /*1a870*/  IMAD.WIDE R54, R2, 0x4, R54 ;  /* 0x0000000402367825 */ /* 0x000fe200078e0236 */
[----:B------:R1:W-:Y:S01]  /*1a880*/  STL.64 [R1+0x768], R66 ;  /* 0x0007684201007387 */ /* 0x0003e20000100a00 */
[----:B------:R-:W-:-:S03]  /*1a890*/  ISETP.GE.U32.AND P2, PT, R3, 0x7fffff51, PT ;  /* 0x7fffff510300780c */ /* 0x000fc60003f46070 */
[----:B------:R3:W-:Y:S04]  /*1a8a0*/  STL.64 [R1+0x760], R60 ;  /* 0x0007603c01007387 */ /* 0x0007e80000100a00 */
[----:B------:R1:W-:Y:S04]  /*1a8b0*/  LDGSTS.E [R5+0x33800], [R244.64], !P3 ;  /* 0x33800000f4057fae */ /* 0x0003e8000d921844 */
[----:B------:R1:W-:Y:S04]  /*1a8c0*/  STL.64 [R1+0x758], R54 ;  /* 0x0007583601007387 */ /* 0x0003e80000100a00 */
[----:B------:R1:W-:Y:S04]  /*1a8d0*/  LDGSTS.E [R5+0x33a00], [R66.64], !P3 ;  /* 0x33a0000042057fae */ /* 0x0003e8000d921844 */
[----:B------:R-:W4:Y:S04]  /*1a8e0*/  LDL.LU.64 R250, [R1+0x268] ;  /* 0x0002680001fa7983 */ /* 0x000f280000300a00 */
[----:B------:R3:W-:Y:S04]  /*1a8f0*/  LDGSTS.E [R5+0x33c00], [R60.64], !P3 ;  /* 0x33c000003c057fae */ /* 0x0007e8000d921844 */
[----:B-1----:R-:W4:Y:S01]  /*1a900*/  LDL.LU.64 R66, [R1+0x260] ;  /* 0x0002600001427983 */ /* 0x002f220000300a00 */
[----:B------:R-:W-:-:S03]  /*1a910*/  IMAD.WIDE R48, R2, 0x4, R48 ;  /* 0x0000000402307825 */ /* 0x000fc600078e0230 */
[----:B------:R1:W-:Y:S04]  /*1a920*/  LDGSTS.E [R5+0x33e00], [R54.64], !P3 ;  /* 0x33e0000036057fae */ /* 0x0003e8000d921844 */
[----:B---3--:R-:W3:Y:S01]  /*1a930*/  LDL.LU.64 R60, [R1+0x258] ;  /* 0x00025800013c7983 */ /* 0x008ee20000300a00 */
[----:B------:R-:W-:-:S03]  /*1a940*/  IMAD.WIDE R42, R2, 0x4, R42 ;  /* 0x00000004022a7825 */ /* 0x000fc600078e022a */
[----:B------:R1:W-:Y:S04]  /*1a950*/  STL.64 [R1+0x750], R48 ;  /* 0x0007503001007387 */ /* 0x0003e80000100a00 */
[----:B-1----:R-:W3:Y:S01]  /*1a960*/  LDL.LU.64 R54, [R1+0x250] ;  /* 0x0002500001367983 */ /* 0x002ee20000300a00 */
[----:B------:R-:W-:-:S03]  /*1a970*/  IMAD.WIDE R36, R2, 0x4, R36 ;  /* 0x0000000402247825 */ /* 0x000fc600078e0224 */
[----:B------:R1:W-:Y:S04]  /*1a980*/  LDGSTS.E [R5+0x35800], [R48.64], !P6 ;  /* 0x3580000030057fae */ /* 0x0003e8000f121844 */
[----:B------:R-:W-:Y:S04]  /*1a990*/  STL.64 [R1+0x748], R42 ;  /* 0x0007482a01007387 */ /* 0x000fe80000100a00 */
[----:B------:R1:W-:Y:S04]  /*1a9a0*/  LDGSTS.E [R5+0x35a00], [R42.64], !P6 ;  /* 0x35a000002a057fae */ /* 0x0003e8000f121844 */
[----:B------:R4:W-:Y:S04]  /*1a9b0*/  STL.64 [R1+0x740], R36 ;  /* 0x0007402401007387 */ /* 0x0009e80000100a00 */
[----:B------:R4:W-:Y:S01]  /*1a9c0*/  LDGSTS.E [R5+0x35c00], [R36.64], !P6 ;  /* 0x35c0000024057fae */ /* 0x0009e2000f121844 */
[----:B------:R-:W-:-:S05]  /*1a9d0*/  IMAD.WIDE R30, R2, 0x4, R30 ;  /* 0x00000004021e7825 */ /* 0x000fca00078e021e */
[----:B------:R2:W-:Y:S04]  /*1a9e0*/  STL.64 [R1+0x738], R30 ;  /* 0x0007381e01007387 */ /* 0x0005e80000100a00 */
[----:B-1----:R-:W3:Y:S04]  /*1a9f0*/  LDL.LU.64 R48, [R1+0x1e8] ;  /* 0x0001e80001307983 */ /* 0x002ee80000300a00 */
[----:B------:R1:W-:Y:S01]  /*1aa00*/  LDGSTS.E [R5+0x35e00], [R30.64], !P6 ;  /* 0x35e000001e057fae */ /* 0x0003e2000f121844 */
[----:B--2---:R-:W-:-:S04]  /*1aa10*/  IMAD.WIDE R24, R2, 0x4, R24 ;  /* 0x0000000402187825 */ /* 0x004fc800078e0218 */
[C---:B----4-:R-:W-:Y:S01]  /*1aa20*/  IMAD.WIDE R36, R2.reuse, 0x4, R18 ;  /* 0x0000000402247825 */ /* 0x050fe200078e0212 */
[----:B------:R2:W-:Y:S04]  /*1aa30*/  LDGSTS.E [R5+0x37800], [R24.64], !P2 ;  /* 0x3780000018057fae */ /* 0x0005e8000d121844 */
[----:B------:R-:W4:Y:S04]  /*1aa40*/  LDL.LU.64 R18, [R1+0x168] ;  /* 0x0001680001127983 */ /* 0x000f280000300a00 */
[----:B------:R2:W-:Y:S01]  /*1aa50*/  STL.64 [R1+0x730], R24 ;  /* 0x0007301801007387 */ /* 0x0005e20000100a00 */
[----:B------:R-:W-:-:S03]  /*1aa60*/  IMAD.WIDE R12, R2, 0x4, R12 ;  /* 0x00000004020c7825 */ /* 0x000fc600078e020c */
[----:B-1----:R-:W4:Y:S04]  /*1aa70*/  LDL.LU.64 R30, [R1+0x1e0] ;  /* 0x0001e000011e7983 */ /* 0x002f280000300a00 */
[----:B------:R1:W-:Y:S01]  /*1aa80*/  STL.64 [R1+0x728], R36 ;  /* 0x0007282401007387 */ /* 0x0003e20000100a00 */
[----:B------:R-:W-:-:S03]  /*1aa90*/  IMAD.WIDE R244, R2, 0x4, R246 ;  /* 0x0000000402f47825 */ /* 0x000fc600078e02f6 */
[----:B------:R-:W4:Y:S04]  /*1aaa0*/  LDL.LU.64 R42, [R1+0x1d8] ;  /* 0x0001d800012a7983 */ /* 0x000f280000300a00 */
[----:B------:R1:W-:Y:S04]  /*1aab0*/  STL.64 [R1+0x720], R12 ;  /* 0x0007200c01007387 */ /* 0x0003e80000100a00 */
[----:B--2---:R-:W2:Y:S04]  /*1aac0*/  LDL.LU.64 R24, [R1+0x1d0] ;  /* 0x0001d00001187983 */ /* 0x004ea80000300a00 */
[----:B------:R1:W-:Y:S04]  /*1aad0*/  STL.64 [R1+0x718], R244 ;  /* 0x000718f401007387 */ /* 0x0003e80000100a00 */
[----:B------:R1:W-:Y:S04]  /*1aae0*/  LDGSTS.E [R5+0x37a00], [R36.64], !P2 ;  /* 0x37a0000024057fae */ /* 0x0003e8000d121844 */
[----:B------:R1:W-:Y:S04]  /*1aaf0*/  LDGSTS.E [R5+0x37c00], [R12.64], !P2 ;  /* 0x37c000000c057fae */ /* 0x0003e8000d121844 */
[----:B------:R1:W-:Y:S04]  /*1ab00*/  LDGSTS.E [R5+0x37e00], [R244.64], !P2 ;  /* 0x37e00000f4057fae */ /* 0x0003e8000d121844 */
[----:B-1----:R-:W2:Y:S04]  /*1ab10*/  LDL.LU.64 R36, [R1+0x160] ;  /* 0x0001600001247983 */ /* 0x002ea80000300a00 */
[----:B------:R-:W2:Y:S04]  /*1ab20*/  LDL.LU.64 R12, [R1+0x158] ;  /* 0x00015800010c7983 */ /* 0x000ea80000300a00 */
[----:B------:R-:W2:Y:S01]  /*1ab30*/  LDL.LU.64 R244, [R1+0x150] ;  /* 0x0001500001f47983 */ /* 0x000ea20000300a00 */
[----:B------:R-:W-:-:S04]  /*1ab40*/  IADD3 R3, R7, -0x74, RZ ;  /* 0xffffff8c07037810 */ /* 0x000fc80007ffe0ff */
[----:B------:R-:W-:Y:S01]  /*1ab50*/  ISETP.GE.U32.AND P5, PT, R3, 0x7fffff4d, PT ;  /* 0x7fffff4d0300780c */ /* 0x000fe20003fa6070 */
[----:B------:R-:W-:Y:S01]  /*1ab60*/  IMAD.WIDE R246, R2, 0x4, R250 ;  /* 0x0000000402f67825 */ /* 0x000fe200078e02fa */
[----:B------:R-:W-:-:S03]  /*1ab70*/  IADD3 R3, R7, -0x78, RZ ;  /* 0xffffff8807037810 */ /* 0x000fc60007ffe0ff */
[C---:B------:R-:W-:Y:S01]  /*1ab80*/  IMAD.WIDE R66, R2.reuse, 0x4, R66 ;  /* 0x0000000402427825 */ /* 0x040fe200078e0242 */
[----:B------:R-:W-:Y:S01]  /*1ab90*/  STL.64 [R1+0x710], R246 ;  /* 0x000710f601007387 */ /* 0x000fe20000100a00 */
[----:B------:R-:W-:Y:S02]  /*1aba0*/  ISETP.GE.U32.AND P1, PT, R3, 0x7fffff49, PT ;  /* 0x7fffff490300780c */ /* 0x000fe40003f26070 */
[C---:B---3--:R-:W-:Y:S01]  /*1abb0*/  IMAD.WIDE R60, R2.reuse, 0x4, R60 ;  /* 0x00000004023c7825 */ /* 0x048fe200078e023c */
[----:B------:R-:W-:Y:S04]  /*1abc0*/  STL.64 [R1+0x708], R66 ;  /* 0x0007084201007387 */ /* 0x000fe80000100a00 */
[----:B------:R1:W-:Y:S01]  /*1abd0*/  LDGSTS.E [R5+0x39800], [R246.64], !P5 ;  /* 0x39800000f6057fae */ /* 0x0003e2000e921844 */
[----:B------:R-:W-:-:S03]  /*1abe0*/  IMAD.WIDE R54, R2, 0x4, R54 ;  /* 0x0000000402367825 */ /* 0x000fc600078e0236 */
[----:B------:R3:W-:Y:S01]  /*1abf0*/  LDGSTS.E [R5+0x39a00], [R66.64], !P5 ;  /* 0x39a0000042057fae */ /* 0x0007e2000e921844 */
[----:B------:R-:W-:-:S03]  /*1ac00*/  IADD3 R3, R7, -0x7c, RZ ;  /* 0xffffff8407037810 */ /* 0x000fc60007ffe0ff */
[----:B------:R-:W-:Y:S04]  /*1ac10*/  STL.64 [R1+0x700], R60 ;  /* 0x0007003c01007387 */ /* 0x000fe80000100a00 */
[----:B------:R1:W-:Y:S04]  /*1ac20*/  STL.64 [R1+0x6f8], R54 ;  /* 0x0006f83601007387 */ /* 0x0003e80000100a00 */
[----:B------:R1:W-:Y:S04]  /*1ac30*/  LDGSTS.E [R5+0x39c00], [R60.64], !P5 ;  /* 0x39c000003c057fae */ /* 0x0003e8000e921844 */
[----:B------:R1:W-:Y:S04]  /*1ac40*/  LDGSTS.E [R5+0x39e00], [R54.64], !P5 ;  /* 0x39e0000036057fae */ /* 0x0003e8000e921844 */
[----:B------:R-:W2:Y:S01]  /*1ac50*/  LDL.LU.64 R250, [R1+0x948] ;  /* 0x0009480001fa7983 */ /* 0x000ea20000300a00 */
[----:B------:R-:W-:-:S03]  /*1ac60*/  ISETP.GE.U32.AND P4, PT, R3, 0x7fffff45, PT ;  /* 0x7fffff450300780c */ /* 0x000fc60003f86070 */
[----:B-1----:R-:W2:Y:S01]  /*1ac70*/  LDL.LU.64 R54, [R1+0x938] ;  /* 0x0009380001367983 */ /* 0x002ea20000300a00 */
[----:B------:R-:W-:Y:S01]  /*1ac80*/  IADD3 R4, R7, -0x80, RZ ;  /* 0xffffff8007047810 */ /* 0x000fe20007ffe0ff */
[C---:B---3--:R-:W-:Y:S02]  /*1ac90*/  IMAD.WIDE R66, R2.reuse, 0x4, R48 ;  /* 0x0000000402427825 */ /* 0x048fe400078e0230 */
[----:B------:R-:W2:Y:S04]  /*1aca0*/  LDL.LU.64 R48, [R1+0x930] ;  /* 0x0009300001307983 */ /* 0x000ea80000300a00 */
[----:B------:R1:W-:Y:S04]  /*1acb0*/  STL.64 [R1+0x6f0], R66 ;  /* 0x0006f04201007387 */ /* 0x0003e80000100a00 */
[----:B------:R1:W-:Y:S01]  /*1acc0*/  LDGSTS.E [R5+0x3b800], [R66.64], !P1 ;  /* 0x3b80000042057fae */ /* 0x0003e2000c921844 */
[----:B----4-:R-:W-:-:S04]  /*1acd0*/  IMAD.WIDE R18, R2, 0x4, R18 ;  /* 0x0000000402127825 */ /* 0x010fc800078e0212 */
[----:B------:R-:W-:-:S05]  /*1ace0*/  IMAD.WIDE R30, R2, 0x4, R30 ;  /* 0x00000004021e7825 */ /* 0x000fca00078e021e */
[----:B------:R4:W-:Y:S01]  /*1acf0*/  LDGSTS.E [R5+0x3ba00], [R30.64], !P1 ;  /* 0x3ba000001e057fae */ /* 0x0009e2000c921844 */
[----:B------:R-:W-:-:S03]  /*1ad00*/  IMAD.WIDE R60, R2, 0x4, R42 ;  /* 0x00000004023c7825 */ /* 0x000fc600078e022a */
[----:B------:R-:W3:Y:S04]  /*1ad10*/  LDL.LU.64 R42, [R1+0x928] ;  /* 0x00092800012a7983 */ /* 0x000ee80000300a00 */
[----:B------:R-:W-:Y:S01]  /*1ad20*/  STL.64 [R1+0x6e8], R18 ;  /* 0x0006e81201007387 */ /* 0x000fe20000100a00 */
[----:B--2---:R-:W-:-:S03]  /*1ad30*/  IMAD.WIDE R24, R2, 0x4, R24 ;  /* 0x0000000402187825 */ /* 0x004fc600078e0218 */
[----:B------:R4:W-:Y:S04]  /*1ad40*/  STL.64 [R1+0x6e0], R30 ;  /* 0x0006e01e01007387 */ /* 0x0009e80000100a00 */
[----:B------:R2:W-:Y:S04]  /*1ad50*/  STL.64 [R1+0x6d8], R60 ;  /* 0x0006d83c01007387 */ /* 0x0005e80000100a00 */
[----:B------:R2:W-:Y:S04]  /*1ad60*/  LDGSTS.E [R5+0x3bc00], [R60.64], !P1 ;  /* 0x3bc000003c057fae */ /* 0x0005e8000c921844 */
[----:B------:R1:W-:Y:S04]  /*1ad70*/  LDGSTS.E [R5+0x3be00], [R24.64], !P1 ;  /* 0x3be0000018057fae */ /* 0x0003e8000c921844 */
[----:B------:R1:W-:Y:S01]  /*1ad80*/  LDGSTS.E [R5+0x3d800], [R18.64], !P4 ;  /* 0x3d80000012057fae */ /* 0x0003e2000e121844 */
[----:B------:R-:W-:-:S03]  /*1ad90*/  IMAD.WIDE R246, R2, 0x4, R36 ;  /* 0x0000000402f67825 */ /* 0x000fc600078e0224 */
[----:B------:R-:W3:Y:S01]  /*1ada0*/  LDL.LU.64 R36, [R1+0xe8] ;  /* 0x0000e80001247983 */ /* 0x000ee20000300a00 */
[----:B------:R-:W-:-:S03]  /*1adb0*/  IMAD.WIDE R12, R2, 0x4, R12 ;  /* 0x00000004020c7825 */ /* 0x000fc600078e020c */
[----:B------:R2:W-:Y:S01]  /*1adc0*/  STL.64 [R1+0x6d0], R24 ;  /* 0x0006d01801007387 */ /* 0x0005e20000100a00 */
[----:B------:R-:W-:-:S03]  /*1add0*/  IMAD.WIDE R244, R2, 0x4, R244 ;  /* 0x0000000402f47825 */ /* 0x000fc600078e02f4 */
[----:B------:R-:W-:Y:S04]  /*1ade0*/  STL.64 [R1+0x6c8], R246 ;  /* 0x0006c8f601007387 */ /* 0x000fe80000100a00 */
[----:B-1----:R-:W3:Y:S04]  /*1adf0*/  LDL.LU.64 R66, [R1+0x4560] ;  /* 0x0045600001427983 */ /* 0x002ee80000300a00 */
[----:B------:R1:W-:Y:S04]  /*1ae00*/  STL.64 [R1+0x6c0], R12 ;  /* 0x0006c00c01007387 */ /* 0x0003e80000100a00 */
[----:B----4-:R-:W4:Y:S04]  /*1ae10*/  LDL.LU.64 R30, [R1+0xd0] ;  /* 0x0000d000011e7983 */ /* 0x010f280000300a00 */
[----:B------:R1:W-:Y:S04]  /*1ae20*/  STL.64 [R1+0x6b8], R244 ;  /* 0x0006b8f401007387 */ /* 0x0003e80000100a00 */
[----:B--2---:R-:W4:Y:S04]  /*1ae30*/  LDL.LU.64 R60, [R1+0x4558] ;  /* 0x00455800013c7983 */ /* 0x004f280000300a00 */
[----:B------:R-:W4:Y:S01]  /*1ae40*/  LDL.LU.64 R24, [R1+0xb8] ;  /* 0x0000b80001187983 */ /* 0x000f220000300a00 */
[----:B------:R-:W-:-:S03]  /*1ae50*/  ISETP.GE.U32.AND P1, PT, R4, 0x7fffff41, PT ;  /* 0x7fffff410400780c */ /* 0x000fc60003f26070 */
[----:B------:R-:W4:Y:S04]  /*1ae60*/  LDL.LU.64 R18, [R1+0xa0] ;  /* 0x0000a00001127983 */ /* 0x000f280000300a00 */
[----:B------:R1:W-:Y:S04]  /*1ae70*/  LDGSTS.E [R5+0x3da00], [R246.64], !P4 ;  /* 0x3da00000f6057fae */ /* 0x0003e8000e121844 */
[----:B------:R1:W-:Y:S04]  /*1ae80*/  LDGSTS.E [R5+0x3dc00], [R12.64], !P4 ;  /* 0x3dc000000c057fae */ /* 0x0003e8000e121844 */
[----:B------:R1:W-:Y:S04]  /*1ae90*/  LDGSTS.E [R5+0x3de00], [R244.64], !P4 ;  /* 0x3de00000f4057fae */ /* 0x0003e8000e121844 */
[----:B-1----:R-:W4:Y:S04]  /*1aea0*/  LDL.LU.64 R12, [R1+0x88] ;  /* 0x00008800010c7983 */ /* 0x002f280000300a00 */
[----:B------:R-:W4:Y:S01]  /*1aeb0*/  LDL.LU.64 R4, [R1+0x70] ;  /* 0x0000700001047983 */ /* 0x000f220000300a00 */
[----:B------:R-:W-:Y:S01]  /*1aec0*/  IADD3 R3, R7, -0x81, RZ ;  /* 0xffffff7f07037810 */ /* 0x000fe20007ffe0ff */
[----:B------:R-:W-:Y:S01]  /*1aed0*/  IMAD.WIDE R250, R2, 0x4, R250 ;  /* 0x0000000402fa7825 */ /* 0x000fe200078e02fa */
[----:B------:R-:W-:Y:S01]  /*1aee0*/  ISETP.NE.U32.AND P4, PT, R0, RZ, PT ;  /* 0x000000ff0000720c */ /* 0x000fe20003f85070 */
[----:B------:R-:W4:Y:S01]  /*1aef0*/  LDL.LU.64 R246, [R1+0x58] ;  /* 0x0000580001f67983 */ /* 0x000f220000300a00 */
[----:B------:R-:W-:-:S02]  /*1af00*/  ISETP.GE.U32.AND P3, PT, R3, 0x7fffff40, PT ;  /* 0x7fffff400300780c */ /* 0x000fc40003f66070 */
[----:B------:R-:W-:Y:S01]  /*1af10*/  IADD3 R3, R7, -0x85, RZ ;  /* 0xffffff7b07037810 */ /* 0x000fe20007ffe0ff */
[----:B------:R-:W-:Y:S01]  /*1af20*/  IMAD.WIDE R54, R2, 0x4, R54 ;  /* 0x0000000402367825 */ /* 0x000fe200078e0236 */
[----:B------:R-:W-:Y:S01]  /*1af30*/  LOP3.LUT R0, R249, 0x60, RZ, 0x3c, !PT ;  /* 0x00000060f9007812 */ /* 0x000fe200078e3cff */
[----:B------:R-:W4:Y:S01]  /*1af40*/  LDL.LU.64 R244, [R1+0x40] ;  /* 0x0000400001f47983 */ /* 0x000f220000300a00 */
[----:B------:R-:W-:Y:S02]  /*1af50*/  ISETP.GE.U32.AND P6, PT, R3, 0x7fffff3c, PT ;  /* 0x7fffff3c0300780c */ /* 0x000fe40003fc6070 */
[----:B------:R-:W-:Y:S01]  /*1af60*/  IADD3 R3, R7, -0x89, RZ ;  /* 0xffffff7707037810 */ /* 0x000fe20007ffe0ff */
[----:B------:R1:W-:Y:S03]  /*1af70*/  LDGSTS.E [R0+0x3f800], [R250.64], !P1 ;  /* 0x3f800000fa007fae */ /* 0x0003e6000c921844 */
[----:B------:R-:W-:Y:S01]  /*1af80*/  ISETP.GE.U32.AND P2, PT, R3, 0x7fffff38, PT ;  /* 0x7fffff380300780c */ /* 0x000fe20003f46070 */
[----:B------:R1:W-:Y:S01]  /*1af90*/  STL.64 [R1+0x6b0], R250 ;  /* 0x0006b0fa01007387 */ /* 0x0003e20000100a00 */
[----:B------:R-:W-:-:S03]  /*1afa0*/  IADD3 R3, R7, -0x8d, RZ ;  /* 0xffffff7307037810 */ /* 0x000fc60007ffe0ff */
[----:B------:R1:W-:Y:S01]  /*1afb0*/  LDGSTS.E [R0+0x3fa00], [R54.64], !P1 ;  /* 0x3fa0000036007fae */ /* 0x0003e2000c921844 */
[----:B------:R-:W-:Y:S01]  /*1afc0*/  ISETP.GE.U32.AND P5, PT, R3, 0x7fffff34, PT ;  /* 0x7fffff340300780c */ /* 0x000fe20003fa6070 */
[----:B------:R-:W-:Y:S02]  /*1afd0*/  IMAD.MOV.U32 R3, RZ, RZ, c[0x0][0x18c] ;  /* 0x00006300ff037624 */ /* 0x000fe400078e00ff */
[----:B------:R-:W-:Y:S01]  /*1afe0*/  IMAD.WIDE R48, R2, 0x4, R48 ;  /* 0x0000000402307825 */ /* 0x000fe200078e0230 */
[----:B------:R-:W-:-:S03]  /*1aff0*/  IADD3 R7, R7, -0x91, RZ ;  /* 0xffffff6f07077810 */ /* 0x000fc60007ffe0ff */
[----:B------:R-:W-:Y:S01]  /*1b000*/  IMAD.SHL.U32 R3, R3, 0x40, RZ ;  /* 0x0000004003037824 */ /* 0x000fe200078e00ff */
[----:B------:R1:W-:Y:S04]  /*1b010*/  STL.64 [R1+0x6a8], R54 ;  /* 0x0006a83601007387 */ /* 0x0003e80000100a00 */
[----:B------:R-:W4:Y:S04]  /*1b020*/  LDL.LU.64 R248, [R1+0x28] ;  /* 0x0000280001f87983 */ /* 0x000f280000300a00 */
[----:B------:R1:W-:Y:S04]  /*1b030*/  LDGSTS.E [R0+0x3fc00], [R48.64], !P1 ;  /* 0x3fc0000030007fae */ /* 0x0003e8000c921844 */
[----:B------:R1:W-:Y:S01]  /*1b040*/  STL.64 [R1+0x6a0], R48 ;  /* 0x0006a03001007387 */ /* 0x0003e20000100a00 */
[----:B---3--:R-:W-:-:S05]  /*1b050*/  IMAD.WIDE R42, R2, 0x4, R42 ;  /* 0x00000004022a7825 */ /* 0x008fca00078e022a */
[----:B------:R3:W-:Y:S01]  /*1b060*/  LDGSTS.E [R0+0x3fe00], [R42.64], !P1 ;  /* 0x3fe000002a007fae */ /* 0x0007e2000c921844 */
[----:B------:R-:W-:-:S03]  /*1b070*/  ISETP.GE.U32.AND P1, PT, R7, 0x7fffff30, PT ;  /* 0x7fffff300700780c */ /* 0x000fc60003f26070 */
[----:B------:R3:W-:Y:S01]  /*1b080*/  STL.64 [R1+0x698], R42 ;  /* 0x0006982a01007387 */ /* 0x0007e20000100a00 */
[----:B------:R-:W-:-:S03]  /*1b090*/  IADD3 R7, R6, 0x100000, RZ ;  /* 0x0010000006077810 */ /* 0x000fc60007ffe0ff */
[----:B-1----:R-:W2:Y:S01]  /*1b0a0*/  LDL.LU.64 R250, [R1+0x10] ;  /* 0x0000100001fa7983 */ /* 0x002ea20000300a00 */
[----:B---3--:R-:W-:-:S03]  /*1b0b0*/  IADD3 R0, R6, 0x100000, RZ ;  /* 0x0010000006007810 */ /* 0x008fc60007ffe0ff */
[----:B------:R-:W3:Y:S04]  /*1b0c0*/  LDL.LU.64 R54, [R1+0x4550] ;  /* 0x0045500001367983 */ /* 0x000ee80000300a00 */
[----:B------:R-:W0:Y:S01]  /*1b0d0*/  LDGDEPBAR ;  /* 0x00000000000079af */ /* 0x000e220000000000 */
[----:B------:R-:W-:-:S05]  /*1b0e0*/  IMAD.WIDE R36, R3, 0x4, R36 ;  /* 0x0000000403247825 */ /* 0x000fca00078e0224 */
[----:B------:R1:W-:Y:S04]  /*1b0f0*/  STL.64 [R1+0x690], R36 ;  /* 0x0006902401007387 */ /* 0x0003e80000100a00 */
[----:B------:R-:W3:Y:S04]  /*1b100*/  LDL.LU.64 R48, [R1+0x4548] ;  /* 0x0045480001307983 */ /* 0x000ee80000300a00 */
[----:B------:R-:W3:Y:S04]  /*1b110*/  LDL.LU.64 R42, [R1+0x4540] ;  /* 0x00454000012a7983 */ /* 0x000ee80000300a00 */
[----:B------:R1:W-:Y:S01]  /*1b120*/  LDGSTS.E [R0+-0x40000], [R36.64], P4 ;  /* 0xc000000024007fae */ /* 0x0003e2000a121844 */
[----:B----4-:R-:W-:-:S05]  /*1b130*/  IMAD.WIDE R30, R3, 0x4, R30 ;  /* 0x00000004031e7825 */ /* 0x010fca00078e021e */
[----:B------:R4:W-:Y:S04]  /*1b140*/  LDGSTS.E [R7+-0x3f800], [R30.64], P4 ;  /* 0xc08000001e077fae */ /* 0x0009e8000a121844 */
[----:B-1----:R-:W3:Y:S01]  /*1b150*/  LDL.LU.64 R36, [R1+0x4538] ;  /* 0x0045380001247983 */ /* 0x002ee20000300a00 */
[----:B------:R-:W-:-:S03]  /*1b160*/  IMAD.WIDE R24, R3, 0x4, R24 ;  /* 0x0000000403187825 */ /* 0x000fc600078e0218 */
[----:B------:R4:W-:Y:S01]  /*1b170*/  STL.64 [R1+0x688], R30 ;  /* 0x0006881e01007387 */ /* 0x0009e20000100a00 */
[----:B------:R-:W-:-:S03]  /*1b180*/  IMAD.WIDE R18, R3, 0x4, R18 ;  /* 0x0000000403127825 */ /* 0x000fc600078e0212 */
[----:B------:R1:W-:Y:S04]  /*1b190*/  LDGSTS.E [R0+-0x3f000], [R24.64], P4 ;  /* 0xc100000018007fae */ /* 0x0003e8000a121844 */
[----:B------:R1:W-:Y:S04]  /*1b1a0*/  LDGSTS.E [R7+-0x3e800], [R18.64], P4 ;  /* 0xc180000012077fae */ /* 0x0003e8000a121844 */
[----:B----4-:R-:W4:Y:S04]  /*1b1b0*/  LDL.LU.64 R30, [R1+0x4530] ;  /* 0x00453000011e7983 */ /* 0x010f280000300a00 */
[----:B------:R1:W-:Y:S01]  /*1b1c0*/  STL.64 [R1+0x680], R24 ;  /* 0x0006801801007387 */ /* 0x0003e20000100a00 */
[----:B------:R-:W-:-:S04]  /*1b1d0*/  IMAD.WIDE R12, R3, 0x4, R12 ;  /* 0x00000004030c7825 */ /* 0x000fc800078e020c */
[C---:B------:R-:W-:Y:S01]  /*1b1e0*/  IMAD.WIDE R4, R3.reuse, 0x4, R4 ;  /* 0x0000000403047825 */ /* 0x040fe200078e0204 */
[----:B-1----:R-:W3:Y:S04]  /*1b1f0*/  LDL.LU.64 R24, [R1+0x4528] ;  /* 0x0045280001187983 */ /* 0x002ee80000300a00 */
[----:B------:R1:W-:Y:S04]  /*1b200*/  STL.64 [R1+0x678], R18 ;  /* 0x0006781201007387 */ /* 0x0003e80000100a00 */
[----:B------:R1:W-:Y:S04]  /*1b210*/  LDGSTS.E [R0+-0x3e000], [R12.64], P4 ;  /* 0xc20000000c007fae */ /* 0x0003e8000a121844 */
[----:B------:R1:W-:Y:S04]  /*1b220*/  LDGSTS.E [R7+-0x3d800], [R4.64], P4 ;  /* 0xc280000004077fae */ /* 0x0003e8000a121844 */
[----:B-1----:R-:W3:Y:S04]  /*1b230*/  LDL.LU.64 R18, [R1+0x4520] ;  /* 0x0045200001127983 */ /* 0x002ee80000300a00 */
[----:B------:R1:W-:Y:S04]  /*1b240*/  STL.64 [R1+0x670], R12 ;  /* 0x0006700c01007387 */ /* 0x0003e80000100a00 */
[----:B-1----:R-:W3:Y:S04]  /*1b250*/  LDL.LU.64 R12, [R1+0x4518] ;  /* 0x00451800010c7983 */ /* 0x002ee80000300a00 */
[----:B------:R1:W-:Y:S04]  /*1b260*/  STL.64 [R1+0x668], R4 ;  /* 0x0006680401007387 */ /* 0x0003e80000100a00 */
[----:B-1----:R-:W4:Y:S01]  /*1b270*/  LDL.LU.64 R4, [R1+0x4510] ;  /* 0x0045100001047983 */ /* 0x002f220000300a00 */
[----:B------:R-:W-:-:S04]  /*1b280*/  IMAD.WIDE R246, R3, 0x4, R246 ;  /* 0x0000000403f67825 */ /* 0x000fc800078e02f6 */
[C---:B------:R-:W-:Y:S01]  /*1b290*/  IMAD.WIDE R244, R3.reuse, 0x4, R244 ;  /* 0x0000000403f47825 */ /* 0x040fe200078e02f4 */
[----:B------:R1:W-:Y:S04]  /*1b2a0*/  STL.64 [R1+0x660], R246 ;  /* 0x000660f601007387 */ /* 0x0003e80000100a00 */
[----:B------:R1:W-:Y:S04]  /*1b2b0*/  LDGSTS.E [R0+-0x3d000], [R246.64], P4 ;  /* 0xc3000000f6007fae */ /* 0x0003e8000a121844 */
[----:B------:R2:W-:Y:S04]  /*1b2c0*/  STL.64 [R1+0x658], R244 ;  /* 0x000658f401007387 */ /* 0x0005e80000100a00 */
[----:B------:R2:W-:Y:S01]  /*1b2d0*/  LDGSTS.E [R7+-0x3c800], [R244.64], P4 ;  /* 0xc3800000f4077fae */ /* 0x0005e2000a121844 */
[----:B-1----:R-:W-:-:S05]  /*1b2e0*/  IMAD.WIDE R246, R3, 0x4, R248 ;  /* 0x0000000403f67825 */ /* 0x002fca00078e02f8 */
[----:B------:R-:W-:Y:S04]  /*1b2f0*/  STL.64 [R1+0x650], R246 ;  /* 0x000650f601007387 */ /* 0x000fe80000100a00 */
[----:B------:R4:W-:Y:S01]  /*1b300*/  LDGSTS.E [R0+-0x3c000], [R246.64], P4 ;  /* 0xc4000000f6007fae */ /* 0x0009e2000a121844 */
[----:B--2---:R-:W-:-:S05]  /*1b310*/  IMAD.WIDE R244, R3, 0x4, R250 ;  /* 0x0000000403f47825 */ /* 0x004fca00078e02fa */
[----:B------:R3:W-:Y:S04]  /*1b320*/  STL.64 [R1+0x648], R244 ;  /* 0x000648f401007387 */ /* 0x0007e80000100a00 */
[----:B------:R3:W-:Y:S02]  /*1b330*/  LDGSTS.E [R7+-0x3b800], [R244.64], P4 ;  /* 0xc4800000f4077fae */ /* 0x0007e4000a121844 */
[----:B---3--:R-:W-:-:S04]  /*1b340*/  IMAD.WIDE R244, R3, 0x4, R12 ;  /* 0x0000000403f47825 */ /* 0x008fc800078e020c */
[----:B------:R-:W-:-:S04]  /*1b350*/  IMAD.WIDE R12, R3, 0x4, R18 ;  /* 0x00000004030c7825 */ /* 0x000fc800078e0212 */
[----:B------:R-:W-:-:S04]  /*1b360*/  IMAD.WIDE R18, R3, 0x4, R24 ;  /* 0x0000000403127825 */ /* 0x000fc800078e0218 */
[----:B----4-:R-:W-:Y:S01]  /*1b370*/  IMAD.WIDE R246, R3, 0x4, R4 ;  /* 0x0000000403f67825 */ /* 0x010fe200078e0204 */
[----:B------:R-:W-:-:S04]  /*1b380*/  IADD3 R4, R6, 0x100000, RZ ;  /* 0x0010000006047810 */ /* 0x000fc80007ffe0ff */
[----:B------:R-:W-:Y:S04]  /*1b390*/  STL.64 [R1+0x628], R246 ;  /* 0x000628f601007387 */ /* 0x000fe80000100a00 */
[----:B------:R1:W-:Y:S04]  /*1b3a0*/  LDGSTS.E [R0+-0x3b000], [R246.64], P4 ;  /* 0xc5000000f6007fae */ /* 0x0003e8000a121844 */
[----:B------:R-:W-:Y:S04]  /*1b3b0*/  STL.64 [R1+0x620], R244 ;  /* 0x000620f401007387 */ /* 0x000fe80000100a00 */
[----:B------:R2:W-:Y:S04]  /*1b3c0*/  LDGSTS.E [R4+-0x3a800], [R244.64], P4 ;  /* 0xc5800000f4047fae */ /* 0x0005e8000a121844 */
[----:B------:R3:W-:Y:S04]  /*1b3d0*/  STL.64 [R1+0x618], R12 ;  /* 0x0006180c01007387 */ /* 0x0007e80000100a00 */
[----:B------:R3:W-:Y:S04]  /*1b3e0*/  LDGSTS.E [R0+-0x3a000], [R12.64], P4 ;  /* 0xc60000000c007fae */ /* 0x0007e8000a121844 */
[----:B------:R4:W-:Y:S04]  /*1b3f0*/  STL.64 [R1+0x610], R18 ;  /* 0x0006101201007387 */ /* 0x0009e80000100a00 */
[----:B------:R4:W-:Y:S01]  /*1b400*/  LDGSTS.E [R4+-0x39800], [R18.64], P4 ;  /* 0xc680000012047fae */ /* 0x0009e2000a121844 */
[----:B---3--:R-:W-:-:S05]  /*1b410*/  IMAD.WIDE R12, R3, 0x4, R30 ;  /* 0x00000004030c7825 */ /* 0x008fca00078e021e */
[----:B------:R3:W-:Y:S01]  /*1b420*/  STL.64 [R1+0x608], R12 ;  /* 0x0006080c01007387 */ /* 0x0007e20000100a00 */
[----:B----4-:R-:W-:-:S03]  /*1b430*/  IMAD.WIDE R18, R3, 0x4, R36 ;  /* 0x0000000403127825 */ /* 0x010fc600078e0224 */
        /* <DEDUP_REMOVED lines=123> */
[----:B---3--:R-:W-:-:S03]  /*1bbf0*/  IMAD.WIDE R12, R3, 0x4, R212 ;  /* 0x00000004030c7825 */ /* 0x008fc600078e02d4 */
[----:B------:R-:W3:Y:S04]  /*1bc00*/  LDL.LU.64 R42, [R1+0xe0] ;  /* 0x0000e000012a7983 */ /* 0x000ee80000300a00 */
[----:B------:R1:W-:Y:S01]  /*1bc10*/  STL.64 [R1+0x2c0], R12 ;  /* 0x0002c00c01007387 */ /* 0x0003e20000100a00 */
[----:B----4-:R-:W-:-:S03]  /*1bc20*/  IMAD.WIDE R18, R3, 0x4, R216 ;  /* 0x0000000403127825 */ /* 0x010fc600078e02d8 */
[----:B------:R1:W-:Y:S01]  /*1bc30*/  LDGSTS.E [R0+-0x24000], [R12.64], P4 ;  /* 0xdc0000000c007fae */ /* 0x0003e2000a121844 */
[----:B------:R-:W-:-:S03]  /*1bc40*/  IMAD.WIDE R48, R3, 0x4, R224 ;  /* 0x0000000403307825 */ /* 0x000fc600078e02e0 */
[----:B------:R-:W4:Y:S04]  /*1bc50*/  LDL.LU.64 R36, [R1+0xc8] ;  /* 0x0000c80001247983 */ /* 0x000f280000300a00 */
[----:B------:R2:W-:Y:S01]  /*1bc60*/  STL.64 [R1+0x2b8], R18 ;  /* 0x0002b81201007387 */ /* 0x0005e20000100a00 */
[----:B-1----:R-:W-:-:S03]  /*1bc70*/  IMAD.WIDE R12, R3, 0x4, R220 ;  /* 0x00000004030c7825 */ /* 0x002fc600078e02dc */
[----:B------:R-:W4:Y:S04]  /*1bc80*/  LDL.LU.64 R30, [R1+0xb0] ;  /* 0x0000b000011e7983 */ /* 0x000f280000300a00 */
[----:B------:R-:W4:Y:S01]  /*1bc90*/  LDL.LU.64 R24, [R1+0x98] ;  /* 0x0000980001187983 */ /* 0x000f220000300a00 */
[----:B------:R-:W-:-:S03]  /*1bca0*/  IMAD.WIDE R54, R3, 0x4, R228 ;  /* 0x0000000403367825 */ /* 0x000fc600078e02e4 */
[----:B------:R2:W-:Y:S04]  /*1bcb0*/  LDGSTS.E [R4+-0x23800], [R18.64], P4 ;  /* 0xdc80000012047fae */ /* 0x0005e8000a121844 */
[----:B------:R1:W-:Y:S04]  /*1bcc0*/  STL.64 [R1+0x2b0], R12 ;  /* 0x0002b00c01007387 */ /* 0x0003e80000100a00 */
[----:B------:R1:W-:Y:S04]  /*1bcd0*/  LDGSTS.E [R0+-0x23000], [R12.64], P4 ;  /* 0xdd0000000c007fae */ /* 0x0003e8000a121844 */
[----:B--2---:R-:W2:Y:S04]  /*1bce0*/  LDL.LU.64 R18, [R1+0x80] ;  /* 0x0000800001127983 */ /* 0x004ea80000300a00 */
[----:B------:R1:W-:Y:S04]  /*1bcf0*/  STL.64 [R1+0x2a8], R48 ;  /* 0x0002a83001007387 */ /* 0x0003e80000100a00 */
[----:B-1----:R-:W2:Y:S04]  /*1bd00*/  LDL.LU.64 R12, [R1+0x68] ;  /* 0x00006800010c7983 */ /* 0x002ea80000300a00 */
[----:B------:R1:W-:Y:S04]  /*1bd10*/  LDGSTS.E [R4+-0x22800], [R48.64], P4 ;  /* 0xdd80000030047fae */ /* 0x0003e8000a121844 */
[----:B------:R-:W2:Y:S04]  /*1bd20*/  LDL.LU.64 R244, [R1+0x50] ;  /* 0x0000500001f47983 */ /* 0x000ea80000300a00 */
[----:B------:R1:W-:Y:S02]  /*1bd30*/  STL.64 [R1+0x2a0], R54 ;  /* 0x0002a03601007387 */ /* 0x0003e40000100a00 */
[----:B-1----:R-:W-:-:S02]  /*1bd40*/  IMAD.WIDE R48, R3, 0x4, R232 ;  /* 0x0000000403307825 */ /* 0x002fc400078e02e8 */
[----:B------:R-:W2:Y:S04]  /*1bd50*/  LDL.LU.64 R246, [R1+0x38] ;  /* 0x0000380001f67983 */ /* 0x000ea80000300a00 */
[----:B------:R1:W-:Y:S04]  /*1bd60*/  STL.64 [R1+0x298], R48 ;  /* 0x0002983001007387 */ /* 0x0003e80000100a00 */
[----:B------:R-:W2:Y:S04]  /*1bd70*/  LDL.LU.64 R248, [R1+0x20] ;  /* 0x0000200001f87983 */ /* 0x000ea80000300a00 */
[----:B------:R-:W2:Y:S01]  /*1bd80*/  LDL.LU.64 R250, [R1+0x8] ;  /* 0x0000080001fa7983 */ /* 0x000ea20000300a00 */
[----:B------:R-:W-:-:S03]  /*1bd90*/  IMAD.WIDE R60, R3, 0x4, R236 ;  /* 0x00000004033c7825 */ /* 0x000fc600078e02ec */
[----:B------:R1:W-:Y:S04]  /*1bda0*/  LDGSTS.E [R0+-0x22000], [R54.64], P4 ;  /* 0xde00000036007fae */ /* 0x0003e8000a121844 */
[----:B------:R1:W-:Y:S04]  /*1bdb0*/  LDGSTS.E [R4+-0x21800], [R48.64], P4 ;  /* 0xde80000030047fae */ /* 0x0003e8000a121844 */
[----:B------:R1:W-:Y:S02]  /*1bdc0*/  LDGSTS.E [R0+-0x21000], [R60.64], P4 ;  /* 0xdf0000003c007fae */ /* 0x0003e4000a121844 */
[----:B-1----:R-:W-:Y:S01]  /*1bdd0*/  IMAD.WIDE R54, R3, 0x4, R240 ;  /* 0x0000000403367825 */ /* 0x002fe200078e02f0 */
[----:B------:R-:W-:-:S04]  /*1bde0*/  LOP3.LUT R49, R6, 0x20, RZ, 0x3c, !PT ;  /* 0x0000002006317812 */ /* 0x000fc800078e3cff */
[----:B------:R1:W-:Y:S01]  /*1bdf0*/  LDGSTS.E [R4+-0x20800], [R54.64], P4 ;  /* 0xdf80000036047fae */ /* 0x0003e2000a121844 */
[----:B------:R-:W-:-:S03]  /*1be00*/  IADD3 R0, R49, 0x100000, RZ ;  /* 0x0010000031007810 */ /* 0x000fc60007ffe0ff */
[----:B------:R-:W-:Y:S04]  /*1be10*/  STL.64 [R1+0x290], R60 ;  /* 0x0002903c01007387 */ /* 0x000fe80000100a00 */
[----:B------:R-:W-:Y:S01]  /*1be20*/  STL.64 [R1+0x288], R54 ;  /* 0x0002883601007387 */ /* 0x000fe20000100a00 */
[----:B-1----:R-:W-:Y:S01]  /*1be30*/  IADD3 R4, R49, 0x100000, RZ ;  /* 0x0010000031047810 */ /* 0x002fe20007ffe0ff */
[----:B------:R-:W-:-:S04]  /*1be40*/  IMAD.WIDE R8, R3, 0x4, R8 ;  /* 0x0000000403087825 */ /* 0x000fc800078e0208 */
[----:B---3--:R-:W-:-:S05]  /*1be50*/  IMAD.WIDE R42, R3, 0x4, R42 ;  /* 0x00000004032a7825 */ /* 0x008fca00078e022a */
[----:B------:R-:W-:Y:S04]  /*1be60*/  STL.64 [R1+0x280], R42 ;  /* 0x0002802a01007387 */ /* 0x000fe80000100a00 */
[----:B------:R1:W-:Y:S01]  /*1be70*/  LDGSTS.E [R0+-0x3fe00], [R42.64], P4 ;  /* 0xc02000002a007fae */ /* 0x0003e2000a121844 */
[----:B----4-:R-:W-:-:S05]  /*1be80*/  IMAD.WIDE R36, R3, 0x4, R36 ;  /* 0x0000000403247825 */ /* 0x010fca00078e0224 */
[----:B------:R-:W-:Y:S01]  /*1be90*/  STL.64 [R1+0x278], R36 ;  /* 0x0002782401007387 */ /* 0x000fe20000100a00 */
[----:B------:R-:W-:-:S03]  /*1bea0*/  IMAD.WIDE R30, R3, 0x4, R30 ;  /* 0x00000004031e7825 */ /* 0x000fc600078e021e */
[----:B------:R3:W-:Y:S01]  /*1beb0*/  LDGSTS.E [R4+-0x3f600], [R36.64], P4 ;  /* 0xc0a0000024047fae */ /* 0x0007e2000a121844 */
[----:B------:R-:W-:-:S03]  /*1bec0*/  IMAD.WIDE R24, R3, 0x4, R24 ;  /* 0x0000000403187825 */ /* 0x000fc600078e0218 */
[----:B------:R-:W-:Y:S04]  /*1bed0*/  STL.64 [R1+0x270], R30 ;  /* 0x0002701e01007387 */ /* 0x000fe80000100a00 */
[----:B------:R2:W-:Y:S04]  /*1bee0*/  LDGSTS.E [R0+-0x3ee00], [R30.64], P4 ;  /* 0xc12000001e007fae */ /* 0x0005e8000a121844 */
[----:B------:R-:W-:Y:S04]  /*1bef0*/  STL.64 [R1+0x268], R24 ;  /* 0x0002681801007387 */ /* 0x000fe80000100a00 */
[----:B------:R1:W-:Y:S01]  /*1bf00*/  LDGSTS.E [R4+-0x3e600], [R24.64], P4 ;  /* 0xc1a0000018047fae */ /* 0x0003e2000a121844 */
[----:B--2---:R-:W-:-:S04]  /*1bf10*/  IMAD.WIDE R18, R3, 0x4, R18 ;  /* 0x0000000403127825 */ /* 0x004fc800078e0212 */
[C---:B------:R-:W-:Y:S01]  /*1bf20*/  IMAD.WIDE R12, R3.reuse, 0x4, R12 ;  /* 0x00000004030c7825 */ /* 0x040fe200078e020c */
[----:B------:R2:W-:Y:S04]  /*1bf30*/  STL.64 [R1+0x260], R18 ;  /* 0x0002601201007387 */ /* 0x0005e80000100a00 */
[----:B------:R2:W-:Y:S04]  /*1bf40*/  LDGSTS.E [R0+-0x3de00], [R18.64], P4 ;  /* 0xc220000012007fae */ /* 0x0005e8000a121844 */
[----:B------:R1:W-:Y:S04]  /*1bf50*/  STL.64 [R1+0x258], R12 ;  /* 0x0002580c01007387 */ /* 0x0003e80000100a00 */
[----:B------:R1:W-:Y:S01]  /*1bf60*/  LDGSTS.E [R4+-0x3d600], [R12.64], P4 ;  /* 0xc2a000000c047fae */ /* 0x0003e2000a121844 */
[----:B--2---:R-:W-:-:S04]  /*1bf70*/  IMAD.WIDE R18, R3, 0x4, R244 ;  /* 0x0000000403127825 */ /* 0x004fc800078e02f4 */
[C---:B-1----:R-:W-:Y:S01]  /*1bf80*/  IMAD.WIDE R12, R3.reuse, 0x4, R246 ;  /* 0x00000004030c7825 */ /* 0x042fe200078e02f6 */
[----:B------:R1:W-:Y:S04]  /*1bf90*/  STL.64 [R1+0x250], R18 ;  /* 0x0002501201007387 */ /* 0x0003e80000100a00 */
[----:B------:R1:W-:Y:S04]  /*1bfa0*/  LDGSTS.E [R0+-0x3ce00], [R18.64], P4 ;  /* 0xc320000012007fae */ /* 0x0003e8000a121844 */
[----:B------:R2:W-:Y:S04]  /*1bfb0*/  STL.64 [R1+0x248], R12 ;  /* 0x0002480c01007387 */ /* 0x0005e80000100a00 */
[----:B------:R2:W-:Y:S01]  /*1bfc0*/  LDGSTS.E [R4+-0x3c600], [R12.64], P4 ;  /* 0xc3a000000c047fae */ /* 0x0005e2000a121844 */
[----:B-1----:R-:W-:-:S04]  /*1bfd0*/  IMAD.WIDE R18, R3, 0x4, R248 ;  /* 0x0000000403127825 */ /* 0x002fc800078e02f8 */
[C---:B--2---:R-:W-:Y:S01]  /*1bfe0*/  IMAD.WIDE R12, R3.reuse, 0x4, R250 ;  /* 0x00000004030c7825 */ /* 0x044fe200078e02fa */
[----:B------:R-:W-:Y:S04]  /*1bff0*/  STL.64 [R1+0x240], R18 ;  /* 0x0002401201007387 */ /* 0x000fe80000100a00 */
[----:B------:R1:W-:Y:S04]  /*1c000*/  LDGSTS.E [R0+-0x3be00], [R18.64], P4 ;  /* 0xc420000012007fae */ /* 0x0003e8000a121844 */
[----:B------:R2:W-:Y:S04]  /*1c010*/  STL.64 [R1+0x238], R12 ;  /* 0x0002380c01007387 */ /* 0x0005e80000100a00 */
[----:B------:R2:W-:Y:S04]  /*1c020*/  LDGSTS.E [R4+-0x3b600], [R12.64], P4 ;  /* 0xc4a000000c047fae */ /* 0x0005e8000a121844 */
[----:B------:R1:W-:Y:S04]  /*1c030*/  STL.64 [R1+0x230], R8 ;  /* 0x0002300801007387 */ /* 0x0003e80000100a00 */
[----:B------:R1:W-:Y:S01]  /*1c040*/  LDGSTS.E [R0+-0x3ae00], [R8.64], P4 ;  /* 0xc520000008007fae */ /* 0x0003e2000a121844 */
[----:B--2---:R-:W-:-:S05]  /*1c050*/  IMAD.WIDE R12, R3, 0x4, R14 ;  /* 0x00000004030c7825 */ /* 0x004fca00078e020e */
[----:B------:R2:W-:Y:S01]  /*1c060*/  STL.64 [R1+0x228], R12 ;  /* 0x0002280c01007387 */ /* 0x0005e20000100a00 */
[----:B-1----:R-:W-:-:S03]  /*1c070*/  IMAD.WIDE R8, R3, 0x4, R20 ;  /* 0x0000000403087825 */ /* 0x002fc600078e0214 */
        /* <DEDUP_REMOVED lines=133> */
[----:B------:R-:W4:Y:S04]  /*1c8d0*/  LDL.LU.64 R42, [R1+0xd8] ;  /* 0x0000d800012a7983 */ /* 0x000f280000300a00 */
[----:B------:R1:W-:Y:S01]  /*1c8e0*/  STL.64 [R1+0xb0], R8 ;  /* 0x0000b00801007387 */ /* 0x0003e20000100a00 */
[----:B--2---:R-:W-:-:S03]  /*1c8f0*/  IMAD.WIDE R12, R3, 0x4, R218 ;  /* 0x00000004030c7825 */ /* 0x004fc600078e02da */
[----:B---3--:R-:W2:Y:S04]  /*1c900*/  LDL.LU.64 R36, [R1+0xc0] ;  /* 0x0000c00001247983 */ /* 0x008ea80000300a00 */
[----:B------:R1:W-:Y:S04]  /*1c910*/  LDGSTS.E [R0+-0x23e00], [R8.64], P4 ;  /* 0xdc20000008007fae */ /* 0x0003e8000a121844 */
[----:B------:R-:W-:Y:S04]  /*1c920*/  STL.64 [R1+0xa0], R12 ;  /* 0x0000a00c01007387 */ /* 0x000fe80000100a00 */
[----:B------:R-:W3:Y:S01]  /*1c930*/  LDL.LU.64 R30, [R1+0xa8] ;  /* 0x0000a800011e7983 */ /* 0x000ee20000300a00 */
[----:B-1----:R-:W-:-:S03]  /*1c940*/  IMAD.WIDE R8, R3, 0x4, R222 ;  /* 0x0000000403087825 */ /* 0x002fc600078e02de */
[----:B------:R-:W3:Y:S01]  /*1c950*/  LDL.LU.64 R24, [R1+0x90] ;  /* 0x0000900001187983 */ /* 0x000ee20000300a00 */
[----:B------:R-:W-:-:S03]  /*1c960*/  IMAD.WIDE R14, R3, 0x4, R226 ;  /* 0x00000004030e7825 */ /* 0x000fc600078e02e2 */
[----:B------:R1:W-:Y:S04]  /*1c970*/  LDGSTS.E [R4+-0x23600], [R12.64], P4 ;  /* 0xdca000000c047fae */ /* 0x0003e8000a121844 */
[----:B------:R1:W-:Y:S04]  /*1c980*/  STL.64 [R1+0x98], R8 ;  /* 0x0000980801007387 */ /* 0x0003e80000100a00 */
[----:B------:R1:W-:Y:S04]  /*1c990*/  LDGSTS.E [R0+-0x22e00], [R8.64], P4 ;  /* 0xdd20000008007fae */ /* 0x0003e8000a121844 */
[----:B------:R-:W3:Y:S04]  /*1c9a0*/  LDL.LU.64 R18, [R1+0x78] ;  /* 0x0000780001127983 */ /* 0x000ee80000300a00 */
[----:B------:R1:W-:Y:S02]  /*1c9b0*/  STL.64 [R1+0x88], R14 ;  /* 0x0000880e01007387 */ /* 0x0003e40000100a00 */
[----:B-1----:R-:W-:-:S02]  /*1c9c0*/  IMAD.WIDE R8, R3, 0x4, R230 ;  /* 0x0000000403087825 */ /* 0x002fc400078e02e6 */
[----:B------:R-:W3:Y:S04]  /*1c9d0*/  LDL.LU.64 R12, [R1+0x60] ;  /* 0x00006000010c7983 */ /* 0x000ee80000300a00 */
[----:B------:R-:W3:Y:S04]  /*1c9e0*/  LDL.LU.64 R244, [R1+0x48] ;  /* 0x0000480001f47983 */ /* 0x000ee80000300a00 */
[----:B------:R1:W-:Y:S04]  /*1c9f0*/  STL.64 [R1+0x80], R8 ;  /* 0x0000800801007387 */ /* 0x0003e80000100a00 */
[----:B------:R-:W3:Y:S01]  /*1ca00*/  LDL.LU.64 R250, [R1+0x30] ;  /* 0x0000300001fa7983 */ /* 0x000ee20000300a00 */
[----:B------:R-:W-:-:S03]  /*1ca10*/  IADD3 R5, R49, 0x100000, RZ ;  /* 0x0010000031057810 */ /* 0x000fc60007ffe0ff */
[----:B------:R1:W-:Y:S01]  /*1ca20*/  LDGSTS.E [R4+-0x22600], [R14.64], P4 ;  /* 0xdda000000e047fae */ /* 0x0003e2000a121844 */
[----:B------:R-:W-:-:S03]  /*1ca30*/  LOP3.LUT R7, R6, 0x40, RZ, 0x3c, !PT ;  /* 0x0000004006077812 */ /* 0x000fc600078e3cff */
[----:B------:R1:W-:Y:S02]  /*1ca40*/  LDGSTS.E [R0+-0x21e00], [R8.64], P4 ;  /* 0xde20000008007fae */ /* 0x0003e4000a121844 */
[----:B-1----:R-:W-:-:S04]  /*1ca50*/  IMAD.WIDE R14, R3, 0x4, R234 ;  /* 0x00000004030e7825 */ /* 0x002fc800078e02ea */
[C---:B------:R-:W-:Y:S01]  /*1ca60*/  IMAD.WIDE R8, R3.reuse, 0x4, R238 ;  /* 0x0000000403087825 */ /* 0x040fe200078e02ee */
[----:B------:R1:W-:Y:S04]  /*1ca70*/  STL.64 [R1+0x70], R14 ;  /* 0x0000700e01007387 */ /* 0x0003e80000100a00 */
[----:B------:R-:W3:Y:S04]  /*1ca80*/  LDL.LU.64 R248, [R1+0x18] ;  /* 0x0000180001f87983 */ /* 0x000ee80000300a00 */
[----:B------:R1:W-:Y:S04]  /*1ca90*/  LDGSTS.E [R5+-0x21600], [R14.64], P4 ;  /* 0xdea000000e057fae */ /* 0x0003e8000a121844 */
[----:B------:R-:W3:Y:S04]  /*1caa0*/  LDL.LU.64 R246, [R1] ;  /* 0x0000000001f67983 */ /* 0x000ee80000300a00 */
[----:B------:R4:W-:Y:S01]  /*1cab0*/  STL.64 [R1+0x68], R8 ;  /* 0x0000680801007387 */ /* 0x0009e20000100a00 */
[----:B-1----:R-:W-:-:S03]  /*1cac0*/  IMAD.WIDE R14, R3, 0x4, R242 ;  /* 0x00000004030e7825 */ /* 0x002fc600078e02f2 */
[----:B------:R1:W-:Y:S04]  /*1cad0*/  LDGSTS.E [R4+-0x20e00], [R8.64], P4 ;  /* 0xdf20000008047fae */ /* 0x0003e8000a121844 */
[----:B------:R2:W-:Y:S04]  /*1cae0*/  STL.64 [R1+0x58], R14 ;  /* 0x0000580e01007387 */ /* 0x0005e80000100a00 */
[----:B------:R1:W-:Y:S02]  /*1caf0*/  LDGSTS.E [R0+-0x20600], [R14.64], P4 ;  /* 0xdfa000000e007fae */ /* 0x0003e4000a121844 */
[----:B-1----:R-:W-:-:S02]  /*1cb00*/  IADD3 R4, R7, 0x100000, RZ ;  /* 0x0010000007047810 */ /* 0x002fc40007ffe0ff */
[----:B------:R-:W-:Y:S01]  /*1cb10*/  IADD3 R0, R7, 0x100000, RZ ;  /* 0x0010000007007810 */ /* 0x000fe20007ffe0ff */
[----:B----4-:R-:W-:-:S05]  /*1cb20*/  IMAD.WIDE R8, R3, 0x4, R42 ;  /* 0x0000000403087825 */ /* 0x010fca00078e022a */
[----:B------:R3:W-:Y:S01]  /*1cb30*/  STL.64 [R1+0x50], R8 ;  /* 0x0000500801007387 */ /* 0x0007e20000100a00 */
[----:B--2---:R-:W-:-:S03]  /*1cb40*/  IMAD.WIDE R14, R3, 0x4, R36 ;  /* 0x00000004030e7825 */ /* 0x004fc600078e0224 */
[----:B------:R3:W-:Y:S04]  /*1cb50*/  LDGSTS.E [R4+-0x3fc00], [R8.64], P4 ;  /* 0xc040000008047fae */ /* 0x0007e8000a121844 */
[----:B------:R1:W-:Y:S04]  /*1cb60*/  STL.64 [R1+0x40], R14 ;  /* 0x0000400e01007387 */ /* 0x0003e80000100a00 */
[----:B------:R1:W-:Y:S01]  /*1cb70*/  LDGSTS.E [R0+-0x3f400], [R14.64], P4 ;  /* 0xc0c000000e007fae */ /* 0x0003e2000a121844 */
[----:B---3--:R-:W-:-:S05]  /*1cb80*/  IMAD.WIDE R8, R3, 0x4, R30 ;  /* 0x0000000403087825 */ /* 0x008fca00078e021e */
[----:B------:R2:W-:Y:S01]  /*1cb90*/  STL.64 [R1+0x38], R8 ;  /* 0x0000380801007387 */ /* 0x0005e20000100a00 */
[----:B-1----:R-:W-:-:S03]  /*1cba0*/  IMAD.WIDE R14, R3, 0x4, R24 ;  /* 0x00000004030e7825 */ /* 0x002fc600078e0218 */
[----:B------:R2:W-:Y:S04]  /*1cbb0*/  LDGSTS.E [R4+-0x3ec00], [R8.64], P4 ;  /* 0xc140000008047fae */ /* 0x0005e8000a121844 */
[----:B------:R-:W-:Y:S04]  /*1cbc0*/  STL.64 [R1+0x28], R14 ;  /* 0x0000280e01007387 */ /* 0x000fe80000100a00 */
[----:B------:R1:W-:Y:S01]  /*1cbd0*/  LDGSTS.E [R0+-0x3e400], [R14.64], P4 ;  /* 0xc1c000000e007fae */ /* 0x0003e2000a121844 */
[----:B--2---:R-:W-:-:S05]  /*1cbe0*/  IMAD.WIDE R8, R3, 0x4, R18 ;  /* 0x0000000403087825 */ /* 0x004fca00078e0212 */
[----:B------:R2:W-:Y:S01]  /*1cbf0*/  STL.64 [R1+0x20], R8 ;  /* 0x0000200801007387 */ /* 0x0005e20000100a00 */
[----:B------:R-:W-:-:S03]  /*1cc00*/  IMAD.WIDE R12, R3, 0x4, R12 ;  /* 0x00000004030c7825 */ /* 0x000fc600078e020c */
[----:B------:R2:W-:Y:S04]  /*1cc10*/  LDGSTS.E [R4+-0x3dc00], [R8.64], P4 ;  /* 0xc240000008047fae */ /* 0x0005e8000a121844 */
[----:B------:R3:W-:Y:S04]  /*1cc20*/  STL.64 [R1+0x10], R12 ;  /* 0x0000100c01007387 */ /* 0x0007e80000100a00 */
[----:B------:R3:W-:Y:S01]  /*1cc30*/  LDGSTS.E [R0+-0x3d400], [R12.64], P4 ;  /* 0xc2c000000c007fae */ /* 0x0007e2000a121844 */
[----:B------:R-:W-:-:S04]  /*1cc40*/  IMAD.WIDE R250, R3, 0x4, R250 ;  /* 0x0000000403fa7825 */ /* 0x000fc800078e02fa */
[----:B--2---:R-:W-:-:S05]  /*1cc50*/  IMAD.WIDE R8, R3, 0x4, R244 ;  /* 0x0000000403087825 */ /* 0x004fca00078e02f4 */
[----:B------:R-:W-:Y:S04]  /*1cc60*/  STL.64 [R1+0x8], R8 ;  /* 0x0000080801007387 */ /* 0x000fe80000100a00 */
[----:B------:R2:W-:Y:S04]  /*1cc70*/  STL.64 [R1+0x4480], R250 ;  /* 0x004480fa01007387 */ /* 0x0005e80000100a00 */
[----:B---3--:R-:W3:Y:S04]  /*1cc80*/  LDL.LU.64 R12, [R1+0x7f8] ;  /* 0x0007f800010c7983 */ /* 0x008ee80000300a00 */
[----:B------:R-:W4:Y:S04]  /*1cc90*/  LDL.LU.64 R24, [R1+0x808] ;  /* 0x0008080001187983 */ /* 0x000f280000300a00 */
[----:B------:R-:W2:Y:S04]  /*1cca0*/  LDL.LU.64 R48, [R1+0x828] ;  /* 0x0008280001307983 */ /* 0x000ea80000300a00 */
[----:B------:R-:W2:Y:S04]  /*1ccb0*/  LDL.LU.64 R30, [R1+0x838] ;  /* 0x00083800011e7983 */ /* 0x000ea80000300a00 */
[----:B------:R-:W2:Y:S01]  /*1ccc0*/  LDL.LU.64 R18, [R1+0x858] ;  /* 0x0008580001127983 */ /* 0x000ea20000300a00 */
[----:B------:R-:W-:-:S03]  /*1ccd0*/  IMAD.WIDE R248, R3, 0x4, R248 ;  /* 0x0000000403f87825 */ /* 0x000fc600078e02f8 */
[----:B------:R-:W2:Y:S01]  /*1cce0*/  LDL.LU.64 R36, [R1+0x868] ;  /* 0x0008680001247983 */ /* 0x000ea20000300a00 */
[----:B------:R-:W-:-:S03]  /*1ccf0*/  IMAD.WIDE R246, R3, 0x4, R246 ;  /* 0x0000000403f67825 */ /* 0x000fc600078e02f6 */
[----:B------:R-:W2:Y:S01]  /*1cd00*/  LDL.LU.64 R42, [R1+0x888] ;  /* 0x00088800012a7983 */ /* 0x000ea20000300a00 */
[----:B------:R-:W-:-:S04]  /*1cd10*/  IMAD.WIDE R244, R3, 0x4, R10 ;  /* 0x0000000403f47825 */ /* 0x000fc800078e020a */
[C---:B------:R-:W-:Y:S01]  /*1cd20*/  IMAD.WIDE R242, R3.reuse, 0x4, R16 ;  /* 0x0000000403f27825 */ /* 0x040fe200078e0210 */
[----:B------:R1:W-:Y:S03]  /*1cd30*/  STL.64 [R1+0x4488], R248 ;  /* 0x004488f801007387 */ /* 0x0003e60000100a00 */
[C---:B------:R-:W-:Y:S01]  /*1cd40*/  IMAD.WIDE R238, R3.reuse, 0x4, R22 ;  /* 0x0000000403ee7825 */ /* 0x040fe200078e0216 */
[----:B------:R-:W-:Y:S03]  /*1cd50*/  STL.64 [R1+0x4490], R246 ;  /* 0x004490f601007387 */ /* 0x000fe60000100a00 */
[C---:B------:R-:W-:Y:S01]  /*1cd60*/  IMAD.WIDE R28, R3.reuse, 0x4, R28 ;  /* 0x00000004031c7825 */ /* 0x040fe200078e021c */
[----:B------:R1:W-:Y:S03]  /*1cd70*/  STL.64 [R1+0x4498], R244 ;  /* 0x004498f401007387 */ /* 0x0003e60000100a00 */
[C---:B------:R-:W-:Y:S01]  /*1cd80*/  IMAD.WIDE R34, R3.reuse, 0x4, R34 ;  /* 0x0000000403227825 */ /* 0x040fe200078e0222 */
[----:B------:R-:W-:Y:S03]  /*1cd90*/  STL.64 [R1+0x44a0], R242 ;  /* 0x0044a0f201007387 */ /* 0x000fe60000100a00 */
        /* <DEDUP_REMOVED lines=9> */
[----:B------:R-:W-:Y:S04]  /*1ce30*/  STL.64 [R1+0x44c8], R46 ;  /* 0x0044c82e01007387 */ /* 0x000fe80000100a00 */
[----:B------:R-:W-:Y:S01]  /*1ce40*/  STL.64 [R1+0x44d0], R52 ;  /* 0x0044d03401007387 */ /* 0x000fe20000100a00 */
[----:B------:R-:W-:-:S03]  /*1ce50*/  IMAD.WIDE R70, R3, 0x4, R70 ;  /* 0x0000000403467825 */ /* 0x000fc600078e0246 */
[----:B------:R-:W-:Y:S04]  /*1ce60*/  STL.64 [R1+0x44d8], R58 ;  /* 0x0044d83a01007387 */ /* 0x000fe80000100a00 */
[----:B------:R-:W-:Y:S04]  /*1ce70*/  STL.64 [R1+0x44e0], R64 ;  /* 0x0044e04001007387 */ /* 0x000fe80000100a00 */
        /* <DEDUP_REMOVED lines=15> */
[----:B---3--:R-:W-:-:S03]  /*1cf70*/  IMAD.WIDE R22, R3, 0x4, R12 ;  /* 0x0000000403167825 */ /* 0x008fc600078e020c */
[----:B------:R-:W3:Y:S01]  /*1cf80*/  LDL.LU.64 R12, [R1+0x898] ;  /* 0x00089800010c7983 */ /* 0x000ee20000300a00 */
[----:B----4-:R-:W-:-:S03]  /*1cf90*/  IMAD.WIDE R24, R3, 0x4, R24 ;  /* 0x0000000403187825 */ /* 0x010fc600078e0218 */
[----:B------:R-:W-:Y:S01]  /*1cfa0*/  STL.64 [R1+0x44e8], R70 ;  /* 0x0044e84601007387 */ /* 0x000fe20000100a00 */
[----:B--2---:R-:W-:-:S03]  /*1cfb0*/  IMAD.WIDE R26, R3, 0x4, R48 ;  /* 0x00000004031a7825 */ /* 0x004fc600078e0230 */
[----:B------:R-:W2:Y:S04]  /*1cfc0*/  LDL.LU.64 R72, [R1+0x8b8] ;  /* 0x0008b80001487983 */ /* 0x000ea80000300a00 */
[----:B------:R4:W-:Y:S04]  /*1cfd0*/  STL.64 [R1+0x44f0], R22 ;  /* 0x0044f01601007387 */ /* 0x0009e80000100a00 */
[----:B------:R-:W4:Y:S01]  /*1cfe0*/  LDL.LU.64 R48, [R1+0x8c8] ;  /* 0x0008c80001307983 */ /* 0x000f220000300a00 */
[----:B------:R-:W-:-:S03]  /*1cff0*/  IMAD.WIDE R32, R3, 0x4, R18 ;  /* 0x0000000403207825 */ /* 0x000fc600078e0212 */
[----:B------:R-:W4:Y:S04]  /*1d000*/  LDL.LU.64 R76, [R1+0x8e8] ;  /* 0x0008e800014c7983 */ /* 0x000f280000300a00 */
[----:B------:R-:W-:Y:S04]  /*1d010*/  STL.64 [R1+0x44f8], R24 ;  /* 0x0044f81801007387 */ /* 0x000fe80000100a00 */
[----:B------:R-:W4:Y:S04]  /*1d020*/  LDL.LU.64 R54, [R1+0x8f8] ;  /* 0x0008f80001367983 */ /* 0x000f280000300a00 */
[----:B------:R1:W-:Y:S04]  /*1d030*/  STL.64 [R1+0x4500], R26 ;  /* 0x0045001a01007387 */ /* 0x0003e80000100a00 */
[----:B------:R-:W4:Y:S01]  /*1d040*/  LDL.LU.64 R18, [R1+0x908] ;  /* 0x0009080001127983 */ /* 0x000f220000300a00 */
[----:B------:R-:W-:-:S03]  /*1d050*/  IMAD.WIDE R30, R3, 0x4, R30 ;  /* 0x00000004031e7825 */ /* 0x000fc600078e021e */
[----:B------:R1:W-:Y:S01]  /*1d060*/  LDGSTS.E [R0+-0x35400], [R22.64], P4 ;  /* 0xcac0000016007fae */ /* 0x0003e2000a121844 */
[----:B------:R-:W-:-:S03]  /*1d070*/  IMAD.WIDE R38, R3, 0x4, R42 ;  /* 0x0000000403267825 */ /* 0x000fc600078e022a */
[----:B------:R1:W-:Y:S04]  /*1d080*/  STL.64 [R1+0x4508], R30 ;  /* 0x0045081e01007387 */ /* 0x0003e80000100a00 */
[----:B------:R-:W4:Y:S04]  /*1d090*/  LDL.LU.64 R60, [R1+0x918] ;  /* 0x00091800013c7983 */ /* 0x000f280000300a00 */
[----:B------:R-:W4:Y:S01]  /*1d0a0*/  LDL.LU.64 R66, [R1+0x920] ;  /* 0x0009200001427983 */ /* 0x000f220000300a00 */
[----:B------:R-:W-:-:S03]  /*1d0b0*/  IMAD.WIDE R36, R3, 0x4, R36 ;  /* 0x0000000403247825 */ /* 0x000fc600078e0224 */
[----:B------:R1:W-:Y:S04]  /*1d0c0*/  LDGSTS.E [R4+-0x34c00], [R24.64], P4 ;  /* 0xcb40000018047fae */ /* 0x0003e8000a121844 */
[----:B------:R1:W-:Y:S04]  /*1d0d0*/  LDGSTS.E [R0+-0x34400], [R26.64], P4 ;  /* 0xcbc000001a007fae */ /* 0x0003e8000a121844 */
[----:B------:R1:W-:Y:S04]  /*1d0e0*/  LDGSTS.E [R4+-0x33c00], [R30.64], P4 ;  /* 0xcc4000001e047fae */ /* 0x0003e8000a121844 */
[----:B------:R1:W-:Y:S04]  /*1d0f0*/  LDGSTS.E [R0+-0x33400], [R32.64], P4 ;  /* 0xccc0000020007fae */ /* 0x0003e8000a121844 */
[----:B------:R1:W-:Y:S04]  /*1d100*/  LDGSTS.E [R4+-0x32c00], [R36.64], P4 ;  /* 0xcd40000024047fae */ /* 0x0003e8000a121844 */
[----:B------:R1:W-:Y:S01]  /*1d110*/  LDGSTS.E [R0+-0x32400], [R38.64], P4 ;  /* 0xcdc0000026007fae */ /* 0x0003e2000a121844 */
[----:B---3--:R-:W-:-:S03]  /*1d120*/  IMAD.WIDE R42, R3, 0x4, R12 ;  /* 0x00000004032a7825 */ /* 0x008fc600078e020c */
[----:B------:R-:W3:Y:S04]  /*1d130*/  LDL.LU.64 R12, [R1+0x940] ;  /* 0x00094000010c7983 */ /* 0x000ee80000300a00 */
[----:B------:R-:W3:Y:S01]  /*1d140*/  LDL.LU.64 R88, [R1+0x950] ;  /* 0x0009500001587983 */ /* 0x000ee20000300a00 */
[----:B--2---:R-:W-:-:S03]  /*1d150*/  IMAD.WIDE R44, R3, 0x4, R72 ;  /* 0x00000004032c7825 */ /* 0x004fc600078e0248 */
[----:B------:R-:W2:Y:S04]  /*1d160*/  LDL.LU.64 R72, [R1+0x958] ;  /* 0x0009580001487983 */ /* 0x000ea80000300a00 */
[----:B------:R-:W2:Y:S01]  /*1d170*/  LDL.LU.64 R92, [R1+0x960] ;  /* 0x00096000015c7983 */ /* 0x000ea20000300a00 */
[----:B----4-:R-:W-:-:S03]  /*1d180*/  IMAD.WIDE R48, R3, 0x4, R48 ;  /* 0x0000000403307825 */ /* 0x010fc600078e0230 */
[----:B------:R4:W-:Y:S01]  /*1d190*/  LDGSTS.E [R4+-0x31c00], [R42.64], P4 ;  /* 0xce4000002a047fae */ /* 0x0009e2000a121844 */
[----:B------:R-:W-:-:S03]  /*1d1a0*/  IMAD.WIDE R50, R3, 0x4, R76 ;  /* 0x0000000403327825 */ /* 0x000fc600078e024c */
[----:B------:R-:W4:Y:S04]  /*1d1b0*/  LDL.LU.64 R76, [R1+0x968] ;  /* 0x00096800014c7983 */ /* 0x000f280000300a00 */
[----:B------:R1:W-:Y:S01]  /*1d1c0*/  LDGSTS.E [R0+-0x31400], [R44.64], P4 ;  /* 0xcec000002c007fae */ /* 0x0003e2000a121844 */
[----:B------:R-:W-:-:S03]  /*1d1d0*/  IMAD.WIDE R54, R3, 0x4, R54 ;  /* 0x0000000403367825 */ /* 0x000fc600078e0236 */
[----:B------:R1:W-:Y:S04]  /*1d1e0*/  LDGSTS.E [R4+-0x30c00], [R48.64], P4 ;  /* 0xcf40000030047fae */ /* 0x0003e8000a121844 */
[----:B------:R1:W-:Y:S01]  /*1d1f0*/  LDGSTS.E [R0+-0x30400], [R50.64], P4 ;  /* 0xcfc0000032007fae */ /* 0x0003e2000a121844 */
[----:B------:R-:W-:-:S03]  /*1d200*/  IMAD.WIDE R56, R3, 0x4, R18 ;  /* 0x0000000403387825 */ /* 0x000fc600078e0212 */
[----:B------:R-:W4:Y:S04]  /*1d210*/  LDL.LU.64 R18, [R1+0x970] ;  /* 0x0009700001127983 */ /* 0x000f280000300a00 */
[----:B------:R-:W4:Y:S04]  /*1d220*/  LDL.LU.64 R80, [R1+0x978] ;  /* 0x0009780001507983 */ /* 0x000f280000300a00 */
[----:B------:R-:W4:Y:S01]  /*1d230*/  LDL.LU.64 R84, [R1+0x980] ;  /* 0x0009800001547983 */ /* 0x000f220000300a00 */
[----:B------:R-:W-:-:S03]  /*1d240*/  IMAD.WIDE R60, R3, 0x4, R60 ;  /* 0x00000004033c7825 */ /* 0x000fc600078e023c */
[----:B------:R1:W-:Y:S01]  /*1d250*/  LDGSTS.E [R4+-0x2fc00], [R54.64], P4 ;  /* 0xd040000036047fae */ /* 0x0003e2000a121844 */
[----:B------:R-:W-:-:S03]  /*1d260*/  IMAD.WIDE R62, R3, 0x4, R66 ;  /* 0x00000004033e7825 */ /* 0x000fc600078e0242 */
[----:B------:R1:W-:Y:S04]  /*1d270*/  LDGSTS.E [R0+-0x2f400], [R56.64], P4 ;  /* 0xd0c0000038007fae */ /* 0x0003e8000a121844 */
[----:B------:R1:W-:Y:S04]  /*1d280*/  LDGSTS.E [R4+-0x2ec00], [R60.64], P4 ;  /* 0xd14000003c047fae */ /* 0x0003e8000a121844 */
[----:B------:R1:W-:Y:S01]  /*1d290*/  LDGSTS.E [R0+-0x2e400], [R62.64], P4 ;  /* 0xd1c000003e007fae */ /* 0x0003e2000a121844 */
[----:B---3--:R-:W-:-:S03]  /*1d2a0*/  IMAD.WIDE R66, R3, 0x4, R12 ;  /* 0x0000000403427825 */ /* 0x008fc600078e020c */
[----:B------:R-:W3:Y:S01]  /*1d2b0*/  LDL.LU.64 R12, [R1+0x988] ;  /* 0x00098800010c7983 */ /* 0x000ee20000300a00 */
[----:B------:R-:W-:-:S03]  /*1d2c0*/  IMAD.WIDE R68, R3, 0x4, R88 ;  /* 0x0000000403447825 */ /* 0x000fc600078e0258 */
[----:B------:R-:W3:Y:S04]  /*1d2d0*/  LDL.LU.64 R104, [R1+0x990] ;  /* 0x0009900001687983 */ /* 0x000ee80000300a00 */
[----:B------:R-:W3:Y:S01]  /*1d2e0*/  LDL.LU.64 R88, [R1+0x998] ;  /* 0x0009980001587983 */ /* 0x000ee20000300a00 */
[----:B--2---:R-:W-:-:S03]  /*1d2f0*/  IMAD.WIDE R74, R3, 0x4, R92 ;  /* 0x00000004034a7825 */ /* 0x004fc600078e025c */
[----:B------:R-:W2:Y:S04]  /*1d300*/  LDL.LU.64 R108, [R1+0x9a0] ;  /* 0x0009a000016c7983 */ /* 0x000ea80000300a00 */
[----:B------:R-:W2:Y:S01]  /*1d310*/  LDL.LU.64 R92, [R1+0x9a8] ;  /* 0x0009a800015c7983 */ /* 0x000ea20000300a00 */
[----:B------:R-:W-:-:S03]  /*1d320*/  IMAD.WIDE R72, R3, 0x4, R72 ;  /* 0x0000000403487825 */ /* 0x000fc600078e0248 */
[----:B------:R1:W-:Y:S01]  /*1d330*/  LDGSTS.E [R4+-0x2dc00], [R66.64], P4 ;  /* 0xd240000042047fae */ /* 0x0003e2000a121844 */
[----:B----4-:R-:W-:-:S03]  /*1d340*/  IMAD.WIDE R76, R3, 0x4, R76 ;  /* 0x00000004034c7825 */ /* 0x010fc600078e024c */
[----:B------:R4:W-:Y:S04]  /*1d350*/  LDGSTS.E [R0+-0x2d400], [R68.64], P4 ;  /* 0xd2c0000044007fae */ /* 0x0009e8000a121844 */
[----:B------:R1:W-:Y:S04]  /*1d360*/  LDGSTS.E [R4+-0x2cc00], [R72.64], P4 ;  /* 0xd340000048047fae */ /* 0x0003e8000a121844 */
[----:B------:R4:W-:Y:S01]  /*1d370*/  LDGSTS.E [R0+-0x2c400], [R74.64], P4 ;  /* 0xd3c000004a007fae */ /* 0x0009e2000a121844 */
[----:B------:R-:W-:-:S03]  /*1d380*/  IMAD.WIDE R78, R3, 0x4, R18 ;  /* 0x00000004034e7825 */ /* 0x000fc600078e0212 */
[----:B------:R-:W4:Y:S04]  /*1d390*/  LDL.LU.64 R18, [R1+0x9b0] ;  /* 0x0009b00001127983 */ /* 0x000f280000300a00 */
[----:B------:R-:W4:Y:S01]  /*1d3a0*/  LDL.LU.64 R96, [R1+0x9b8] ;  /* 0x0009b80001607983 */ /* 0x000f220000300a00 */
[----:B------:R-:W-:-:S03]  /*1d3b0*/  IMAD.WIDE R82, R3, 0x4, R84 ;  /* 0x0000000403527825 */ /* 0x000fc600078e0254 */
[----:B------:R-:W4:Y:S01]  /*1d3c0*/  LDL.LU.64 R100, [R1+0x9c0] ;  /* 0x0009c00001647983 */ /* 0x000f220000300a00 */
[----:B------:R-:W-:-:S03]  /*1d3d0*/  IMAD.WIDE R80, R3, 0x4, R80 ;  /* 0x0000000403507825 */ /* 0x000fc600078e0250 */
[----:B------:R1:W-:Y:S04]  /*1d3e0*/  LDGSTS.E [R4+-0x2bc00], [R76.64], P4 ;  /* 0xd44000004c047fae */ /* 0x0003e8000a121844 */
        /* <DEDUP_REMOVED lines=13> */
[----:B------:R-:W-:-:S03]  /*1d4c0*/  IMAD.WIDE R92, R3, 0x4, R92 ;  /* 0x00000004035c7825 */ /* 0x000fc600078e025c */
[----:B------:R1:W-:Y:S04]  /*1d4d0*/  LDGSTS.E [R0+-0x29400], [R86.64], P4 ;  /* 0xd6c0000056007fae */ /* 0x0003e8000a121844 */
[----:B------:R1:W-:Y:S04]  /*1d4e0*/  LDGSTS.E [R4+-0x28c00], [R88.64], P4 ;  /* 0xd740000058047fae */ /* 0x0003e8000a121844 */
[----:B------:R1:W-:Y:S01]  /*1d4f0*/  LDGSTS.E [R0+-0x28400], [R90.64], P4 ;  /* 0xd7c000005a007fae */ /* 0x0003e2000a121844 */
[----:B----4-:R-:W-:-:S03]  /*1d500*/  IMAD.WIDE R94, R3, 0x4, R18 ;  /* 0x00000004035e7825 */ /* 0x010fc600078e0212 */
        /* <DEDUP_REMOVED lines=29> */
[----:B------:R2:W-:Y:S01]  /*1d6e0*/  LDGSTS.E [R4+-0x23c00], [R108.64], P4 ;  /* 0xdc4000006c047fae */ /* 0x0005e2000a121844 */
[----:B-1----:R-:W-:-:S03]  /*1d6f0*/  LOP3.LUT R251, R6, 0x60, RZ, 0x3c, !PT ;  /* 0x0000006006fb7812 */ /* 0x002fc600078e3cff */
        /* <DEDUP_REMOVED lines=62> */
[----:B------:R-:W3:Y:S04]  /*1dae0*/  LDL.LU.64 R12, [R1+0xb48] ;  /* 0x000b4800010c7983 */ /* 0x000ee80000300a00 */
[----:B------:R-:W3:Y:S01]  /*1daf0*/  LDL.LU.64 R216, [R1+0xb50] ;  /* 0x000b500001d87983 */ /* 0x000ee20000300a00 */
[----:B------:R-:W-:-:S03]  /*1db00*/  IMAD.WIDE R182, R3, 0x4, R200 ;  /* 0x0000000403b67825 */ /* 0x000fc600078e02c8 */
        /* <DEDUP_REMOVED lines=13> */
[----:B------:R-:W3:Y:S04]  /*1dbe0*/  LDL.LU.64 R216, [R1+0xb98] ;  /* 0x000b980001d87983 */ /* 0x000ee80000300a00 */
[----:B------:R-:W3:Y:S01]  /*1dbf0*/  LDL.LU.64 R236, [R1+0xba0] ;  /* 0x000ba00001ec7983 */ /* 0x000ee20000300a00 */
[----:B--2---:R-:W-:-:S03]  /*1dc00*/  IMAD.WIDE R202, R3, 0x4, R220 ;  /* 0x0000000403ca7825 */ /* 0x004fc600078e02dc */
[----:B------:R-:W2:Y:S01]  /*1dc10*/  LDL.LU.64 R220, [R1+0xba8] ;  /* 0x000ba80001dc7983 */ /* 0x000ea20000300a00 */
[----:B----4-:R-:W-:-:S03]  /*1dc20*/  IMAD.WIDE R206, R3, 0x4, R18 ;  /* 0x0000000403ce7825 */ /* 0x010fc600078e0212 */
[----:B------:R-:W4:Y:S04]  /*1dc30*/  LDL.LU.64 R18, [R1+0xbb0] ;  /* 0x000bb00001127983 */ /* 0x000f280000300a00 */
[----:B------:R-:W4:Y:S01]  /*1dc40*/  LDL.LU.64 R224, [R1+0xbb8] ;  /* 0x000bb80001e07983 */ /* 0x000f220000300a00 */
[----:B------:R-:W-:-:S03]  /*1dc50*/  IMAD.WIDE R210, R3, 0x4, R212 ;  /* 0x0000000403d27825 */ /* 0x000fc600078e02d4 */
[----:B------:R-:W4:Y:S01]  /*1dc60*/  LDL.LU.64 R228, [R1+0xbc0] ;  /* 0x000bc00001e47983 */ /* 0x000f220000300a00 */
[----:B-1----:R-:W-:Y:S01]  /*1dc70*/  IADD3 R4, R251, 0x100000, RZ ;  /* 0x00100000fb047810 */ /* 0x002fe20007ffe0ff */
[----:B------:R-:W-:Y:S01]  /*1dc80*/  IMAD.WIDE R128, R3, 0x4, R128 ;  /* 0x0000000403807825 */ /* 0x000fe200078e0280 */
[----:B------:R-:W-:-:S03]  /*1dc90*/  IADD3 R0, R251, 0x100000, RZ ;  /* 0x00100000fb007810 */ /* 0x000fc60007ffe0ff */
[----:B------:R1:W-:Y:S01]  /*1dca0*/  LDGSTS.E [R4+-0x3fa00], [R124.64], P4 ;  /* 0xc06000007c047fae */ /* 0x0003e2000a121844 */
[----:B------:R-:W-:-:S03]  /*1dcb0*/  IMAD.WIDE R136, R3, 0x4, R136 ;  /* 0x0000000403887825 */ /* 0x000fc600078e0288 */
[----:B------:R1:W-:Y:S01]  /*1dcc0*/  LDGSTS.E [R0+-0x3f200], [R126.64], P4 ;  /* 0xc0e000007e007fae */ /* 0x0003e2000a121844 */
[----:B------:R-:W-:-:S03]  /*1dcd0*/  IMAD.WIDE R140, R3, 0x4, R140 ;  /* 0x00000004038c7825 */ /* 0x000fc600078e028c */
[----:B------:R1:W-:Y:S01]  /*1dce0*/  LDGSTS.E [R4+-0x3ea00], [R128.64], P4 ;  /* 0xc160000080047fae */ /* 0x0003e2000a121844 */
[----:B------:R-:W-:-:S03]  /*1dcf0*/  IMAD.WIDE R144, R3, 0x4, R144 ;  /* 0x0000000403907825 */ /* 0x000fc600078e0290 */
[----:B------:R1:W-:Y:S04]  /*1dd00*/  LDGSTS.E [R0+-0x3e200], [R130.64], P4 ;  /* 0xc1e0000082007fae */ /* 0x0003e8000a121844 */
[----:B------:R1:W-:Y:S04]  /*1dd10*/  LDGSTS.E [R4+-0x3da00], [R132.64], P4 ;  /* 0xc260000084047fae */ /* 0x0003e8000a121844 */
[----:B------:R1:W-:Y:S01]  /*1dd20*/  LDGSTS.E [R0+-0x3d200], [R134.64], P4 ;  /* 0xc2e0000086007fae */ /* 0x0003e2000a121844 */
[----:B------:R-:W-:-:S03]  /*1dd30*/  IMAD.WIDE R152, R3, 0x4, R152 ;  /* 0x0000000403987825 */ /* 0x000fc600078e0298 */
[----:B------:R1:W-:Y:S04]  /*1dd40*/  LDGSTS.E [R4+-0x3ca00], [R136.64], P4 ;  /* 0xc360000088047fae */ /* 0x0003e8000a121844 */
[----:B------:R1:W-:Y:S01]  /*1dd50*/  LDGSTS.E [R0+-0x3c200], [R138.64], P4 ;  /* 0xc3e000008a007fae */ /* 0x0003e2000a121844 */
[----:B------:R-:W-:-:S03]  /*1dd60*/  IMAD.WIDE R156, R3, 0x4, R156 ;  /* 0x00000004039c7825 */ /* 0x000fc600078e029c */
[----:B------:R1:W-:Y:S04]  /*1dd70*/  LDGSTS.E [R4+-0x3ba00], [R140.64], P4 ;  /* 0xc46000008c047fae */ /* 0x0003e8000a121844 */
[----:B------:R1:W-:Y:S01]  /*1dd80*/  LDGSTS.E [R0+-0x3b200], [R142.64], P4 ;  /* 0xc4e000008e007fae */ /* 0x0003e2000a121844 */
[----:B------:R-:W-:-:S03]  /*1dd90*/  IMAD.WIDE R160, R3, 0x4, R160 ;  /* 0x0000000403a07825 */ /* 0x000fc600078e02a0 */
[----:B------:R1:W-:Y:S04]  /*1dda0*/  LDGSTS.E [R4+-0x3aa00], [R144.64], P4 ;  /* 0xc560000090047fae */ /* 0x0003e8000a121844 */
        /* <DEDUP_REMOVED lines=47> */
[----:B------:R-:W-:-:S03]  /*1e0a0*/  IMAD.WIDE R218, R3, 0x4, R236 ;  /* 0x0000000403da7825 */ /* 0x000fc600078e02ec */
[----:B------:R-:W3:Y:S04]  /*1e0b0*/  LDL.LU.64 R20, [R1+0xbe0] ;  /* 0x000be00001147983 */ /* 0x000ee80000300a00 */
[----:B------:R-:W3:Y:S04]  /*1e0c0*/  LDL.LU.64 R236, [R1+0xbe8] ;  /* 0x000be80001ec7983 */ /* 0x000ee80000300a00 */
[----:B------:R-:W3:Y:S01]  /*1e0d0*/  LDL.LU.64 R240, [R1+0xbf0] ;  /* 0x000bf00001f07983 */ /* 0x000ee20000300a00 */
[----:B------:R-:W-:-:S03]  /*1e0e0*/  IMAD.WIDE R216, R3, 0x4, R216 ;  /* 0x0000000403d87825 */ /* 0x000fc600078e02d8 */
[----:B------:R1:W-:Y:S01]  /*1e0f0*/  LDGSTS.E [R4+-0x29a00], [R212.64], P4 ;  /* 0xd6600000d4047fae */ /* 0x0003e2000a121844 */
[----:B--2---:R-:W-:-:S03]  /*1e100*/  IMAD.WIDE R220, R3, 0x4, R220 ;  /* 0x0000000403dc7825 */ /* 0x004fc600078e02dc */
[----:B------:R2:W-:Y:S04]  /*1e110*/  LDGSTS.E [R0+-0x29200], [R214.64], P4 ;  /* 0xd6e00000d6007fae */ /* 0x0005e8000a121844 */
[----:B------:R1:W-:Y:S01]  /*1e120*/  LDGSTS.E [R4+-0x28a00], [R216.64], P4 ;  /* 0xd7600000d8047fae */ /* 0x0003e2000a121844 */
[----:B----4-:R-:W-:-:S03]  /*1e130*/  IMAD.WIDE R222, R3, 0x4, R18 ;  /* 0x0000000403de7825 */ /* 0x010fc600078e0212 */
[----:B------:R-:W1:Y:S01]  /*1e140*/  LDL.LU.64 R18, [R1+0xbf8] ;  /* 0x000bf80001127983 */ /* 0x000e620000300a00 */
[----:B------:R-:W-:-:S03]  /*1e150*/  IMAD.WIDE R224, R3, 0x4, R224 ;  /* 0x0000000403e07825 */ /* 0x000fc600078e02e0 */
[----:B------:R-:W4:Y:S01]  /*1e160*/  LDL.LU.64 R8, [R1+0xc00] ;  /* 0x000c000001087983 */ /* 0x000f220000300a00 */
[----:B------:R-:W-:-:S03]  /*1e170*/  IMAD.WIDE R226, R3, 0x4, R228 ;  /* 0x0000000403e27825 */ /* 0x000fc600078e02e4 */
[----:B------:R-:W2:Y:S04]  /*1e180*/  LDL.LU.64 R10, [R1+0xc08] ;  /* 0x000c0800010a7983 */ /* 0x000ea80000300a00 */
        /* <DEDUP_REMOVED lines=8> */
[----:B------:R-:W3:Y:S01]  /*1e210*/  LDL.LU.64 R14, [R1+0xc18] ;  /* 0x000c1800010e7983 */ /* 0x000ee20000300a00 */
[----:B------:R-:W-:-:S03]  /*1e220*/  IMAD.WIDE R232, R3, 0x4, R232 ;  /* 0x0000000403e87825 */ /* 0x000fc600078e02e8 */
[----:B------:R-:W3:Y:S01]  /*1e230*/  LDL.LU.64 R248, [R1+0xc70] ;  /* 0x000c700001f87983 */ /* 0x000ee20000300a00 */
[----:B------:R-:W-:-:S03]  /*1e240*/  IMAD.WIDE R234, R3, 0x4, R20 ;  /* 0x0000000403ea7825 */ /* 0x000fc600078e0214 */
[----:B------:R1:W-:Y:S01]  /*1e250*/  LDGSTS.E [R4+-0x25a00], [R228.64], P4 ;  /* 0xda600000e4047fae */ /* 0x0003e2000a121844 */
[----:B------:R-:W-:-:S03]  /*1e260*/  IMAD.WIDE R236, R3, 0x4, R236 ;  /* 0x0000000403ec7825 */ /* 0x000fc600078e02ec */
[----:B------:R1:W-:Y:S04]  /*1e270*/  LDGSTS.E [R0+-0x25200], [R230.64], P4 ;  /* 0xdae00000e6007fae */ /* 0x0003e8000a121844 */
[----:B------:R1:W-:Y:S04]  /*1e280*/  LDGSTS.E [R4+-0x24a00], [R232.64], P4 ;  /* 0xdb600000e8047fae */ /* 0x0003e8000a121844 */
[----:B------:R1:W-:Y:S04]  /*1e290*/  LDGSTS.E [R0+-0x24200], [R234.64], P4 ;  /* 0xdbe00000ea007fae */ /* 0x0003e8000a121844 */
[----:B------:R1:W-:Y:S02]  /*1e2a0*/  LDGSTS.E [R4+-0x23a00], [R236.64], P4 ;  /* 0xdc600000ec047fae */ /* 0x0003e4000a121844 */
[----:B-1----:R-:W-:-:S02]  /*1e2b0*/  IMAD.WIDE R4, R3, 0x4, R18 ;  /* 0x0000000403047825 */ /* 0x002fc400078e0212 */
[----:B------:R-:W3:Y:S04]  /*1e2c0*/  LDL.LU.64 R18, [R1+0x11a8] ;  /* 0x0011a80001127983 */ /* 0x000ee80000300a00 */
[----:B------:R-:W3:Y:S04]  /*1e2d0*/  LDL.LU.64 R20, [R1+0x11a0] ;  /* 0x0011a00001147983 */ /* 0x000ee80000300a00 */
[----:B------:R-:W3:Y:S04]  /*1e2e0*/  LDL.LU.64 R244, [R1+0x1198] ;  /* 0x0011980001f47983 */ /* 0x000ee80000300a00 */
[----:B------:R-:W3:Y:S04]  /*1e2f0*/  LDL.LU.64 R246, [R1+0x1190] ;  /* 0x0011900001f67983 */ /* 0x000ee80000300a00 */
[----:B------:R-:W3:Y:S04]  /*1e300*/  LDL.LU.64 R22, [R1+0x1178] ;  /* 0x0011780001167983 */ /* 0x000ee80000300a00 */
[----:B------:R-:W3:Y:S04]  /*1e310*/  LDL.LU.64 R238, [R1+0x1170] ;  /* 0x0011700001ee7983 */ /* 0x000ee80000300a00 */
[----:B------:R-:W3:Y:S04]  /*1e320*/  LDL.LU.64 R58, [R1+0x1168] ;  /* 0x00116800013a7983 */ /* 0x000ee80000300a00 */
[----:B------:R-:W3:Y:S01]  /*1e330*/  LDL.LU.64 R46, [R1+0x1160] ;  /* 0x00116000012e7983 */ /* 0x000ee20000300a00 */
[----:B------:R-:W-:Y:S01]  /*1e340*/  IMAD.WIDE R240, R3, 0x4, R240 ;  /* 0x0000000403f07825 */ /* 0x000fe200078e02f0 */
[----:B------:R-:W-:-:S03]  /*1e350*/  IADD3 R7, R251, 0x100000, RZ ;  /* 0x00100000fb077810 */ /* 0x000fc60007ffe0ff */
[C---:B----4-:R-:W-:Y:S01]  /*1e360*/  IMAD.WIDE R8, R3.reuse, 0x4, R8 ;  /* 0x0000000403087825 */ /* 0x050fe200078e0208 */
[----:B------:R-:W1:Y:S03]  /*1e370*/  S2R R251, SR_TID.X ;  /* 0x0000000000fb7919 */ /* 0x000e660000002100 */
[C---:B--2---:R-:W-:Y:S01]  /*1e380*/  IMAD.WIDE R10, R3.reuse, 0x4, R10 ;  /* 0x00000004030a7825 */ /* 0x044fe200078e020a */
[----:B------:R2:W-:Y:S04]  /*1e390*/  LDGSTS.E [R0+-0x23200], [R240.64], P4 ;  /* 0xdce00000f0007fae */ /* 0x0005e8000a121844 */
[----:B------:R4:W-:Y:S04]  /*1e3a0*/  LDGSTS.E [R7+-0x22a00], [R4.64], P4 ;  /* 0xdd60000004077fae */ /* 0x0009e8000a121844 */
[----:B------:R2:W-:Y:S04]  /*1e3b0*/  LDGSTS.E [R0+-0x22200], [R8.64], P4 ;  /* 0xdde0000008007fae */ /* 0x0005e8000a121844 */
[----:B------:R4:W-:Y:S04]  /*1e3c0*/  LDGSTS.E [R7+-0x21a00], [R10.64], P4 ;  /* 0xde6000000a077fae */ /* 0x0009e8000a121844 */
[----:B------:R-:W2:Y:S04]  /*1e3d0*/  LDL.LU.64 R52, [R1+0x1158] ;  /* 0x0011580001347983 */ /* 0x000ea80000300a00 */
[----:B------:R-:W2:Y:S04]  /*1e3e0*/  LDL.LU.64 R28, [R1+0x1150] ;  /* 0x00115000011c7983 */ /* 0x000ea80000300a00 */
[----:B------:R-:W2:Y:S01]  /*1e3f0*/  LDL.LU.64 R40, [R1+0x1148] ;  /* 0x0011480001287983 */ /* 0x000ea20000300a00 */
[----:B---3--:R-:W-:-:S04]  /*1e400*/  IMAD.WIDE R12, R3, 0x4, R12 ;  /* 0x00000004030c7825 */ /* 0x008fc800078e020c */
[C---:B------:R-:W-:Y:S01]  /*1e410*/  IMAD.WIDE R14, R3.reuse, 0x4, R14 ;  /* 0x00000004030e7825 */ /* 0x040fe200078e020e */
[----:B------:R3:W-:Y:S03]  /*1e420*/  LDGSTS.E [R0+-0x21200], [R12.64], P4 ;  /* 0xdee000000c007fae */ /* 0x0007e6000a121844 */
[----:B------:R-:W-:Y:S01]  /*1e430*/  IMAD.WIDE R16, R3, 0x4, R248 ;  /* 0x0000000403107825 */ /* 0x000fe200078e02f8 */
[----:B------:R4:W-:Y:S04]  /*1e440*/  LDGSTS.E [R7+-0x20a00], [R14.64], P4 ;  /* 0xdf6000000e077fae */ /* 0x0009e8000a121844 */
[----:B------:R3:W-:Y:S04]  /*1e450*/  LDGSTS.E [R0+-0x20200], [R16.64], P4 ;  /* 0xdfe0000010007fae */ /* 0x0007e8000a121844 */
[----:B------:R-:W0:Y:S01]  /*1e460*/  LDGDEPBAR ;  /* 0x00000000000079af */ /* 0x000e220000000000 */
[----:B-1----:R-:W-:-:S04]  /*1e470*/  LOP3.LUT R249, R251, 0x7f, RZ, 0xc0, !PT ;  /* 0x0000007ffbf97812 */ /* 0x002fc800078ec0ff */
[----:B------:R-:W-:Y:S01]  /*1e480*/  SHF.L.U32 R65, R249, 0x2, RZ ;  /* 0x00000002f9417819 */ /* 0x000fe200000006ff */
[C---:B------:R-:W-:Y:S02]  /*1e490*/  IMAD.WIDE R26, R2.reuse, 0x4, R244 ;  /* 0x00000004021a7825 */ /* 0x040fe400078e02f4 */
[----:B------:R-:W3:Y:S02]  /*1e4a0*/  LDL.LU.64 R244, [R1+0x1140] ;  /* 0x0011400001f47983 */ /* 0x000ee40000300a00 */
[C---:B------:R-:W-:Y:S02]  /*1e4b0*/  IMAD.WIDE R24, R2.reuse, 0x4, R246 ;  /* 0x0000000402187825 */ /* 0x040fe400078e02f6 */
[----:B------:R1:W-:Y:S02]  /*1e4c0*/  STL.64 [R1+0x2d0], R26 ;  /* 0x0002d01a01007387 */ /* 0x0003e40000100a00 */
[C---:B------:R-:W-:Y:S02]  /*1e4d0*/  IMAD.WIDE R18, R2.reuse, 0x4, R18 ;  /* 0x0000000402127825 */ /* 0x040fe400078e0212 */
[----:B------:R-:W-:Y:S02]  /*1e4e0*/  BAR.SYNC.DEFER_BLOCKING 0x0 ;  /* 0x0000000000007b1d */ /* 0x000fe40000010000 */
[----:B------:R-:W-:-:S04]  /*1e4f0*/  IMAD.WIDE R20, R2, 0x4, R20 ;  /* 0x0000000402147825 */ /* 0x000fc800078e0214 */
[----:B------:R1:W-:Y:S04]  /*1e500*/  STL.64 [R1+0x2e8], R24 ;  /* 0x0002e81801007387 */ /* 0x0003e80000100a00 */
[----:B------:R-:W4:Y:S04]  /*1e510*/  LDL.LU.64 R34, [R1+0x1138] ;  /* 0x0011380001227983 */ /* 0x000f280000300a00 */
[----:B------:R-:W4:Y:S04]  /*1e520*/  LDL.LU.64 R70, [R1+0x1130] ;  /* 0x0011300001467983 */ /* 0x000f280000300a00 */
[----:B------:R-:W4:Y:S04]  /*1e530*/  LDL.LU.64 R246, [R1+0x1128] ;  /* 0x0011280001f67983 */ /* 0x000f280000300a00 */
[----:B------:R-:W-:Y:S01]  /*1e540*/  @!PT LDS RZ, [RZ] ;  /* 0x00000000fffff984 */ /* 0x000fe20000000800 */
[----:B------:R-:W-:Y:S01]  /*1e550*/  @!PT LDS RZ, [RZ] ;  /* 0x00000000fffff984 */ /* 0x000fe20000000800 */
[----:B------:R-:W-:Y:S01]  /*1e560*/  @!PT LDS RZ, [RZ] ;  /* 0x00000000fffff984 */ /* 0x000fe20000000800 */
[----:B------:R1:W-:Y:S04]  /*1e570*/  LDGSTS.E [R65+0x40000], [R18.64], !P3 ;  /* 0x4000000012417fae */ /* 0x0003e8000d921844 */
[----:B------:R1:W-:Y:S04]  /*1e580*/  LDGSTS.E [R65+0x40200], [R20.64], !P3 ;  /* 0x4020000014417fae */ /* 0x0003e8000d921844 */
[----:B------:R1:W-:Y:S01]  /*1e590*/  LDGSTS.E [R65+0x40400], [R26.64], !P3 ;  /* 0x404000001a417fae */ /* 0x0003e2000d921844 */
[----:B------:R-:W-:-:S03]  /*1e5a0*/  IMAD.WIDE R30, R2, 0x4, R22 ;  /* 0x00000004021e7825 */ /* 0x000fc600078e0216 */
[----:B------:R2:W-:Y:S01]  /*1e5b0*/  LDGSTS.E [R65+0x40600], [R24.64], !P3 ;  /* 0x4060000018417fae */ /* 0x0005e2000d921844 */
[----:B------:R-:W-:-:S03]  /*1e5c0*/  IMAD.WIDE R22, R2, 0x4, R46 ;  /* 0x0000000402167825 */ /* 0x000fc600078e022e */
[----:B------:R2:W-:Y:S01]  /*1e5d0*/  LDGSTS.E [R65+0x42000], [R30.64], !P6 ;  /* 0x420000001e417fae */ /* 0x0005e2000f121844 */
[----:B-1----:R-:W-:-:S03]  /*1e5e0*/  IMAD.WIDE R26, R2, 0x4, R238 ;  /* 0x00000004021a7825 */ /* 0x002fc600078e02ee */
[----:B------:R-:W4:Y:S01]  /*1e5f0*/  LDL.LU.64 R238, [R1+0x1120] ;  /* 0x0011200001ee7983 */ /* 0x000f220000300a00 */
[----:B--2---:R-:W-:-:S03]  /*1e600*/  IMAD.WIDE R24, R2, 0x4, R58 ;  /* 0x0000000402187825 */ /* 0x004fc600078e023a */
[----:B------:R-:W-:Y:S04]  /*1e610*/  STL.64 [R1+0x300], R30 ;  /* 0x0003001e01007387 */ /* 0x000fe80000100a00 */
[----:B------:R-:W-:Y:S04]  /*1e620*/  STL.64 [R1+0x318], R26 ;  /* 0x0003181a01007387 */ /* 0x000fe80000100a00 */
[----:B------:R1:W-:Y:S04]  /*1e630*/  LDGSTS.E [R65+0x42200], [R26.64], !P6 ;  /* 0x422000001a417fae */ /* 0x0003e8000f121844 */
[----:B------:R-:W-:Y:S04]  /*1e640*/  STL.64 [R1+0x330], R24 ;  /* 0x0003301801007387 */ /* 0x000fe80000100a00 */
[----:B------:R3:W-:Y:S04]  /*1e650*/  LDGSTS.E [R65+0x42400], [R24.64], !P6 ;  /* 0x4240000018417fae */ /* 0x0007e8000f121844 */
[----:B------:R2:W-:Y:S04]  /*1e660*/  STL.64 [R1+0x348], R22 ;  /* 0x0003481601007387 */ /* 0x0005e80000100a00 */
[----:B------:R2:W-:Y:S04]  /*1e670*/  LDGSTS.E [R65+0x42600], [R22.64], !P6 ;  /* 0x4260000016417fae */ /* 0x0005e8000f121844 */
[----:B--2---:R-:W3:Y:S04]  /*1e680*/  LDL.LU.64 R22, [R1+0x1118] ;  /* 0x0011180001167983 */ /* 0x004ee80000300a00 */
[----:B------:R-:W3:Y:S04]  /*1e690*/  LDL.LU.64 R58, [R1+0x1110] ;  /* 0x00111000013a7983 */ /* 0x000ee80000300a00 */
[----:B------:R-:W3:Y:S01]  /*1e6a0*/  LDL.LU.64 R46, [R1+0x1108] ;  /* 0x00110800012e7983 */ /* 0x000ee20000300a00 */
[----:B------:R-:W-:-:S03]  /*1e6b0*/  IMAD.WIDE R30, R2, 0x4, R52 ;  /* 0x00000004021e7825 */ /* 0x000fc600078e0234 */
[----:B------:R-:W3:Y:S01]  /*1e6c0*/  LDL.LU.64 R52, [R1+0x1100] ;  /* 0x0011000001347983 */ /* 0x000ee20000300a00 */
[----:B------:R-:W-:-:S04]  /*1e6d0*/  IMAD.WIDE R28, R2, 0x4, R28 ;  /* 0x00000004021c7825 */ /* 0x000fc800078e021c */
[C---:B-1----:R-:W-:Y:S01]  /*1e6e0*/  IMAD.WIDE R26, R2.reuse, 0x4, R40 ;  /* 0x00000004021a7825 */ /* 0x042fe200078e0228 */
[----:B------:R-:W-:Y:S04]  /*1e6f0*/  STL.64 [R1+0x360], R30 ;  /* 0x0003601e01007387 */ /* 0x000fe80000100a00 */
[----:B------:R1:W-:Y:S04]  /*1e700*/  STL.64 [R1+0x378], R28 ;  /* 0x0003781c01007387 */ /* 0x0003e80000100a00 */
[----:B------:R1:W-:Y:S04]  /*1e710*/  LDGSTS.E [R65+0x44000], [R30.64], !P2 ;  /* 0x440000001e417fae */ /* 0x0003e8000d121844 */
[----:B------:R1:W-:Y:S04]  /*1e720*/  STL.64 [R1+0x390], R26 ;  /* 0x0003901a01007387 */ /* 0x0003e80000100a00 */
[----:B------:R1:W-:Y:S04]  /*1e730*/  LDGSTS.E [R65+0x44200], [R28.64], !P2 ;  /* 0x442000001c417fae */ /* 0x0003e8000d121844 */
[----:B------:R1:W-:Y:S01]  /*1e740*/  LDGSTS.E [R65+0x44400], [R26.64], !P2 ;  /* 0x444000001a417fae */ /* 0x0003e2000d121844 */
[----:B---3--:R-:W-:-:S05]  /*1e750*/  IMAD.WIDE R24, R2, 0x4, R244 ;  /* 0x0000000402187825 */ /* 0x008fca00078e02f4 */
[----:B------:R3:W-:Y:S04]  /*1e760*/  STL.64 [R1+0x3a8], R24 ;  /* 0x0003a81801007387 */ /* 0x0007e80000100a00 */
[----:B-1----:R-:W2:Y:S04]  /*1e770*/  LDL.LU.64 R28, [R1+0x10f8] ;  /* 0x0010f800011c7983 */ /* 0x002ea80000300a00 */
[----:B------:R-:W2:Y:S04]  /*1e780*/  LDL.LU.64 R40, [R1+0x10f0] ;  /* 0x0010f00001287983 */ /* 0x000ea80000300a00 */
[----:B------:R-:W2:Y:S01]  /*1e790*/  LDL.LU.64 R244, [R1+0x10e8] ;  /* 0x0010e80001f47983 */ /* 0x000ea20000300a00 */
[----:B----4-:R-:W-:-:S03]  /*1e7a0*/  IMAD.WIDE R34, R2, 0x4, R34 ;  /* 0x0000000402227825 */ /* 0x010fc600078e0222 */
[----:B------:R3:W-:Y:S01]  /*1e7b0*/  LDGSTS.E [R65+0x44600], [R24.64], !P2 ;  /* 0x4460000018417fae */ /* 0x0007e2000d121844 */
[----:B------:R-:W-:-:S03]  /*1e7c0*/  IMAD.WIDE R30, R2, 0x4, R70 ;  /* 0x00000004021e7825 */ /* 0x000fc600078e0246 */
[----:B------:R1:W-:Y:S01]  /*1e7d0*/  LDGSTS.E [R65+0x46000], [R34.64], !P5 ;  /* 0x4600000022417fae */ /* 0x0003e2000e921844 */
[----:B------:R-:W-:-:S03]  /*1e7e0*/  IMAD.WIDE R26, R2, 0x4, R246 ;  /* 0x00000004021a7825 */ /* 0x000fc600078e02f6 */
[----:B------:R-:W4:Y:S04]  /*1e7f0*/  LDL.LU.64 R246, [R1+0x10e0] ;  /* 0x0010e00001f67983 */ /* 0x000f280000300a00 */
[----:B------:R1:W-:Y:S04]  /*1e800*/  STL.64 [R1+0x3c0], R34 ;  /* 0x0003c02201007387 */ /* 0x0003e80000100a00 */
[----:B------:R-:W-:Y:S04]  /*1e810*/  STL.64 [R1+0x3d8], R30 ;  /* 0x0003d81e01007387 */ /* 0x000fe80000100a00 */
[----:B------:R-:W-:Y:S04]  /*1e820*/  STL.64 [R1+0x3f0], R26 ;  /* 0x0003f01a01007387 */ /* 0x000fe80000100a00 */
[----:B------:R1:W-:Y:S04]  /*1e830*/  LDGSTS.E [R65+0x46200], [R30.64], !P5 ;  /* 0x462000001e417fae */ /* 0x0003e8000e921844 */
[----:B------:R1:W-:Y:S01]  /*1e840*/  LDGSTS.E [R65+0x46400], [R26.64], !P5 ;  /* 0x464000001a417fae */ /* 0x0003e2000e921844 */
[----:B---3--:R-:W-:-:S05]  /*1e850*/  IMAD.WIDE R24, R2, 0x4, R238 ;  /* 0x0000000402187825 */ /* 0x008fca00078e02ee */
[----:B------:R3:W-:Y:S04]  /*1e860*/  STL.64 [R1+0x408], R24 ;  /* 0x0004081801007387 */ /* 0x0007e80000100a00 */
[----:B------:R-:W4:Y:S04]  /*1e870*/  LDL.LU.64 R70, [R1+0x10d8] ;  /* 0x0010d80001467983 */ /* 0x000f280000300a00 */
[----:B-1----:R-:W4:Y:S04]  /*1e880*/  LDL.LU.64 R34, [R1+0x10d0] ;  /* 0x0010d00001227983 */ /* 0x002f280000300a00 */
[----:B------:R-:W4:Y:S04]  /*1e890*/  LDL.LU.64 R238, [R1+0x10c8] ;  /* 0x0010c80001ee7983 */ /* 0x000f280000300a00 */
[----:B------:R3:W-:Y:S02]  /*1e8a0*/  LDGSTS.E [R65+0x46600], [R24.64], !P5 ;  /* 0x4660000018417fae */ /* 0x0007e4000e921844 */
[----:B---3--:R-:W-:-:S02]  /*1e8b0*/  IMAD.WIDE R24, R2, 0x4, R46 ;  /* 0x0000000402187825 */ /* 0x008fc400078e022e */
[----:B------:R-:W3:Y:S02]  /*1e8c0*/  LDL.LU.64 R46, [R1+0x10c0] ;  /* 0x0010c000012e7983 */ /* 0x000ee40000300a00 */
[----:B------:R-:W-:-:S04]  /*1e8d0*/  IMAD.WIDE R30, R2, 0x4, R22 ;  /* 0x00000004021e7825 */ /* 0x000fc800078e0216 */
[C---:B------:R-:W-:Y:S01]  /*1e8e0*/  IMAD.WIDE R26, R2.reuse, 0x4, R58 ;  /* 0x00000004021a7825 */ /* 0x040fe200078e023a */
[----:B------:R-:W-:Y:S03]  /*1e8f0*/  STL.64 [R1+0x420], R30 ;  /* 0x0004201e01007387 */ /* 0x000fe60000100a00 */
[----:B------:R-:W-:Y:S02]  /*1e900*/  IMAD.MOV.U32 R243, RZ, RZ, c[0x0][0x180] ;  /* 0x00006000fff37624 */ /* 0x000fe400078e00ff */
[----:B------:R-:W-:Y:S01]  /*1e910*/  IMAD.WIDE R22, R2, 0x4, R52 ;  /* 0x0000000402167825 */ /* 0x000fe200078e0234 */
[----:B------:R1:W-:Y:S02]  /*1e920*/  STL.64 [R1+0x438], R26 ;  /* 0x0004381a01007387 */ /* 0x0003e40000100a00 */
[----:B------:R-:W-:Y:S02]  /*1e930*/  IADD3 R7, R243, -0x95, RZ ;  /* 0xffffff6bf3077810 */ /* 0x000fe40007ffe0ff */
[----:B------:R1:W-:Y:S04]  /*1e940*/  STL.64 [R1+0x450], R24 ;  /* 0x0004501801007387 */ /* 0x0003e80000100a00 */
[----:B------:R1:W-:Y:S01]  /*1e950*/  LDGSTS.E [R65+0x48000], [R30.64], !P1 ;  /* 0x480000001e417fae */ /* 0x0003e2000c921844 */
[----:B------:R-:W-:-:S03]  /*1e960*/  ISETP.GE.U32.AND P4, PT, R7, 0x7fffff2c, PT ;  /* 0x7fffff2c0700780c */ /* 0x000fc60003f86070 */
[----:B------:R4:W-:Y:S04]  /*1e970*/  STL.64 [R1+0x458], R22 ;  /* 0x0004581601007387 */ /* 0x0009e80000100a00 */
[----:B------:R1:W-:Y:S04]  /*1e980*/  LDGSTS.E [R65+0x48200], [R26.64], !P1 ;  /* 0x482000001a417fae */ /* 0x0003e8000c921844 */
[----:B------:R-:W3:Y:S04]  /*1e990*/  LDL.LU.64 R58, [R1+0x10b8] ;  /* 0x0010b800013a7983 */ /* 0x000ee80000300a00 */
[----:B------:R-:W3:Y:S04]  /*1e9a0*/  LDL.LU.64 R52, [R1+0x10b0] ;  /* 0x0010b00001347983 */ /* 0x000ee80000300a00 */
[----:B------:R1:W-:Y:S04]  /*1e9b0*/  LDGSTS.E [R65+0x48400], [R24.64], !P1 ;  /* 0x4840000018417fae */ /* 0x0003e8000c921844 */
[----:B------:R4:W-:Y:S01]  /*1e9c0*/  LDGSTS.E [R65+0x48600], [R22.64], !P1 ;  /* 0x4860000016417fae */ /* 0x0009e2000c921844 */
[----:B--2---:R-:W-:-:S04]  /*1e9d0*/  IMAD.WIDE R28, R2, 0x4, R28 ;  /* 0x00000004021c7825 */ /* 0x004fc800078e021c */
[C---:B-1----:R-:W-:Y:S01]  /*1e9e0*/  IMAD.WIDE R26, R2.reuse, 0x4, R40 ;  /* 0x00000004021a7825 */ /* 0x042fe200078e0228 */
[----:B------:R1:W-:Y:S03]  /*1e9f0*/  LDGSTS.E [R65+0x4a000], [R28.64], !P4 ;  /* 0x4a0000001c417fae */ /* 0x0003e6000e121844 */
[C---:B------:R-:W-:Y:S01]  /*1ea00*/  IMAD.WIDE R24, R2.reuse, 0x4, R244 ;  /* 0x0000000402187825 */ /* 0x040fe200078e02f4 */
[----:B------:R-:W2:Y:S04]  /*1ea10*/  LDL.LU.64 R40, [R1+0x10a8] ;  /* 0x0010a80001287983 */ /* 0x000ea80000300a00 */
[----:B------:R1:W-:Y:S04]  /*1ea20*/  STL.64 [R1+0x460], R28 ;  /* 0x0004601c01007387 */ /* 0x0003e80000100a00 */
[----:B------:R-:W2:Y:S01]  /*1ea30*/  LDL.LU.64 R244, [R1+0x10a0] ;  /* 0x0010a00001f47983 */ /* 0x000ea20000300a00 */
[----:B----4-:R-:W-:-:S03]  /*1ea40*/  IMAD.WIDE R22, R2, 0x4, R246 ;  /* 0x0000000402167825 */ /* 0x010fc600078e02f6 */
[----:B------:R4:W-:Y:S04]  /*1ea50*/  STL.64 [R1+0x468], R26 ;  /* 0x0004681a01007387 */ /* 0x0009e80000100a00 */
[----:B------:R4:W-:Y:S04]  /*1ea60*/  STL.64 [R1+0x470], R24 ;  /* 0x0004701801007387 */ /* 0x0009e80000100a00 */
[----:B------:R3:W-:Y:S04]  /*1ea70*/  STL.64 [R1+0x478], R22 ;  /* 0x0004781601007387 */ /* 0x0007e80000100a00 */
[----:B-1----:R-:W2:Y:S04]  /*1ea80*/  LDL.LU.64 R28, [R1+0x1098] ;  /* 0x00109800011c7983 */ /* 0x002ea80000300a00 */
[----:B------:R-:W2:Y:S04]  /*1ea90*/  LDL.LU.64 R246, [R1+0x4c8] ;  /* 0x0004c80001f67983 */ /* 0x000ea80000300a00 */
[----:B------:R4:W-:Y:S04]  /*1eaa0*/  LDGSTS.E [R65+0x4a200], [R26.64], !P4 ;  /* 0x4a2000001a417fae */ /* 0x0009e8000e121844 */
[----:B------:R1:W-:Y:S04]  /*1eab0*/  LDGSTS.E [R65+0x4a400], [R24.64], !P4 ;  /* 0x4a40000018417fae */ /* 0x0003e8000e121844 */
[----:B------:R3:W-:Y:S01]  /*1eac0*/  LDGSTS.E [R65+0x4a600], [R22.64], !P4 ;  /* 0x4a60000016417fae */ /* 0x0007e2000e121844 */
[----:B------:R-:W-:-:S04]  /*1ead0*/  IMAD.WIDE R30, R2, 0x4, R70 ;  /* 0x00000004021e7825 */ /* 0x000fc800078e0246 */
[C---:B----4-:R-:W-:Y:S02]  /*1eae0*/  IMAD.WIDE R26, R2.reuse, 0x4, R34 ;  /* 0x00000004021a7825 */ /* 0x050fe400078e0222 */
[----:B------:R-:W4:Y:S02]  /*1eaf0*/  LDL.LU.64 R34, [R1+0x1090] ;  /* 0x0010900001227983 */ /* 0x000f240000300a00 */
[C---:B-1----:R-:W-:Y:S02]  /*1eb00*/  IMAD.WIDE R24, R2.reuse, 0x4, R238 ;  /* 0x0000000402187825 */ /* 0x042fe400078e02ee */
[----:B------:R1:W-:Y:S04]  /*1eb10*/  STL.64 [R1+0x480], R30 ;  /* 0x0004801e01007387 */ /* 0x0003e80000100a00 */
[----:B------:R-:W4:Y:S04]  /*1eb20*/  LDL.LU.64 R238, [R1+0x1088] ;  /* 0x0010880001ee7983 */ /* 0x000f280000300a00 */
[----:B------:R1:W-:Y:S04]  /*1eb30*/  STL.64 [R1+0x488], R26 ;  /* 0x0004881a01007387 */ /* 0x0003e80000100a00 */
[----:B------:R2:W-:Y:S01]  /*1eb40*/  STL.64 [R1+0x490], R24 ;  /* 0x0004901801007387 */ /* 0x0005e20000100a00 */
[----:B---3--:R-:W-:-:S05]  /*1eb50*/  IMAD.WIDE R22, R2, 0x4, R46 ;  /* 0x0000000402167825 */ /* 0x008fca00078e022e */
[----:B------:R3:W-:Y:S04]  /*1eb60*/  STL.64 [R1+0x498], R22 ;  /* 0x0004981601007387 */ /* 0x0007e80000100a00 */
[----:B------:R-:W4:Y:S04]  /*1eb70*/  LDL.LU.64 R70, [R1+0x1080] ;  /* 0x0010800001467983 */ /* 0x000f280000300a00 */
[----:B------:R-:W4:Y:S01]  /*1eb80*/  LDL.LU.64 R46, [R1+0x1078] ;  /* 0x00107800012e7983 */ /* 0x000f220000300a00 */
[----:B------:R-:W-:-:S04]  /*1eb90*/  IADD3 R0, R243, -0x99, RZ ;  /* 0xffffff67f3007810 */ /* 0x000fc80007ffe0ff */
[----:B------:R-:W-:Y:S02]  /*1eba0*/  ISETP.GE.U32.AND P3, PT, R0, 0x7fffff28, PT ;  /* 0x7fffff280000780c */ /* 0x000fe40003f66070 */
[----:B------:R-:W-:-:S04]  /*1ebb0*/  IADD3 R0, R243, -0x9d, RZ ;  /* 0xffffff63f3007810 */ /* 0x000fc80007ffe0ff */
[----:B------:R-:W-:-:S07]  /*1ebc0*/  ISETP.GE.U32.AND P6, PT, R0, 0x7fffff24, PT ;  /* 0x7fffff240000780c */ /* 0x000fce0003fc6070 */
[----:B------:R1:W-:Y:S04]  /*1ebd0*/  LDGSTS.E [R65+0x4c000], [R30.64], !P3 ;  /* 0x4c0000001e417fae */ /* 0x0003e8000d921844 */
[----:B------:R3:W-:Y:S04]  /*1ebe0*/  LDGSTS.E [R65+0x4c200], [R26.64], !P3 ;  /* 0x4c2000001a417fae */ /* 0x0007e8000d921844 */
[----:B------:R2:W-:Y:S01]  /*1ebf0*/  LDGSTS.E [R65+0x4c400], [R24.64], !P3 ;  /* 0x4c40000018417fae */ /* 0x0005e2000d921844 */
[----:B-1----:R-:W-:-:S03]  /*1ec00*/  IMAD.WIDE R30, R2, 0x4, R58 ;  /* 0x00000004021e7825 */ /* 0x002fc600078e023a */
[----:B------:R1:W-:Y:S01]  /*1ec10*/  LDGSTS.E [R65+0x4c600], [R22.64], !P3 ;  /* 0x4c60000016417fae */ /* 0x0003e2000d921844 */
[----:B---3--:R-:W-:-:S03]  /*1ec20*/  IMAD.WIDE R26, R2, 0x4, R52 ;  /* 0x00000004021a7825 */ /* 0x008fc600078e0234 */
[----:B------:R-:W3:Y:S04]  /*1ec30*/  LDL.LU.64 R58, [R1+0x1070] ;  /* 0x00107000013a7983 */ /* 0x000ee80000300a00 */
[----:B------:R-:W3:Y:S04]  /*1ec40*/  LDL.LU.64 R52, [R1+0x1068] ;  /* 0x0010680001347983 */ /* 0x000ee80000300a00 */
[----:B------:R1:W-:Y:S04]  /*1ec50*/  STL.64 [R1+0x4a0], R30 ;  /* 0x0004a01e01007387 */ /* 0x0003e80000100a00 */
[----:B------:R1:W-:Y:S01]  /*1ec60*/  STL.64 [R1+0x4a8], R26 ;  /* 0x0004a81a01007387 */ /* 0x0003e20000100a00 */
[----:B------:R-:W-:-:S03]  /*1ec70*/  IADD3 R0, R243, -0xa1, RZ ;  /* 0xffffff5ff3007810 */ /* 0x000fc60007ffe0ff */
[----:B------:R1:W-:Y:S01]  /*1ec80*/  LDGSTS.E [R65+0x4e000], [R30.64], !P6 ;  /* 0x4e0000001e417fae */ /* 0x0003e2000f121844 */
[----:B------:R-:W-:-:S03]  /*1ec90*/  ISETP.GE.U32.AND P2, PT, R0, 0x7fffff20, PT ;  /* 0x7fffff200000780c */ /* 0x000fc60003f46070 */
[----:B------:R1:W-:Y:S01]  /*1eca0*/  LDGSTS.E [R65+0x4e200], [R26.64], !P6 ;  /* 0x4e2000001a417fae */ /* 0x0003e2000f121844 */
[----:B--2---:R-:W-:-:S04]  /*1ecb0*/  IMAD.WIDE R24, R2, 0x4, R40 ;  /* 0x0000000402187825 */ /* 0x004fc800078e0228 */
[C---:B-1----:R-:W-:Y:S01]  /*1ecc0*/  IMAD.WIDE R22, R2.reuse, 0x4, R244 ;  /* 0x0000000402167825 */ /* 0x042fe200078e02f4 */
[----:B------:R4:W-:Y:S04]  /*1ecd0*/  STL.64 [R1+0x4b0], R24 ;  /* 0x0004b01801007387 */ /* 0x0009e80000100a00 */
[----:B------:R1:W-:Y:S04]  /*1ece0*/  STL.64 [R1+0x4b8], R22 ;  /* 0x0004b81601007387 */ /* 0x0003e80000100a00 */
[----:B------:R-:W2:Y:S04]  /*1ecf0*/  LDL.LU.64 R244, [R1+0x1060] ;  /* 0x0010600001f47983 */ /* 0x000ea80000300a00 */
[----:B------:R4:W-:Y:S01]  /*1ed00*/  LDGSTS.E [R65+0x4e400], [R24.64], !P6 ;  /* 0x4e40000018417fae */ /* 0x0009e2000f121844 */
[----:B------:R-:W-:-:S03]  /*1ed10*/  IMAD.WIDE R30, R2, 0x4, R28 ;  /* 0x00000004021e7825 */ /* 0x000fc600078e021c */
[----:B------:R1:W-:Y:S04]  /*1ed20*/  LDGSTS.E [R65+0x4e600], [R22.64], !P6 ;  /* 0x4e60000016417fae */ /* 0x0003e8000f121844 */
[----:B------:R-:W2:Y:S01]  /*1ed30*/  LDL.LU.64 R28, [R1+0x1058] ;  /* 0x00105800011c7983 */ /* 0x000ea20000300a00 */
[----:B------:R-:W-:-:S03]  /*1ed40*/  IMAD.WIDE R26, R2, 0x4, R246 ;  /* 0x00000004021a7825 */ /* 0x000fc600078e02f6 */
[----:B------:R-:W2:Y:S04]  /*1ed50*/  LDL.LU.64 R40, [R1+0x1050] ;  /* 0x0010500001287983 */ /* 0x000ea80000300a00 */
[----:B------:R1:W-:Y:S04]  /*1ed60*/  STL.64 [R1+0x4c0], R30 ;  /* 0x0004c01e01007387 */ /* 0x0003e80000100a00 */
[----:B------:R-:W2:Y:S04]  /*1ed70*/  LDL.LU.64 R246, [R1+0x1048] ;  /* 0x0010480001f67983 */ /* 0x000ea80000300a00 */
[----:B------:R1:W-:Y:S04]  /*1ed80*/  STL.64 [R1+0x4c8], R26 ;  /* 0x0004c81a01007387 */ /* 0x0003e80000100a00 */
[----:B------:R4:W-:Y:S02]  /*1ed90*/  LDGSTS.E [R65+0x50000], [R30.64], !P2 ;  /* 0x500000001e417fae */ /* 0x0009e4000d121844 */
[----:B----4-:R-:W-:-:S02]  /*1eda0*/  IMAD.WIDE R24, R2, 0x4, R34 ;  /* 0x0000000402187825 */ /* 0x010fc400078e0222 */
[----:B------:R4:W-:Y:S02]  /*1edb0*/  LDGSTS.E [R65+0x50200], [R26.64], !P2 ;  /* 0x502000001a417fae */ /* 0x0009e4000d121844 */
[----:B-1----:R-:W-:Y:S02]  /*1edc0*/  IMAD.WIDE R22, R2, 0x4, R238 ;  /* 0x0000000402167825 */ /* 0x002fe400078e02ee */
[----:B------:R3:W-:Y:S04]  /*1edd0*/  STL.64 [R1+0x4d0], R24 ;  /* 0x0004d01801007387 */ /* 0x0007e80000100a00 */
[----:B------:R1:W-:Y:S04]  /*1ede0*/  STL.64 [R1+0x4d8], R22 ;  /* 0x0004d81601007387 */ /* 0x0003e80000100a00 */
[----:B------:R-:W2:Y:S04]  /*1edf0*/  LDL.LU.64 R34, [R1+0x1040] ;  /* 0x0010400001227983 */ /* 0x000ea80000300a00 */
[----:B------:R-:W2:Y:S01]  /*1ee00*/  LDL.LU.64 R238, [R1+0x1038] ;  /* 0x0010380001ee7983 */ /* 0x000ea20000300a00 */
[----:B------:R-:W-:-:S03]  /*1ee10*/  IADD3 R0, R243, -0xa5, RZ ;  /* 0xffffff5bf3007810 */ /* 0x000fc60007ffe0ff */
[----:B------:R3:W-:Y:S01]  /*1ee20*/  LDGSTS.E [R65+0x50400], [R24.64], !P2 ;  /* 0x5040000018417fae */ /* 0x0007e2000d121844 */
[----:B------:R-:W-:-:S04]  /*1ee30*/  IMAD.WIDE R30, R2, 0x4, R70 ;  /* 0x00000004021e7825 */ /* 0x000fc800078e0246 */
[----:B----4-:R-:W-:Y:S01]  /*1ee40*/  IMAD.WIDE R26, R2, 0x4, R46 ;  /* 0x00000004021a7825 */ /* 0x010fe200078e022e */
[----:B------:R-:W4:Y:S04]  /*1ee50*/  LDL.LU.64 R70, [R1+0x530] ;  /* 0x0005300001467983 */ /* 0x000f280000300a00 */
[----:B------:R-:W4:Y:S01]  /*1ee60*/  LDL.LU.64 R46, [R1+0x538] ;  /* 0x00053800012e7983 */ /* 0x000f220000300a00 */
[----:B------:R-:W-:-:S03]  /*1ee70*/  ISETP.GE.U32.AND P5, PT, R0, 0x7fffff1c, PT ;  /* 0x7fffff1c0000780c */ /* 0x000fc60003fa6070 */
[----:B------:R1:W-:Y:S04]  /*1ee80*/  LDGSTS.E [R65+0x50600], [R22.64], !P2 ;  /* 0x5060000016417fae */ /* 0x0003e8000d121844 */
[----:B------:R-:W-:Y:S04]  /*1ee90*/  STL.64 [R1+0x4e0], R30 ;  /* 0x0004e01e01007387 */ /* 0x000fe80000100a00 */
[----:B------:R-:W-:Y:S04]  /*1eea0*/  STL.64 [R1+0x4e8], R26 ;  /* 0x0004e81a01007387 */ /* 0x000fe80000100a00 */
[----:B------:R2:W-:Y:S01]  /*1eeb0*/  LDGSTS.E [R65+0x52000], [R30.64], !P5 ;  /* 0x520000001e417fae */ /* 0x0005e2000e921844 */
[----:B------:R-:W-:-:S03]  /*1eec0*/  IADD3 R0, R243, -0xa9, RZ ;  /* 0xffffff57f3007810 */ /* 0x000fc60007ffe0ff */
[----:B------:R1:W-:Y:S01]  /*1eed0*/  LDGSTS.E [R65+0x52200], [R26.64], !P5 ;  /* 0x522000001a417fae */ /* 0x0003e2000e921844 */
[----:B---3--:R-:W-:-:S04]  /*1eee0*/  IMAD.WIDE R24, R2, 0x4, R58 ;  /* 0x0000000402187825 */ /* 0x008fc800078e023a */
[----:B-1----:R-:W-:Y:S01]  /*1eef0*/  IMAD.WIDE R22, R2, 0x4, R52 ;  /* 0x0000000402167825 */ /* 0x002fe200078e0234 */
[----:B------:R1:W-:Y:S04]  /*1ef00*/  STL.64 [R1+0x4f0], R24 ;  /* 0x0004f01801007387 */ /* 0x0003e80000100a00 */
[----:B------:R3:W-:Y:S04]  /*1ef10*/  STL.64 [R1+0x4f8], R22 ;  /* 0x0004f81601007387 */ /* 0x0007e80000100a00 */
[----:B------:R1:W-:Y:S04]  /*1ef20*/  LDGSTS.E [R65+0x52400], [R24.64], !P5 ;  /* 0x5240000018417fae */ /* 0x0003e8000e921844 */
[----:B------:R-:W4:Y:S01]  /*1ef30*/  LDL.LU.64 R52, [R1+0x540] ;  /* 0x0005400001347983 */ /* 0x000f220000300a00 */
[----:B------:R-:W-:-:S03]  /*1ef40*/  ISETP.GE.U32.AND P1, PT, R0, 0x7fffff18, PT ;  /* 0x7fffff180000780c */ /* 0x000fc60003f26070 */
[----:B------:R3:W-:Y:S04]  /*1ef50*/  LDGSTS.E [R65+0x52600], [R22.64], !P5 ;  /* 0x5260000016417fae */ /* 0x0007e8000e921844 */
[----:B-1----:R-:W4:Y:S04]  /*1ef60*/  LDL.LU.64 R24, [R1+0x548] ;  /* 0x0005480001187983 */ /* 0x002f280000300a00 */
[----:B------:R-:W4:Y:S01]  /*1ef70*/  LDL.LU.64 R58, [R1+0x1030] ;  /* 0x00103000013a7983 */ /* 0x000f220000300a00 */
[----:B------:R-:W-:-:S04]  /*1ef80*/  IADD3 R0, R243, -0xad, RZ ;  /* 0xffffff53f3007810 */ /* 0x000fc80007ffe0ff */
[----:B------:R-:W-:Y:S01]  /*1ef90*/  ISETP.GE.U32.AND P4, PT, R0, 0x7fffff14, PT ;  /* 0x7fffff140000780c */ /* 0x000fe20003f86070 */
[----:B--2---:R-:W-:-:S05]  /*1efa0*/  IMAD.WIDE R30, R2, 0x4, R244 ;  /* 0x00000004021e7825 */ /* 0x004fca00078e02f4 */
[----:B------:R-:W-:Y:S04]  /*1efb0*/  STL.64 [R1+0x500], R30 ;  /* 0x0005001e01007387 */ /* 0x000fe80000100a00 */
[----:B------:R-:W2:Y:S01]  /*1efc0*/  LDL.LU.64 R244, [R1+0x1028] ;  /* 0x0010280001f47983 */ /* 0x000ea20000300a00 */
[----:B------:R-:W-:-:S03]  /*1efd0*/  IMAD.WIDE R28, R2, 0x4, R28 ;  /* 0x00000004021c7825 */ /* 0x000fc600078e021c */
[----:B------:R1:W-:Y:S01]  /*1efe0*/  LDGSTS.E [R65+0x54000], [R30.64], !P1 ;  /* 0x540000001e417fae */ /* 0x0003e2000c921844 */
[----:B------:R-:W-:-:S03]  /*1eff0*/  IMAD.WIDE R26, R2, 0x4, R40 ;  /* 0x00000004021a7825 */ /* 0x000fc600078e0228 */
[----:B------:R1:W-:Y:S01]  /*1f000*/  STL.64 [R1+0x508], R28 ;  /* 0x0005081c01007387 */ /* 0x0003e20000100a00 */
[----:B---3--:R-:W-:-:S03]  /*1f010*/  IMAD.WIDE R22, R2, 0x4, R246 ;  /* 0x0000000402167825 */ /* 0x008fc600078e02f6 */
[----:B------:R4:W-:Y:S04]  /*1f020*/  STL.64 [R1+0x510], R26 ;  /* 0x0005101a01007387 */ /* 0x0009e80000100a00 */
[----:B------:R3:W-:Y:S04]  /*1f030*/  STL.64 [R1+0x518], R22 ;  /* 0x0005181601007387 */ /* 0x0007e80000100a00 */
[----:B------:R-:W2:Y:S04]  /*1f040*/  LDL.LU.64 R246, [R1+0x1020] ;  /* 0x0010200001f67983 */ /* 0x000ea80000300a00 */
[----:B------:R1:W-:Y:S04]  /*1f050*/  LDGSTS.E [R65+0x54200], [R28.64], !P1 ;  /* 0x542000001c417fae */ /* 0x0003e8000c921844 */
[----:B------:R4:W-:Y:S04]  /*1f060*/  LDGSTS.E [R65+0x54400], [R26.64], !P1 ;  /* 0x544000001a417fae */ /* 0x0009e8000c921844 */
[----:B------:R3:W-:Y:S04]  /*1f070*/  LDGSTS.E [R65+0x54600], [R22.64], !P1 ;  /* 0x5460000016417fae */ /* 0x0007e8000c921844 */
[----:B-1----:R-:W2:Y:S01]  /*1f080*/  LDL.LU.64 R28, [R1+0x1018] ;  /* 0x00101800011c7983 */ /* 0x002ea20000300a00 */
[----:B------:R-:W-:-:S03]  /*1f090*/  IMAD.WIDE R34, R2, 0x4, R34 ;  /* 0x0000000402227825 */ /* 0x000fc600078e0222 */
[----:B------:R-:W2:Y:S01]  /*1f0a0*/  LDL.LU.64 R40, [R1+0x1010] ;  /* 0x0010100001287983 */ /* 0x000ea20000300a00 */
[----:B------:R-:W-:-:S03]  /*1f0b0*/  IMAD.WIDE R30, R2, 0x4, R238 ;  /* 0x00000004021e7825 */ /* 0x000fc600078e02ee */
[----:B------:R-:W2:Y:S04]  /*1f0c0*/  LDL.LU.64 R238, [R1+0x1008] ;  /* 0x0010080001ee7983 */ /* 0x000ea80000300a00 */
[----:B------:R-:W-:Y:S04]  /*1f0d0*/  STL.64 [R1+0x520], R34 ;  /* 0x0005202201007387 */ /* 0x000fe80000100a00 */
[----:B------:R1:W-:Y:S04]  /*1f0e0*/  LDGSTS.E [R65+0x56000], [R34.64], !P4 ;  /* 0x5600000022417fae */ /* 0x0003e8000e121844 */
[----:B------:R-:W-:Y:S04]  /*1f0f0*/  STL.64 [R1+0x528], R30 ;  /* 0x0005281e01007387 */ /* 0x000fe80000100a00 */
[----:B------:R1:W-:Y:S01]  /*1f100*/  LDGSTS.E [R65+0x56200], [R30.64], !P4 ;  /* 0x562000001e417fae */ /* 0x0003e2000e121844 */
[----:B----4-:R-:W-:-:S04]  /*1f110*/  IMAD.WIDE R26, R2, 0x4, R70 ;  /* 0x00000004021a7825 */ /* 0x010fc800078e0246 */
[----:B---3--:R-:W-:Y:S01]  /*1f120*/  IMAD.WIDE R22, R2, 0x4, R46 ;  /* 0x0000000402167825 */ /* 0x008fe200078e022e */
[----:B------:R-:W-:Y:S04]  /*1f130*/  STL.64 [R1+0x530], R26 ;  /* 0x0005301a01007387 */ /* 0x000fe80000100a00 */
[----:B------:R3:W-:Y:S04]  /*1f140*/  LDGSTS.E [R65+0x56400], [R26.64], !P4 ;  /* 0x564000001a417fae */ /* 0x0007e8000e121844 */
[----:B------:R4:W-:Y:S04]  /*1f150*/  STL.64 [R1+0x538], R22 ;  /* 0x0005381601007387 */ /* 0x0009e80000100a00 */
[----:B------:R4:W-:Y:S04]  /*1f160*/  LDGSTS.E [R65+0x56600], [R22.64], !P4 ;  /* 0x5660000016417fae */ /* 0x0009e8000e121844 */
[----:B----4-:R-:W2:Y:S04]  /*1f170*/  LDL.LU.64 R22, [R1+0x1000] ;  /* 0x0010000001167983 */ /* 0x010ea80000300a00 */
[----:B------:R-:W2:Y:S04]  /*1f180*/  LDL.LU.64 R70, [R1+0xff8] ;  /* 0x000ff80001467983 */ /* 0x000ea80000300a00 */
[----:B------:R-:W2:Y:S04]  /*1f190*/  LDL.LU.64 R46, [R1+0xff0] ;  /* 0x000ff000012e7983 */ /* 0x000ea80000300a00 */
[----:B-1----:R-:W2:Y:S01]  /*1f1a0*/  LDL.LU.64 R34, [R1+0xfe8] ;  /* 0x000fe80001227983 */ /* 0x002ea20000300a00 */
[----:B------:R-:W-:-:S04]  /*1f1b0*/  IADD3 R0, R243, -0xb1, RZ ;  /* 0xffffff4ff3007810 */ /* 0x000fc80007ffe0ff */
[----:B------:R-:W-:Y:S01]  /*1f1c0*/  ISETP.GE.U32.AND P3, PT, R0, 0x7fffff10, PT ;  /* 0x7fffff100000780c */ /* 0x000fe20003f66070 */
[----:B------:R-:W-:-:S04]  /*1f1d0*/  IMAD.WIDE R52, R2, 0x4, R52 ;  /* 0x0000000402347825 */ /* 0x000fc800078e0234 */
[C---:B------:R-:W-:Y:S01]  /*1f1e0*/  IMAD.WIDE R30, R2.reuse, 0x4, R24 ;  /* 0x00000004021e7825 */ /* 0x040fe200078e0218 */
[----:B------:R-:W-:Y:S03]  /*1f1f0*/  STL.64 [R1+0x540], R52 ;  /* 0x0005403401007387 */ /* 0x000fe60000100a00 */
[----:B---3--:R-:W-:Y:S01]  /*1f200*/  IMAD.WIDE R26, R2, 0x4, R58 ;  /* 0x00000004021a7825 */ /* 0x008fe200078e023a */
[----:B------:R1:W-:Y:S01]  /*1f210*/  STL.64 [R1+0x548], R30 ;  /* 0x0005481e01007387 */ /* 0x0003e20000100a00 */
[----:B------:R-:W-:-:S03]  /*1f220*/  IADD3 R0, R243, -0xb5, RZ ;  /* 0xffffff4bf3007810 */ /* 0x000fc60007ffe0ff */
[----:B------:R3:W-:Y:S01]  /*1f230*/  STL.64 [R1+0x550], R26 ;  /* 0x0005501a01007387 */ /* 0x0007e20000100a00 */
[----:B------:R-:W-:-:S03]  /*1f240*/  ISETP.GE.U32.AND P6, PT, R0, 0x7fffff0c, PT ;  /* 0x7fffff0c0000780c */ /* 0x000fc60003fc6070 */
[----:B------:R1:W-:Y:S04]  /*1f250*/  LDGSTS.E [R65+0x58000], [R52.64], !P3 ;  /* 0x5800000034417fae */ /* 0x0003e8000d921844 */
[----:B------:R1:W-:Y:S04]  /*1f260*/  LDGSTS.E [R65+0x58200], [R30.64], !P3 ;  /* 0x582000001e417fae */ /* 0x0003e8000d921844 */
[----:B------:R3:W-:Y:S01]  /*1f270*/  LDGSTS.E [R65+0x58400], [R26.64], !P3 ;  /* 0x584000001a417fae */ /* 0x0007e2000d921844 */
[----:B--2---:R-:W-:-:S05]  /*1f280*/  IMAD.WIDE R24, R2, 0x4, R244 ;  /* 0x0000000402187825 */ /* 0x004fca00078e02f4 */
[----:B------:R2:W-:Y:S04]  /*1f290*/  STL.64 [R1+0x558], R24 ;  /* 0x0005581801007387 */ /* 0x0005e80000100a00 */
[----:B------:R-:W4:Y:S04]  /*1f2a0*/  LDL.LU.64 R244, [R1+0x5c8] ;  /* 0x0005c80001f47983 */ /* 0x000f280000300a00 */
[----:B------:R-:W4:Y:S04]  /*1f2b0*/  LDL.LU.64 R58, [R1+0x5b0] ;  /* 0x0005b000013a7983 */ /* 0x000f280000300a00 */
[----:B------:R2:W-:Y:S01]  /*1f2c0*/  LDGSTS.E [R65+0x58600], [R24.64], !P3 ;  /* 0x5860000018417fae */ /* 0x0005e2000d921844 */
[----:B-1----:R-:W-:-:S03]  /*1f2d0*/  IMAD.WIDE R30, R2, 0x4, R246 ;  /* 0x00000004021e7825 */ /* 0x002fc600078e02f6 */
[----:B------:R-:W4:Y:S04]  /*1f2e0*/  LDL.LU.64 R246, [R1+0x5b8] ;  /* 0x0005b80001f67983 */ /* 0x000f280000300a00 */
[----:B------:R-:W-:Y:S04]  /*1f2f0*/  STL.64 [R1+0x560], R30 ;  /* 0x0005601e01007387 */ /* 0x000fe80000100a00 */
[----:B------:R-:W4:Y:S04]  /*1f300*/  LDL.LU.64 R52, [R1+0x5c0] ;  /* 0x0005c00001347983 */ /* 0x000f280000300a00 */
[----:B------:R1:W-:Y:S01]  /*1f310*/  LDGSTS.E [R65+0x5a000], [R30.64], !P6 ;  /* 0x5a0000001e417fae */ /* 0x0003e2000f121844 */
[----:B------:R-:W-:-:S04]  /*1f320*/  IMAD.WIDE R28, R2, 0x4, R28 ;  /* 0x00000004021c7825 */ /* 0x000fc800078e021c */
[C---:B---3--:R-:W-:Y:S01]  /*1f330*/  IMAD.WIDE R26, R2.reuse, 0x4, R40 ;  /* 0x00000004021a7825 */ /* 0x048fe200078e0228 */
[----:B------:R3:W-:Y:S03]  /*1f340*/  STL.64 [R1+0x568], R28 ;  /* 0x0005681c01007387 */ /* 0x0007e60000100a00 */
[----:B--2---:R-:W-:Y:S01]  /*1f350*/  IMAD.WIDE R24, R2, 0x4, R238 ;  /* 0x0000000402187825 */ /* 0x004fe200078e02ee */
[----:B------:R2:W-:Y:S04]  /*1f360*/  STL.64 [R1+0x570], R26 ;  /* 0x0005701a01007387 */ /* 0x0005e80000100a00 */
[----:B------:R1:W-:Y:S04]  /*1f370*/  STL.64 [R1+0x578], R24 ;  /* 0x0005781801007387 */ /* 0x0003e80000100a00 */
[----:B------:R-:W4:Y:S04]  /*1f380*/  LDL.LU.64 R40, [R1+0x1188] ;  /* 0x0011880001287983 */ /* 0x000f280000300a00 */
[----:B------:R3:W-:Y:S01]  /*1f390*/  LDGSTS.E [R65+0x5a200], [R28.64], !P6 ;  /* 0x5a2000001c417fae */ /* 0x0007e2000f121844 */
[----:B------:R-:W-:-:S03]  /*1f3a0*/  IADD3 R0, R243, -0xb9, RZ ;  /* 0xffffff47f3007810 */ /* 0x000fc60007ffe0ff */
[----:B------:R-:W1:Y:S04]  /*1f3b0*/  S2R R250, SR_TID.X ;  /* 0x0000000000fa7919 */ /* 0x000e680000002100 */
[----:B---3--:R-:W3:Y:S04]  /*1f3c0*/  LDL.LU.64 R28, [R1+0x1180] ;  /* 0x00118000011c7983 */ /* 0x008ee80000300a00 */
[----:B------:R-:W3:Y:S01]  /*1f3d0*/  LDL.LU.64 R238, [R1+0xfe0] ;  /* 0x000fe00001ee7983 */ /* 0x000ee20000300a00 */
[----:B-1----:R-:W-:-:S03]  /*1f3e0*/  IMAD.WIDE R30, R2, 0x4, R22 ;  /* 0x00000004021e7825 */ /* 0x002fc600078e0216 */
[----:B------:R2:W-:Y:S04]  /*1f3f0*/  LDGSTS.E [R65+0x5a400], [R26.64], !P6 ;  /* 0x5a4000001a417fae */ /* 0x0005e8000f121844 */
[----:B------:R1:W-:Y:S01]  /*1f400*/  STL.64 [R1+0x580], R30 ;  /* 0x0005801e01007387 */ /* 0x0003e20000100a00 */
[----:B------:R-:W-:-:S03]  /*1f410*/  ISETP.GE.U32.AND P2, PT, R0, 0x7fffff08, PT ;  /* 0x7fffff080000780c */ /* 0x000fc60003f46070 */
[----:B------:R1:W-:Y:S01]  /*1f420*/  LDGSTS.E [R65+0x5a600], [R24.64], !P6 ;  /* 0x5a60000018417fae */ /* 0x0003e2000f121844 */
[----:B------:R-:W-:-:S03]  /*1f430*/  IMAD.WIDE R22, R2, 0x4, R34 ;  /* 0x0000000402167825 */ /* 0x000fc600078e0222 */
[----:B------:R-:W3:Y:S01]  /*1f440*/  LDL.LU.64 R34, [R1+0xfd8] ;  /* 0x000fd80001227983 */ /* 0x000ee20000300a00 */
[----:B--2---:R-:W-:Y:S01]  /*1f450*/  IMAD.WIDE R26, R2, 0x4, R70 ;  /* 0x00000004021a7825 */ /* 0x004fe200078e0246 */
[----:B------:R-:W-:-:S04]  /*1f460*/  IADD3 R0, R243, -0xbd, RZ ;  /* 0xffffff43f3007810 */ /* 0x000fc80007ffe0ff */
[----:B------:R2:W-:Y:S01]  /*1f470*/  LDGSTS.E [R65+0x5c000], [R30.64], !P2 ;  /* 0x5c0000001e417fae */ /* 0x0005e2000d121844 */
[----:B-1----:R-:W-:-:S03]  /*1f480*/  IMAD.WIDE R24, R2, 0x4, R46 ;  /* 0x0000000402187825 */ /* 0x002fc600078e022e */
[----:B------:R-:W-:Y:S01]  /*1f490*/  STL.64 [R1+0x588], R26 ;  /* 0x0005881a01007387 */ /* 0x000fe20000100a00 */
[----:B------:R-:W-:-:S03]  /*1f4a0*/  ISETP.GE.U32.AND P5, PT, R0, 0x7fffff04, PT ;  /* 0x7fffff040000780c */ /* 0x000fc60003fa6070 */
[----:B------:R-:W-:Y:S04]  /*1f4b0*/  STL.64 [R1+0x590], R24 ;  /* 0x0005901801007387 */ /* 0x000fe80000100a00 */
[----:B------:R1:W-:Y:S04]  /*1f4c0*/  LDGSTS.E [R65+0x5c200], [R26.64], !P2 ;  /* 0x5c2000001a417fae */ /* 0x0003e8000d121844 */
[----:B------:R1:W-:Y:S04]  /*1f4d0*/  STL.64 [R1+0x5a0], R22 ;  /* 0x0005a01601007387 */ /* 0x0003e80000100a00 */
[----:B------:R1:W-:Y:S04]  /*1f4e0*/  LDGSTS.E [R65+0x5c400], [R24.64], !P2 ;  /* 0x5c40000018417fae */ /* 0x0003e8000d121844 */
[----:B------:R1:W-:Y:S01]  /*1f4f0*/  LDGSTS.E [R65+0x5c600], [R22.64], !P2 ;  /* 0x5c60000016417fae */ /* 0x0003e2000d121844 */
[----:B------:R-:W-:-:S02]  /*1f500*/  IADD3 R0, R243, -0x82, RZ ;  /* 0xffffff7ef3007810 */ /* 0x000fc40007ffe0ff */
[----:B------:R-:W-:Y:S02]  /*1f510*/  LOP3.LUT R250, R250, 0x7f, RZ, 0xc0, !PT ;  /* 0x0000007ffafa7812 */ /* 0x000fe400078ec0ff */
[----:B------:R-:W-:-:S03]  /*1f520*/  ISETP.GE.U32.AND P1, PT, R0, 0x7fffff3f, PT ;  /* 0x7fffff3f0000780c */ /* 0x000fc60003f26070 */
[----:B------:R-:W-:-:S05]  /*1f530*/  IMAD.SHL.U32 R250, R250, 0x4, RZ ;  /* 0x00000004fafa7824 */ /* 0x000fca00078e00ff */
[----:B------:R-:W-:Y:S01]  /*1f540*/  LOP3.LUT R248, R250, 0x20, RZ, 0x3c, !PT ;  /* 0x00000020faf87812 */ /* 0x000fe200078e3cff */
[C---:B----4-:R-:W-:Y:S02]  /*1f550*/  IMAD.WIDE R46, R2.reuse, 0x4, R244 ;  /* 0x00000004022e7825 */ /* 0x050fe400078e02f4 */
[----:B------:R-:W4:Y:S02]  /*1f560*/  LDL.LU.64 R244, [R1+0xfd0] ;  /* 0x000fd00001f47983 */ /* 0x000f240000300a00 */
[C---:B--2---:R-:W-:Y:S02]  /*1f570*/  IMAD.WIDE R30, R2.reuse, 0x4, R58 ;  /* 0x00000004021e7825 */ /* 0x044fe400078e023a */
[----:B-1----:R-:W2:Y:S04]  /*1f580*/  LDL.LU.64 R22, [R1+0xfc8] ;  /* 0x000fc80001167983 */ /* 0x002ea80000300a00 */
[----:B------:R1:W-:Y:S04]  /*1f590*/  STL.64 [R1+0x5a8], R46 ;  /* 0x0005a82e01007387 */ /* 0x0003e80000100a00 */
[----:B------:R-:W2:Y:S01]  /*1f5a0*/  LDL.LU.64 R70, [R1+0xfc0] ;  /* 0x000fc00001467983 */ /* 0x000ea20000300a00 */
[----:B------:R-:W-:-:S03]  /*1f5b0*/  IMAD.WIDE R26, R2, 0x4, R246 ;  /* 0x00000004021a7825 */ /* 0x000fc600078e02f6 */
[----:B------:R1:W-:Y:S04]  /*1f5c0*/  STL.64 [R1+0x5b0], R30 ;  /* 0x0005b01e01007387 */ /* 0x0003e80000100a00 */
[----:B------:R-:W2:Y:S01]  /*1f5d0*/  LDL.LU.64 R246, [R1+0xfb8] ;  /* 0x000fb80001f67983 */ /* 0x000ea20000300a00 */
[----:B------:R-:W-:-:S03]  /*1f5e0*/  IMAD.WIDE R24, R2, 0x4, R52 ;  /* 0x0000000402187825 */ /* 0x000fc600078e0234 */
[----:B------:R1:W-:Y:S04]  /*1f5f0*/  LDGSTS.E [R65+0x5e000], [R46.64], !P5 ;  /* 0x5e0000002e417fae */ /* 0x0003e8000e921844 */
[----:B------:R1:W-:Y:S04]  /*1f600*/  LDGSTS.E [R65+0x5e200], [R30.64], !P5 ;  /* 0x5e2000001e417fae */ /* 0x0003e8000e921844 */
[----:B------:R3:W-:Y:S04]  /*1f610*/  STL.64 [R1+0x5b8], R26 ;  /* 0x0005b81a01007387 */ /* 0x0007e80000100a00 */
[----:B------:R3:W-:Y:S04]  /*1f620*/  STL.64 [R1+0x5c0], R24 ;  /* 0x0005c01801007387 */ /* 0x0007e80000100a00 */
[----:B-1----:R-:W2:Y:S04]  /*1f630*/  LDL.LU.64 R46, [R1+0xfb0] ;  /* 0x000fb000012e7983 */ /* 0x002ea80000300a00 */
[----:B------:R-:W2:Y:S01]  /*1f640*/  LDL.LU.64 R58, [R1+0xfa8] ;  /* 0x000fa800013a7983 */ /* 0x000ea20000300a00 */
[----:B------:R-:W-:-:S03]  /*1f650*/  IMAD.WIDE R30, R2, 0x4, R40 ;  /* 0x00000004021e7825 */ /* 0x000fc600078e0228 */
[----:B------:R1:W-:Y:S04]  /*1f660*/  LDGSTS.E [R65+0x5e400], [R26.64], !P5 ;  /* 0x5e4000001a417fae */ /* 0x0003e8000e921844 */
[----:B------:R-:W-:Y:S04]  /*1f670*/  STL.64 [R1+0x5c8], R30 ;  /* 0x0005c81e01007387 */ /* 0x000fe80000100a00 */
[----:B------:R-:W2:Y:S04]  /*1f680*/  LDL.LU.64 R52, [R1+0xfa0] ;  /* 0x000fa00001347983 */ /* 0x000ea80000300a00 */
[----:B------:R3:W-:Y:S02]  /*1f690*/  LDGSTS.E [R65+0x5e600], [R24.64], !P5 ;  /* 0x5e60000018417fae */ /* 0x0007e4000e921844 */
[----:B---3--:R-:W-:-:S02]  /*1f6a0*/  IMAD.WIDE R28, R2, 0x4, R28 ;  /* 0x00000004021c7825 */ /* 0x008fc400078e021c */
[----:B------:R4:W-:Y:S02]  /*1f6b0*/  LDGSTS.E [R248+0x40800], [R30.64], !P1 ;  /* 0x408000001ef87fae */ /* 0x0009e4000c921844 */
[----:B-1----:R-:W-:Y:S02]  /*1f6c0*/  IMAD.WIDE R26, R2, 0x4, R238 ;  /* 0x00000004021a7825 */ /* 0x002fe400078e02ee */
[----:B------:R1:W-:Y:S04]  /*1f6d0*/  STL.64 [R1+0x1100], R28 ;  /* 0x0011001c01007387 */ /* 0x0003e80000100a00 */
[----:B------:R-:W3:Y:S04]  /*1f6e0*/  LDL.LU.64 R238, [R1+0xf98] ;  /* 0x000f980001ee7983 */ /* 0x000ee80000300a00 */
[----:B------:R2:W-:Y:S04]  /*1f6f0*/  STL.64 [R1+0x10f8], R26 ;  /* 0x0010f81a01007387 */ /* 0x0005e80000100a00 */
[----:B------:R1:W-:Y:S01]  /*1f700*/  LDGSTS.E [R248+0x40a00], [R28.64], !P1 ;  /* 0x40a000001cf87fae */ /* 0x0003e2000c921844 */
[----:B------:R-:W-:-:S03]  /*1f710*/  IADD3 R0, R243, -0x86, RZ ;  /* 0xffffff7af3007810 */ /* 0x000fc60007ffe0ff */
[----:B------:R2:W-:Y:S01]  /*1f720*/  LDGSTS.E [R248+0x40c00], [R26.64], !P1 ;  /* 0x40c000001af87fae */ /* 0x0005e2000c921844 */
[----:B------:R-:W-:-:S05]  /*1f730*/  IMAD.WIDE R24, R2, 0x4, R34 ;  /* 0x0000000402187825 */ /* 0x000fca00078e0222 */
[----:B------:R2:W-:Y:S04]  /*1f740*/  STL.64 [R1+0x10f0], R24 ;  /* 0x0010f01801007387 */ /* 0x0005e80000100a00 */
[----:B------:R-:W3:Y:S04]  /*1f750*/  LDL.LU.64 R40, [R1+0xf90] ;  /* 0x000f900001287983 */ /* 0x000ee80000300a00 */
[----:B-1----:R-:W3:Y:S01]  /*1f760*/  LDL.LU.64 R28, [R1+0xf88] ;  /* 0x000f8800011c7983 */ /* 0x002ee20000300a00 */
[----:B------:R-:W-:-:S03]  /*1f770*/  ISETP.GE.U32.AND P4, PT, R0, 0x7fffff3b, PT ;  /* 0x7fffff3b0000780c */ /* 0x000fc60003f86070 */
[----:B------:R1:W-:Y:S04]  /*1f780*/  LDGSTS.E [R248+0x40e00], [R24.64], !P1 ;  /* 0x40e0000018f87fae */ /* 0x0003e8000c921844 */
[----:B------:R-:W3:Y:S01]  /*1f790*/  LDL.LU.64 R34, [R1+0xf80] ;  /* 0x000f800001227983 */ /* 0x000ee20000300a00 */
[----:B------:R-:W-:-:S04]  /*1f7a0*/  IADD3 R0, R243, -0x8a, RZ ;  /* 0xffffff76f3007810 */ /* 0x000fc80007ffe0ff */
[----:B------:R-:W-:Y:S01]  /*1f7b0*/  ISETP.GE.U32.AND P3, PT, R0, 0x7fffff37, PT ;  /* 0x7fffff370000780c */ /* 0x000fe20003f66070 */
[C---:B----4-:R-:W-:Y:S02]  /*1f7c0*/  IMAD.WIDE R30, R2.reuse, 0x4, R244 ;  /* 0x00000004021e7825 */ /* 0x050fe400078e02f4 */
[----:B------:R-:W4:Y:S02]  /*1f7d0*/  LDL.LU.64 R244, [R1+0xf78] ;  /* 0x000f780001f47983 */ /* 0x000f240000300a00 */
[C---:B--2---:R-:W-:Y:S02]  /*1f7e0*/  IMAD.WIDE R26, R2.reuse, 0x4, R22 ;  /* 0x00000004021a7825 */ /* 0x044fe400078e0216 */
[----:B------:R2:W-:Y:S02]  /*1f7f0*/  STL.64 [R1+0x10a8], R30 ;  /* 0x0010a81e01007387 */ /* 0x0005e40000100a00 */
[C---:B-1----:R-:W-:Y:S02]  /*1f800*/  IMAD.WIDE R24, R2.reuse, 0x4, R70 ;  /* 0x0000000402187825 */ /* 0x042fe400078e0246 */
[----:B------:R-:W-:Y:S04]  /*1f810*/  STL.64 [R1+0x10a0], R26 ;  /* 0x0010a01a01007387 */ /* 0x000fe80000100a00 */
[----:B------:R2:W-:Y:S01]  /*1f820*/  LDGSTS.E [R248+0x42800], [R30.64], !P4 ;  /* 0x428000001ef87fae */ /* 0x0005e2000e121844 */
[----:B------:R-:W-:-:S03]  /*1f830*/  IMAD.WIDE R22, R2, 0x4, R246 ;  /* 0x0000000402167825 */ /* 0x000fc600078e02f6 */
[----:B------:R-:W-:Y:S04]  /*1f840*/  STL.64 [R1+0x1098], R24 ;  /* 0x0010981801007387 */ /* 0x000fe80000100a00 */
[----:B------:R1:W-:Y:S04]  /*1f850*/  STL.64 [R1+0x1090], R22 ;  /* 0x0010901601007387 */ /* 0x0003e80000100a00 */
[----:B------:R-:W4:Y:S04]  /*1f860*/  LDL.LU.64 R246, [R1+0xf70] ;  /* 0x000f700001f67983 */ /* 0x000f280000300a00 */
[----:B------:R1:W-:Y:S04]  /*1f870*/  LDGSTS.E [R248+0x42a00], [R26.64], !P4 ;  /* 0x42a000001af87fae */ /* 0x0003e8000e121844 */
[----:B------:R3:W-:Y:S01]  /*1f880*/  LDGSTS.E [R248+0x42c00], [R24.64], !P4 ;  /* 0x42c0000018f87fae */ /* 0x0007e2000e121844 */
[----:B------:R-:W-:-:S03]  /*1f890*/  IMAD.WIDE R46, R2, 0x4, R46 ;  /* 0x00000004022e7825 */ /* 0x000fc600078e022e */
[----:B------:R1:W-:Y:S01]  /*1f8a0*/  LDGSTS.E [R248+0x42e00], [R22.64], !P4 ;  /* 0x42e0000016f87fae */ /* 0x0003e2000e121844 */
[----:B--2---:R-:W-:-:S03]  /*1f8b0*/  IMAD.WIDE R30, R2, 0x4, R58 ;  /* 0x00000004021e7825 */ /* 0x004fc600078e023a */
[----:B------:R2:W-:Y:S04]  /*1f8c0*/  LDGSTS.E [R248+0x44800], [R46.64], !P3 ;  /* 0x448000002ef87fae */ /* 0x0005e8000d921844 */
[----:B------:R2:W-:Y:S04]  /*1f8d0*/  LDGSTS.E [R248+0x44a00], [R30.64], !P3 ;  /* 0x44a000001ef87fae */ /* 0x0005e8000d921844 */
[----:B-1----:R-:W4:Y:S01]  /*1f8e0*/  LDL.LU.64 R22, [R1+0xf68] ;  /* 0x000f680001167983 */ /* 0x002f220000300a00 */
[----:B------:R-:W-:-:S03]  /*1f8f0*/  IMAD.WIDE R26, R2, 0x4, R52 ;  /* 0x00000004021a7825 */ /* 0x000fc600078e0234 */
[----:B------:R-:W4:Y:S04]  /*1f900*/  LDL.LU.64 R70, [R1+0xf60] ;  /* 0x000f600001467983 */ /* 0x000f280000300a00 */
[----:B------:R2:W-:Y:S04]  /*1f910*/  STL.64 [R1+0x1048], R46 ;  /* 0x0010482e01007387 */ /* 0x0005e80000100a00 */
[----:B------:R-:W4:Y:S04]  /*1f920*/  LDL.LU.64 R58, [R1+0xf58] ;  /* 0x000f5800013a7983 */ /* 0x000f280000300a00 */
[----:B------:R1:W-:Y:S01]  /*1f930*/  STL.64 [R1+0x1040], R30 ;  /* 0x0010401e01007387 */ /* 0x0003e20000100a00 */
[----:B---3--:R-:W-:-:S03]  /*1f940*/  IMAD.WIDE R24, R2, 0x4, R238 ;  /* 0x0000000402187825 */ /* 0x008fc600078e02ee */
[----:B------:R3:W-:Y:S04]  /*1f950*/  STL.64 [R1+0x1038], R26 ;  /* 0x0010381a01007387 */ /* 0x0007e80000100a00 */
[----:B------:R4:W-:Y:S04]  /*1f960*/  STL.64 [R1+0x1030], R24 ;  /* 0x0010301801007387 */ /* 0x0009e80000100a00 */
[----:B--2---:R-:W4:Y:S04]  /*1f970*/  LDL.LU.64 R46, [R1+0xf50] ;  /* 0x000f5000012e7983 */ /* 0x004f280000300a00 */
[----:B------:R-:W4:Y:S04]  /*1f980*/  LDL.LU.64 R238, [R1+0xf48] ;  /* 0x000f480001ee7983 */ /* 0x000f280000300a00 */
[----:B------:R-:W4:Y:S01]  /*1f990*/  LDL.LU.64 R52, [R1+0xf40] ;  /* 0x000f400001347983 */ /* 0x000f220000300a00 */
[----:B------:R-:W-:Y:S01]  /*1f9a0*/  IMAD.WIDE R28, R2, 0x4, R28 ;  /* 0x00000004021c7825 */ /* 0x000fe200078e021c */
[----:B------:R-:W-:-:S02]  /*1f9b0*/  IADD3 R0, R243, -0x8e, RZ ;  /* 0xffffff72f3007810 */ /* 0x000fc40007ffe0ff */
[----:B------:R3:W-:Y:S01]  /*1f9c0*/  LDGSTS.E [R248+0x44c00], [R26.64], !P3 ;  /* 0x44c000001af87fae */ /* 0x0007e2000d921844 */
[----:B-1----:R-:W-:Y:S01]  /*1f9d0*/  IMAD.WIDE R30, R2, 0x4, R40 ;  /* 0x00000004021e7825 */ /* 0x002fe200078e0228 */
[----:B------:R-:W-:Y:S02]  /*1f9e0*/  ISETP.GE.U32.AND P6, PT, R0, 0x7fffff33, PT ;  /* 0x7fffff330000780c */ /* 0x000fe40003fc6070 */
[----:B------:R4:W-:Y:S04]  /*1f9f0*/  LDGSTS.E [R248+0x44e00], [R24.64], !P3 ;  /* 0x44e0000018f87fae */ /* 0x0009e8000d921844 */
[----:B------:R-:W-:Y:S04]  /*1fa00*/  STL.64 [R1+0xfe8], R30 ;  /* 0x000fe81e01007387 */ /* 0x000fe80000100a00 */
[----:B------:R1:W-:Y:S04]  /*1fa10*/  STL.64 [R1+0xfe0], R28 ;  /* 0x000fe01c01007387 */ /* 0x0003e80000100a00 */
[----:B------:R-:W4:Y:S01]  /*1fa20*/  LDL.LU.64 R40, [R1+0xf38] ;  /* 0x000f380001287983 */ /* 0x000f220000300a00 */
[----:B---3--:R-:W-:Y:S01]  /*1fa30*/  IMAD.WIDE R26, R2, 0x4, R34 ;  /* 0x00000004021a7825 */ /* 0x008fe200078e0222 */
[----:B------:R-:W-:-:S02]  /*1fa40*/  IADD3 R0, R243, -0x92, RZ ;  /* 0xffffff6ef3007810 */ /* 0x000fc40007ffe0ff */
[----:B------:R3:W-:Y:S02]  /*1fa50*/  LDGSTS.E [R248+0x46800], [R30.64], !P6 ;  /* 0x468000001ef87fae */ /* 0x0007e4000f121844 */
[----:B------:R-:W-:Y:S02]  /*1fa60*/  ISETP.GE.U32.AND P2, PT, R0, 0x7fffff2f, PT ;  /* 0x7fffff2f0000780c */ /* 0x000fe40003f46070 */
[----:B------:R1:W-:Y:S04]  /*1fa70*/  STL.64 [R1+0xfd8], R26 ;  /* 0x000fd81a01007387 */ /* 0x0003e80000100a00 */
[----:B------:R1:W-:Y:S01]  /*1fa80*/  LDGSTS.E [R248+0x46a00], [R28.64], !P6 ;  /* 0x46a000001cf87fae */ /* 0x0003e2000f121844 */
[----:B------:R-:W-:-:S03]  /*1fa90*/  IADD3 R0, R243, -0x96, RZ ;  /* 0xffffff6af3007810 */ /* 0x000fc60007ffe0ff */
[----:B------:R1:W-:Y:S01]  /*1faa0*/  LDGSTS.E [R248+0x46c00], [R26.64], !P6 ;  /* 0x46c000001af87fae */ /* 0x0003e2000f121844 */
[----:B------:R-:W-:Y:S01]  /*1fab0*/  ISETP.GE.U32.AND P5, PT, R0, 0x7fffff2b, PT ;  /* 0x7fffff2b0000780c */ /* 0x000fe20003fa6070 */
[----:B----4-:R-:W-:-:S05]  /*1fac0*/  IMAD.WIDE R24, R2, 0x4, R244 ;  /* 0x0000000402187825 */ /* 0x010fca00078e02f4 */
[----:B------:R4:W-:Y:S04]  /*1fad0*/  STL.64 [R1+0xfd0], R24 ;  /* 0x000fd01801007387 */ /* 0x0009e80000100a00 */
[----:B------:R-:W2:Y:S04]  /*1fae0*/  LDL.LU.64 R34, [R1+0xf30] ;  /* 0x000f300001227983 */ /* 0x000ea80000300a00 */
[----:B-1----:R-:W2:Y:S04]  /*1faf0*/  LDL.LU.64 R28, [R1+0xf28] ;  /* 0x000f2800011c7983 */ /* 0x002ea80000300a00 */
[----:B------:R-:W2:Y:S04]  /*1fb00*/  LDL.LU.64 R244, [R1+0xf20] ;  /* 0x000f200001f47983 */ /* 0x000ea80000300a00 */
[----:B------:R4:W-:Y:S01]  /*1fb10*/  LDGSTS.E [R248+0x46e00], [R24.64], !P6 ;  /* 0x46e0000018f87fae */ /* 0x0009e2000f121844 */
[----:B---3--:R-:W-:-:S05]  /*1fb20*/  IMAD.WIDE R30, R2, 0x4, R246 ;  /* 0x00000004021e7825 */ /* 0x008fca00078e02f6 */
[----:B------:R-:W-:Y:S04]  /*1fb30*/  STL.64 [R1+0xf88], R30 ;  /* 0x000f881e01007387 */ /* 0x000fe80000100a00 */
[----:B------:R-:W3:Y:S04]  /*1fb40*/  LDL.LU.64 R246, [R1+0xf18] ;  /* 0x000f180001f67983 */ /* 0x000ee80000300a00 */
[----:B------:R1:W-:Y:S01]  /*1fb50*/  LDGSTS.E [R248+0x48800], [R30.64], !P2 ;  /* 0x488000001ef87fae */ /* 0x0003e2000d121844 */
[----:B------:R-:W-:-:S04]  /*1fb60*/  IMAD.WIDE R26, R2, 0x4, R22 ;  /* 0x00000004021a7825 */ /* 0x000fc800078e0216 */
[C---:B----4-:R-:W-:Y:S01]  /*1fb70*/  IMAD.WIDE R24, R2.reuse, 0x4, R70 ;  /* 0x0000000402187825 */ /* 0x050fe200078e0246 */
[----:B------:R-:W-:Y:S04]  /*1fb80*/  STL.64 [R1+0xf80], R26 ;  /* 0x000f801a01007387 */ /* 0x000fe80000100a00 */
[----:B------:R4:W-:Y:S01]  /*1fb90*/  LDGSTS.E [R248+0x48a00], [R26.64], !P2 ;  /* 0x48a000001af87fae */ /* 0x0009e2000d121844 */
[----:B------:R-:W-:-:S03]  /*1fba0*/  IMAD.WIDE R22, R2, 0x4, R58 ;  /* 0x0000000402167825 */ /* 0x000fc600078e023a */
[----:B------:R1:W-:Y:S04]  /*1fbb0*/  STL.64 [R1+0xf78], R24 ;  /* 0x000f781801007387 */ /* 0x0003e80000100a00 */
[----:B------:R1:W-:Y:S04]  /*1fbc0*/  LDGSTS.E [R248+0x48c00], [R24.64], !P2 ;  /* 0x48c0000018f87fae */ /* 0x0003e8000d121844 */
[----:B------:R1:W-:Y:S04]  /*1fbd0*/  STL.64 [R1+0xf70], R22 ;  /* 0x000f701601007387 */ /* 0x0003e80000100a00 */
[----:B------:R1:W-:Y:S02]  /*1fbe0*/  LDGSTS.E [R248+0x48e00], [R22.64], !P2 ;  /* 0x48e0000016f87fae */ /* 0x0003e4000d121844 */
[----:B-1----:R-:W-:-:S05]  /*1fbf0*/  IMAD.WIDE R24, R2, 0x4, R46 ;  /* 0x0000000402187825 */ /* 0x002fca00078e022e */
[----:B------:R1:W-:Y:S01]  /*1fc00*/  LDGSTS.E [R248+0x4a800], [R24.64], !P5 ;  /* 0x4a80000018f87fae */ /* 0x0003e2000e921844 */
[----:B------:R-:W-:-:S03]  /*1fc10*/  IMAD.WIDE R22, R2, 0x4, R238 ;  /* 0x0000000402167825 */ /* 0x000fc600078e02ee */
[----:B------:R-:W3:Y:S01]  /*1fc20*/  LDL.LU.64 R238, [R1+0xf10] ;  /* 0x000f100001ee7983 */ /* 0x000ee20000300a00 */
[----:B------:R-:W-:-:S03]  /*1fc30*/  IMAD.WIDE R30, R2, 0x4, R52 ;  /* 0x00000004021e7825 */ /* 0x000fc600078e0234 */
[----:B------:R-:W3:Y:S04]  /*1fc40*/  LDL.LU.64 R46, [R1+0x630] ;  /* 0x00063000012e7983 */ /* 0x000ee80000300a00 */
[----:B------:R1:W-:Y:S04]  /*1fc50*/  STL.64 [R1+0xf50], R24 ;  /* 0x000f501801007387 */ /* 0x0003e80000100a00 */
[----:B------:R-:W3:Y:S04]  /*1fc60*/  LDL.LU.64 R70, [R1+0xf08] ;  /* 0x000f080001467983 */ /* 0x000ee80000300a00 */
[----:B------:R1:W-:Y:S04]  /*1fc70*/  STL.64 [R1+0xf48], R22 ;  /* 0x000f481601007387 */ /* 0x0003e80000100a00 */
[----:B------:R-:W3:Y:S04]  /*1fc80*/  LDL.LU.64 R58, [R1+0x638] ;  /* 0x00063800013a7983 */ /* 0x000ee80000300a00 */
[----:B------:R-:W3:Y:S04]  /*1fc90*/  LDL.LU.64 R52, [R1+0x640] ;  /* 0x0006400001347983 */ /* 0x000ee80000300a00 */
[----:B------:R1:W-:Y:S01]  /*1fca0*/  LDGSTS.E [R248+0x4aa00], [R22.64], !P5 ;  /* 0x4aa0000016f87fae */ /* 0x0003e2000e921844 */
[----:B------:R-:W-:-:S03]  /*1fcb0*/  IADD3 R0, R243, -0x9a, RZ ;  /* 0xffffff66f3007810 */ /* 0x000fc60007ffe0ff */
[----:B------:R1:W-:Y:S01]  /*1fcc0*/  LDGSTS.E [R248+0x4ac00], [R30.64], !P5 ;  /* 0x4ac000001ef87fae */ /* 0x0003e2000e921844 */
[----:B----4-:R-:W-:-:S03]  /*1fcd0*/  IMAD.WIDE R26, R2, 0x4, R40 ;  /* 0x00000004021a7825 */ /* 0x010fc600078e0228 */
[----:B------:R-:W3:Y:S04]  /*1fce0*/  LDL.LU.64 R40, [R1+0xf00] ;  /* 0x000f000001287983 */ /* 0x000ee80000300a00 */
[----:B------:R2:W-:Y:S04]  /*1fcf0*/  STL.64 [R1+0xf40], R30 ;  /* 0x000f401e01007387 */ /* 0x0005e80000100a00 */
[----:B------:R3:W-:Y:S04]  /*1fd00*/  STL.64 [R1+0xf38], R26 ;  /* 0x000f381a01007387 */ /* 0x0007e80000100a00 */
[----:B-1----:R-:W3:Y:S04]  /*1fd10*/  LDL.LU.64 R24, [R1+0xef8] ;  /* 0x000ef80001187983 */ /* 0x002ee80000300a00 */
[----:B------:R-:W3:Y:S01]  /*1fd20*/  LDL.LU.64 R22, [R1+0xef0] ;  /* 0x000ef00001167983 */ /* 0x000ee20000300a00 */
[----:B------:R-:W-:-:S03]  /*1fd30*/  ISETP.GE.U32.AND P1, PT, R0, 0x7fffff27, PT ;  /* 0x7fffff270000780c */ /* 0x000fc60003f26070 */
[----:B------:R3:W-:Y:S01]  /*1fd40*/  LDGSTS.E [R248+0x4ae00], [R26.64], !P5 ;  /* 0x4ae000001af87fae */ /* 0x0007e2000e921844 */
[----:B------:R-:W-:-:S04]  /*1fd50*/  IADD3 R0, R243, -0x9e, RZ ;  /* 0xffffff62f3007810 */ /* 0x000fc80007ffe0ff */
[----:B------:R-:W-:Y:S02]  /*1fd60*/  ISETP.GE.U32.AND P4, PT, R0, 0x7fffff23, PT ;  /* 0x7fffff230000780c */ /* 0x000fe40003f86070 */
[----:B------:R-:W-:-:S04]  /*1fd70*/  IADD3 R0, R243, -0xa2, RZ ;  /* 0xffffff5ef3007810 */ /* 0x000fc80007ffe0ff */
[----:B------:R-:W-:Y:S02]  /*1fd80*/  ISETP.GE.U32.AND P3, PT, R0, 0x7fffff1f, PT ;  /* 0x7fffff1f0000780c */ /* 0x000fe40003f66070 */
[----:B------:R-:W-:Y:S01]  /*1fd90*/  LOP3.LUT R242, R251, 0x3f, RZ, 0xc0, !PT ;  /* 0x0000003ffbf27812 */ /* 0x000fe200078ec0ff */
[----:B------:R-:W-:Y:S02]  /*1fda0*/  IMAD.MOV.U32 R251, RZ, RZ, c[0x0][0x180] ;  /* 0x00006000fffb7624 */ /* 0x000fe400078e00ff */
[----:B--2---:R-:W-:-:S04]  /*1fdb0*/  IMAD.WIDE R34, R2, 0x4, R34 ;  /* 0x0000000402227825 */ /* 0x004fc800078e0222 */
[C---:B------:R-:W-:Y:S01]  /*1fdc0*/  IMAD.WIDE R28, R2.reuse, 0x4, R28 ;  /* 0x00000004021c7825 */ /* 0x040fe200078e021c */
[----:B------:R1:W-:Y:S03]  /*1fdd0*/  STL.64 [R1+0xf30], R34 ;  /* 0x000f302201007387 */ /* 0x0003e60000100a00 */
[C---:B------:R-:W-:Y:S01]  /*1fde0*/  IMAD.WIDE R30, R2.reuse, 0x4, R244 ;  /* 0x00000004021e7825 */ /* 0x040fe200078e02f4 */
[----:B------:R2:W-:Y:S04]  /*1fdf0*/  STL.64 [R1+0xf28], R28 ;  /* 0x000f281c01007387 */ /* 0x0005e80000100a00 */
[----:B------:R1:W-:Y:S04]  /*1fe00*/  STL.64 [R1+0xf20], R30 ;  /* 0x000f201e01007387 */ /* 0x0003e80000100a00 */
[----:B------:R1:W-:Y:S04]  /*1fe10*/  LDGSTS.E [R248+0x4c800], [R34.64], !P1 ;  /* 0x4c80000022f87fae */ /* 0x0003e8000c921844 */
[----:B------:R2:W-:Y:S04]  /*1fe20*/  LDGSTS.E [R248+0x4ca00], [R28.64], !P1 ;  /* 0x4ca000001cf87fae */ /* 0x0005e8000c921844 */
[----:B------:R2:W-:Y:S01]  /*1fe30*/  LDGSTS.E [R248+0x4cc00], [R30.64], !P1 ;  /* 0x4cc000001ef87fae */ /* 0x0005e2000c921844 */
[----:B---3--:R-:W-:-:S05]  /*1fe40*/  IMAD.WIDE R26, R2, 0x4, R246 ;  /* 0x00000004021a7825 */ /* 0x008fca00078e02f6 */
[----:B------:R3:W-:Y:S04]  /*1fe50*/  STL.64 [R1+0xf18], R26 ;  /* 0x000f181a01007387 */ /* 0x0007e80000100a00 */
[----:B-1----:R-:W4:Y:S04]  /*1fe60*/  LDL.LU.64 R34, [R1+0xee8] ;  /* 0x000ee80001227983 */ /* 0x002f280000300a00 */
[----:B--2---:R-:W2:Y:S04]  /*1fe70*/  LDL.LU.64 R28, [R1+0xee0] ;  /* 0x000ee000011c7983 */ /* 0x004ea80000300a00 */
[----:B------:R-:W2:Y:S04]  /*1fe80*/  LDL.LU.64 R244, [R1+0xed8] ;  /* 0x000ed80001f47983 */ /* 0x000ea80000300a00 */
[----:B------:R-:W2:Y:S04]  /*1fe90*/  LDL.LU.64 R246, [R1+0xed0] ;  /* 0x000ed00001f67983 */ /* 0x000ea80000300a00 */
[----:B------:R-:W2:Y:S04]  /*1fea0*/  LDL.LU.64 R30, [R1+0x4508] ;  /* 0x00450800011e7983 */ /* 0x000ea80000300a00 */
[----:B------:R3:W-:Y:S04]  /*1feb0*/  LDGSTS.E [R248+0x4ce00], [R26.64], !P1 ;  /* 0x4ce000001af87fae */ /* 0x0007e8000c921844 */
[----:B---3--:R-:W3:Y:S01]  /*1fec0*/  LDL.LU.64 R26, [R1+0x4500] ;  /* 0x00450000011a7983 */ /* 0x008ee20000300a00 */
[----:B------:R-:W-:-:S04]  /*1fed0*/  IMAD.WIDE R238, R2, 0x4, R238 ;  /* 0x0000000402ee7825 */ /* 0x000fc800078e02ee */
[C---:B------:R-:W-:Y:S01]  /*1fee0*/  IMAD.WIDE R46, R2.reuse, 0x4, R46 ;  /* 0x00000004022e7825 */ /* 0x040fe200078e022e */
[----:B------:R1:W-:Y:S03]  /*1fef0*/  STL.64 [R1+0xf10], R238 ;  /* 0x000f10ee01007387 */ /* 0x0003e60000100a00 */
[C---:B------:R-:W-:Y:S01]  /*1ff00*/  IMAD.WIDE R70, R2.reuse, 0x4, R70 ;  /* 0x0000000402467825 */ /* 0x040fe200078e0246 */
[----:B------:R-:W-:Y:S03]  /*1ff10*/  STL.64 [R1+0x1128], R46 ;  /* 0x0011282e01007387 */ /* 0x000fe60000100a00 */
[C---:B------:R-:W-:Y:S01]  /*1ff20*/  IMAD.WIDE R58, R2.reuse, 0x4, R58 ;  /* 0x00000004023a7825 */ /* 0x040fe200078e023a */
[----:B------:R-:W-:Y:S03]  /*1ff30*/  STL.64 [R1+0x630], R70 ;  /* 0x0006304601007387 */ /* 0x000fe60000100a00 */
[C---:B------:R-:W-:Y:S01]  /*1ff40*/  IMAD.WIDE R52, R2.reuse, 0x4, R52 ;  /* 0x0000000402347825 */ /* 0x040fe200078e0234 */
[----:B------:R-:W-:Y:S04]  /*1ff50*/  STL.64 [R1+0x638], R58 ;  /* 0x0006383a01007387 */ /* 0x000fe80000100a00 */
[----:B------:R-:W-:Y:S04]  /*1ff60*/  STL.64 [R1+0x640], R52 ;  /* 0x0006403401007387 */ /* 0x000fe80000100a00 */
[----:B------:R1:W-:Y:S04]  /*1ff70*/  LDGSTS.E [R248+0x4e800], [R238.64], !P4 ;  /* 0x4e800000eef87fae */ /* 0x0003e8000e121844 */
[----:B------:R1:W-:Y:S04]  /*1ff80*/  LDGSTS.E [R248+0x4ea00], [R70.64], !P4 ;  /* 0x4ea0000046f87fae */ /* 0x0003e8000e121844 */
[----:B------:R1:W-:Y:S04]  /*1ff90*/  LDGSTS.E [R248+0x4ec00], [R58.64], !P4 ;  /* 0x4ec000003af87fae */ /* 0x0003e8000e121844 */
[----:B------:R1:W-:Y:S01]  /*1ffa0*/  LDGSTS.E [R248+0x4ee00], [R52.64], !P4 ;  /* 0x4ee0000034f87fae */ /* 0x0003e2000e121844 */
[----:B------:R-:W-:-:S03]  /*1ffb0*/  IMAD.WIDE R40, R2, 0x4, R40 ;  /* 0x0000000402287825 */ /* 0x000fc600078e0228 */
[----:B------:R1:W-:Y:S04]  /*1ffc0*/  LDGSTS.E [R248+0x50800], [R46.64], !P3 ;  /* 0x508000002ef87fae */ /* 0x0003e8000d921844 */
[----:B------:R1:W-:Y:S04]  /*1ffd0*/  STL.64 [R1+0xf00], R40 ;  /* 0x000f002801007387 */ /* 0x0003e80000100a00 */
[----:B------:R1:W-:Y:S01]  /*1ffe0*/  LDGSTS.E [R248+0x50a00], [R40.64], !P3 ;  /* 0x50a0000028f87fae */ /* 0x0003e2000d921844 */
[----:B------:R-:W-:-:S04]  /*1fff0*/  IMAD.WIDE R24, R2, 0x4, R24 ;  /* 0x0000000402187825 */ /* 0x000fc800078e0218 */
[----:B------:R-:W-:Y:S01]  /*20000*/  IMAD.WIDE R22, R2, 0x4, R22 ;  /* 0x0000000402167825 */ /* 0x000fe200078e0216 */
[----:B------:R2:W-:Y:S04]  /*20010*/  STL.64 [R1+0xef8], R24 ;  /* 0x000ef81801007387 */ /* 0x0005e80000100a00 */
[----:B------:R2:W-:Y:S04]  /*20020*/  STL.64 [R1+0xef0], R22 ;  /* 0x000ef01601007387 */ /* 0x0005e80000100a00 */
[----:B-1----:R-:W3:Y:S01]  /*20030*/  LDL.LU.64 R238, [R1+0xec8] ;  /* 0x000ec80001ee7983 */ /* 0x002ee20000300a00 */
[----:B------:R-:W-:-:S03]  /*20040*/  IADD3 R41, R251, -0x80, RZ ;  /* 0xffffff80fb297810 */ /* 0x000fc60007ffe0ff */
[----:B------:R-:W3:Y:S04]  /*20050*/  LDL.LU.64 R58, [R1+0xec0] ;  /* 0x000ec000013a7983 */ /* 0x000ee80000300a00 */
[----:B------:R-:W3:Y:S04]  /*20060*/  LDL.LU.64 R52, [R1+0xeb8] ;  /* 0x000eb80001347983 */ /* 0x000ee80000300a00 */
[----:B------:R-:W3:Y:S01]  /*20070*/  LDL.LU.64 R250, [R1+0xeb0] ;  /* 0x000eb00001fa7983 */ /* 0x000ee20000300a00 */
[----:B------:R-:W-:-:S03]  /*20080*/  IADD3 R0, R243, -0xa6, RZ ;  /* 0xffffff5af3007810 */ /* 0x000fc60007ffe0ff */
[----:B------:R1:W-:Y:S01]  /*20090*/  LDGSTS.E [R248+0x50c00], [R24.64], !P3 ;  /* 0x50c0000018f87fae */ /* 0x0003e2000d921844 */
[----:B------:R-:W-:-:S03]  /*200a0*/  ISETP.GE.U32.AND P6, PT, R0, 0x7fffff1b, PT ;  /* 0x7fffff1b0000780c */ /* 0x000fc60003fc6070 */
[----:B------:R1:W-:Y:S01]  /*200b0*/  LDGSTS.E [R248+0x50e00], [R22.64], !P3 ;  /* 0x50e0000016f87fae */ /* 0x0003e2000d921844 */
[----:B------:R-:W-:Y:S01]  /*200c0*/  ISETP.GE.AND P3, PT, R242, R41, PT ;  /* 0x00000029f200720c */ /* 0x000fe20003f66270 */
[----:B----4-:R-:W-:-:S04]  /*200d0*/  IMAD.WIDE R34, R2, 0x4, R34 ;  /* 0x0000000402227825 */ /* 0x010fc800078e0222 */
[C---:B--2---:R-:W-:Y:S01]  /*200e0*/  IMAD.WIDE R28, R2.reuse, 0x4, R28 ;  /* 0x00000004021c7825 */ /* 0x044fe200078e021c */
[----:B------:R-:W-:Y:S03]  /*200f0*/  STL.64 [R1+0xee8], R34 ;  /* 0x000ee82201007387 */ /* 0x000fe60000100a00 */
[C---:B-1----:R-:W-:Y:S01]  /*20100*/  IMAD.WIDE R24, R2.reuse, 0x4, R244 ;  /* 0x0000000402187825 */ /* 0x042fe200078e02f4 */
[----:B------:R-:W2:Y:S03]  /*20110*/  LDL.LU.64 R46, [R1+0xea8] ;  /* 0x000ea800012e7983 */ /* 0x000ea60000300a00 */
[----:B------:R-:W-:Y:S01]  /*20120*/  IMAD.WIDE R22, R2, 0x4, R246 ;  /* 0x0000000402167825 */ /* 0x000fe200078e02f6 */
[----:B------:R1:W-:Y:S04]  /*20130*/  STL.64 [R1+0xee0], R28 ;  /* 0x000ee01c01007387 */ /* 0x0003e80000100a00 */
[----:B------:R-:W4:Y:S04]  /*20140*/  LDL.LU.64 R244, [R1+0xea0] ;  /* 0x000ea00001f47983 */ /* 0x000f280000300a00 */
[----:B------:R-:W-:Y:S04]  /*20150*/  STL.64 [R1+0xed8], R24 ;  /* 0x000ed81801007387 */ /* 0x000fe80000100a00 */
[----:B------:R1:W-:Y:S04]  /*20160*/  STL.64 [R1+0xed0], R22 ;  /* 0x000ed01601007387 */ /* 0x0003e80000100a00 */
[----:B------:R-:W4:Y:S04]  /*20170*/  LDL.LU.64 R40, [R1+0xe98] ;  /* 0x000e980001287983 */ /* 0x000f280000300a00 */
[----:B------:R-:W4:Y:S04]  /*20180*/  LDL.LU.64 R246, [R1+0xe90] ;  /* 0x000e900001f67983 */ /* 0x000f280000300a00 */
[----:B------:R1:W-:Y:S04]  /*20190*/  LDGSTS.E [R248+0x52800], [R34.64], !P6 ;  /* 0x5280000022f87fae */ /* 0x0003e8000f121844 */
[----:B------:R1:W-:Y:S04]  /*201a0*/  LDGSTS.E [R248+0x52a00], [R28.64], !P6 ;  /* 0x52a000001cf87fae */ /* 0x0003e8000f121844 */
[----:B------:R3:W-:Y:S04]  /*201b0*/  LDGSTS.E [R248+0x52c00], [R24.64], !P6 ;  /* 0x52c0000018f87fae */ /* 0x0007e8000f121844 */
[----:B------:R1:W-:Y:S02]  /*201c0*/  LDGSTS.E [R248+0x52e00], [R22.64], !P6 ;  /* 0x52e0000016f87fae */ /* 0x0003e4000f121844 */
[----:B-1----:R-:W-:-:S02]  /*201d0*/  IMAD.MOV.U32 R29, RZ, RZ, 0x3f ;  /* 0x0000003fff1d7424 */ /* 0x002fc400078e00ff */
[----:B------:R-:W4:Y:S03]  /*201e0*/  LDL.LU.64 R34, [R1+0xe88] ;  /* 0x000e880001227983 */ /* 0x000f260000300a00 */
[----:B------:R-:W-:-:S04]  /*201f0*/  IADD3 R29, R29, c[0x0][0x180], RZ ;  /* 0x000060001d1d7a10 */ /* 0x000fc80007ffe0ff */
[----:B------:R-:W-:Y:S02]  /*20200*/  ISETP.GT.AND P6, PT, R29, 0xbf, PT ;  /* 0x000000bf1d00780c */ /* 0x000fe40003fc4270 */
[----:B------:R-:W4:Y:S04]  /*20210*/  LDL.LU.64 R28, [R1+0xe80] ;  /* 0x000e8000011c7983 */ /* 0x000f280000300a00 */
[----:B------:R-:W4:Y:S01]  /*20220*/  LDL.LU.64 R22, [R1+0xe78] ;  /* 0x000e780001167983 */ /* 0x000f220000300a00 */
[----:B---3--:R-:W-:-:S05]  /*20230*/  IMAD.WIDE R70, R2, 0x4, R238 ;  /* 0x0000000402467825 */ /* 0x008fca00078e02ee */
[----:B------:R-:W-:Y:S01]  /*20240*/  STL.64 [R1+0xec8], R70 ;  /* 0x000ec84601007387 */ /* 0x000fe20000100a00 */
[----:B------:R-:W-:-:S03]  /*20250*/  IMAD.WIDE R58, R2, 0x4, R58 ;  /* 0x00000004023a7825 */ /* 0x000fc600078e023a */
[----:B------:R-:W3:Y:S01]  /*20260*/  LDL.LU.64 R238, [R1+0xe70] ;  /* 0x000e700001ee7983 */ /* 0x000ee20000300a00 */
[----:B------:R-:W-:-:S04]  /*20270*/  IMAD.WIDE R52, R2, 0x4, R52 ;  /* 0x0000000402347825 */ /* 0x000fc800078e0234 */
[----:B------:R-:W-:Y:S01]  /*20280*/  IMAD.WIDE R24, R2, 0x4, R250 ;  /* 0x0000000402187825 */ /* 0x000fe200078e02fa */
[----:B------:R1:W-:Y:S04]  /*20290*/  STL.64 [R1+0xec0], R58 ;  /* 0x000ec03a01007387 */ /* 0x0003e80000100a00 */
[----:B------:R2:W-:Y:S04]  /*202a0*/  STL.64 [R1+0xeb8], R52 ;  /* 0x000eb83401007387 */ /* 0x0005e80000100a00 */
[----:B------:R1:W-:Y:S04]  /*202b0*/  STL.64 [R1+0xeb0], R24 ;  /* 0x000eb01801007387 */ /* 0x0003e80000100a00 */
[----:B------:R-:W3:Y:S01]  /*202c0*/  LDL.LU.64 R250, [R1+0xe68] ;  /* 0x000e680001fa7983 */ /* 0x000ee20000300a00 */
[----:B------:R-:W-:-:S04]  /*202d0*/  IADD3 R0, R243, -0xaa, RZ ;  /* 0xffffff56f3007810 */ /* 0x000fc80007ffe0ff */
[----:B------:R-:W-:Y:S02]  /*202e0*/  ISETP.GE.U32.AND P2, PT, R0, 0x7fffff17, PT ;  /* 0x7fffff170000780c */ /* 0x000fe40003f46070 */
[----:B------:R-:W-:-:S04]  /*202f0*/  IADD3 R0, R243, -0x83, RZ ;  /* 0xffffff7df3007810 */ /* 0x000fc80007ffe0ff */
[----:B------:R-:W-:Y:S02]  /*20300*/  ISETP.GE.U32.AND P5, PT, R0, 0x7fffff3e, PT ;  /* 0x7fffff3e0000780c */ /* 0x000fe40003fa6070 */
[----:B------:R-:W-:-:S04]  /*20310*/  IADD3 R0, R243, -0x84, RZ ;  /* 0xffffff7cf3007810 */ /* 0x000fc80007ffe0ff */
[----:B------:R-:W-:Y:S01]  /*20320*/  ISETP.GE.U32.AND P1, PT, R0, 0x7fffff3d, PT ;  /* 0x7fffff3d0000780c */ /* 0x000fe20003f26070 */
[----:B------:R1:W-:Y:S01]  /*20330*/  LDGSTS.E [R248+0x54800], [R70.64], !P2 ;  /* 0x5480000046f87fae */ /* 0x0003e2000d121844 */
[C---:B------:R-:W-:Y:S02]  /*20340*/  IADD3 R0, R243.reuse, -0x87, RZ ;  /* 0xffffff79f3007810 */ /* 0x040fe40007ffe0ff */
[----:B------:R-:W-:Y:S01]  /*20350*/  IADD3 R3, R243, -0xae, RZ ;  /* 0xffffff52f3037810 */ /* 0x000fe20007ffe0ff */
[----:B------:R1:W-:Y:S01]  /*20360*/  LDGSTS.E [R248+0x54a00], [R58.64], !P2 ;  /* 0x54a000003af87fae */ /* 0x0003e2000d121844 */
[----:B------:R-:W-:Y:S02]  /*20370*/  ISETP.GE.U32.AND P4, PT, R0, 0x7fffff3a, PT ;  /* 0x7fffff3a0000780c */ /* 0x000fe40003f86070 */
[----:B------:R-:W-:Y:S01]  /*20380*/  SEL R0, RZ, 0x4, P3 ;  /* 0x00000004ff007807 */ /* 0x000fe20001800000 */
[----:B------:R2:W-:Y:S03]  /*20390*/  LDGSTS.E [R248+0x54c00], [R52.64], !P2 ;  /* 0x54c0000034f87fae */ /* 0x0005e6000d121844 */
[----:B------:R-:W-:Y:S01]  /*203a0*/  SEL R0, R0, RZ, P6 ;  /* 0x000000ff00007207 */ /* 0x000fe20003000000 */
[----:B------:R2:W-:Y:S01]  /*203b0*/  LDGSTS.E [R248+0x54e00], [R24.64], !P2 ;  /* 0x54e0000018f87fae */ /* 0x0005e2000d121844 */
[----:B------:R-:W-:-:S03]  /*203c0*/  ISETP.GE.U32.AND P6, PT, R3, 0x7fffff13, PT ;  /* 0x7fffff130300780c */ /* 0x000fc60003fc6070 */
[----:B-1----:R-:W3:Y:S04]  /*203d0*/  LDL.LU.64 R58, [R1+0xe60] ;  /* 0x000e6000013a7983 */ /* 0x002ee80000300a00 */
[----:B------:R-:W3:Y:S01]  /*203e0*/  LDL.LU.64 R70, [R1+0xe58] ;  /* 0x000e580001467983 */ /* 0x000ee20000300a00 */
[----:B------:R-:W-:-:S04]  /*203f0*/  IADD3 R7, R243, -0x88, RZ ;  /* 0xffffff78f3077810 */ /* 0x000fc80007ffe0ff */
[----:B------:R-:W-:Y:S02]  /*20400*/  ISETP.GE.U32.AND P3, PT, R7, 0x7fffff39, PT ;  /* 0x7fffff390700780c */ /* 0x000fe40003f66070 */
[----:B------:R-:W-:-:S04]  /*20410*/  IADD3 R7, R243, -0xb2, RZ ;  /* 0xffffff4ef3077810 */ /* 0x000fc80007ffe0ff */
[----:B------:R-:W-:Y:S01]  /*20420*/  ISETP.GE.U32.AND P2, PT, R7, 0x7fffff0f, PT ;  /* 0x7fffff0f0700780c */ /* 0x000fe20003f46070 */
[----:B--2---:R-:W-:-:S05]  /*20430*/  IMAD.WIDE R52, R2, 0x4, R46 ;  /* 0x0000000402347825 */ /* 0x004fca00078e022e */
[----:B------:R1:W-:Y:S01]  /*20440*/  LDGSTS.E [R248+0x56800], [R52.64], !P6 ;  /* 0x5680000034f87fae */ /* 0x0003e2000f121844 */
[----:B----4-:R-:W-:-:S03]  /*20450*/  IMAD.WIDE R46, R2, 0x4, R244 ;  /* 0x00000004022e7825 */ /* 0x010fc600078e02f4 */
[----:B------:R-:W2:Y:S04]  /*20460*/  LDL.LU.64 R244, [R1+0xe50] ;  /* 0x000e500001f47983 */ /* 0x000ea80000300a00 */
[----:B------:R1:W-:Y:S01]  /*20470*/  STL.64 [R1+0xea8], R52 ;  /* 0x000ea83401007387 */ /* 0x0003e20000100a00 */
[----:B------:R-:W-:-:S03]  /*20480*/  IMAD.WIDE R40, R2, 0x4, R40 ;  /* 0x0000000402287825 */ /* 0x000fc600078e0228 */
[----:B------:R4:W-:Y:S01]  /*20490*/  STL.64 [R1+0xea0], R46 ;  /* 0x000ea02e01007387 */ /* 0x0009e20000100a00 */
[----:B------:R-:W-:-:S03]  /*204a0*/  IMAD.WIDE R24, R2, 0x4, R246 ;  /* 0x0000000402187825 */ /* 0x000fc600078e02f6 */
[----:B------:R4:W-:Y:S04]  /*204b0*/  STL.64 [R1+0xe98], R40 ;  /* 0x000e982801007387 */ /* 0x0009e80000100a00 */
[----:B------:R4:W-:Y:S04]  /*204c0*/  STL.64 [R1+0xe90], R24 ;  /* 0x000e901801007387 */ /* 0x0009e80000100a00 */
[----:B-1----:R-:W2:Y:S04]  /*204d0*/  LDL.LU.64 R52, [R1+0xe48] ;  /* 0x000e480001347983 */ /* 0x002ea80000300a00 */
[----:B------:R4:W-:Y:S04]  /*204e0*/  LDGSTS.E [R248+0x56a00], [R46.64], !P6 ;  /* 0x56a000002ef87fae */ /* 0x0009e8000f121844 */
[----:B------:R1:W-:Y:S01]  /*204f0*/  LDGSTS.E [R248+0x56c00], [R40.64], !P6 ;  /* 0x56c0000028f87fae */ /* 0x0003e2000f121844 */
[----:B------:R-:W-:-:S03]  /*20500*/  IMAD.WIDE R34, R2, 0x4, R34 ;  /* 0x0000000402227825 */ /* 0x000fc600078e0222 */
[----:B------:R4:W-:Y:S04]  /*20510*/  LDGSTS.E [R248+0x56e00], [R24.64], !P6 ;  /* 0x56e0000018f87fae */ /* 0x0009e8000f121844 */
[----:B----4-:R-:W4:Y:S04]  /*20520*/  LDL.LU.64 R46, [R1+0xe40] ;  /* 0x000e4000012e7983 */ /* 0x010f280000300a00 */
[----:B-1----:R-:W4:Y:S01]  /*20530*/  LDL.LU.64 R40, [R1+0xe38] ;  /* 0x000e380001287983 */ /* 0x002f220000300a00 */
[----:B------:R-:W-:-:S03]  /*20540*/  IMAD.WIDE R28, R2, 0x4, R28 ;  /* 0x00000004021c7825 */ /* 0x000fc600078e021c */
[----:B------:R-:W4:Y:S01]  /*20550*/  LDL.LU.64 R246, [R1+0xe30] ;  /* 0x000e300001f67983 */ /* 0x000f220000300a00 */
[----:B------:R-:W-:-:S03]  /*20560*/  IMAD.WIDE R24, R2, 0x4, R22 ;  /* 0x0000000402187825 */ /* 0x000fc600078e0216 */
[----:B------:R1:W-:Y:S04]  /*20570*/  STL.64 [R1+0xe88], R34 ;  /* 0x000e882201007387 */ /* 0x0003e80000100a00 */
[----:B------:R1:W-:Y:S04]  /*20580*/  STL.64 [R1+0xe80], R28 ;  /* 0x000e801c01007387 */ /* 0x0003e80000100a00 */
[----:B------:R1:W-:Y:S04]  /*20590*/  STL.64 [R1+0xe78], R24 ;  /* 0x000e781801007387 */ /* 0x0003e80000100a00 */
[----:B------:R1:W-:Y:S04]  /*205a0*/  LDGSTS.E [R248+0x58800], [R34.64], !P2 ;  /* 0x5880000022f87fae */ /* 0x0003e8000d121844 */
[----:B------:R1:W-:Y:S01]  /*205b0*/  LDGSTS.E [R248+0x58a00], [R28.64], !P2 ;  /* 0x58a000001cf87fae */ /* 0x0003e2000d121844 */
[----:B------:R-:W-:-:S03]  /*205c0*/  IADD3 R7, R243, -0xb6, RZ ;  /* 0xffffff4af3077810 */ /* 0x000fc60007ffe0ff */
[----:B------:R1:W-:Y:S01]  /*205d0*/  LDGSTS.E [R248+0x58c00], [R24.64], !P2 ;  /* 0x58c0000018f87fae */ /* 0x0003e2000d121844 */
[----:B---3--:R-:W-:-:S05]  /*205e0*/  IMAD.WIDE R22, R2, 0x4, R238 ;  /* 0x0000000402167825 */ /* 0x008fca00078e02ee */
[----:B------:R2:W-:Y:S04]  /*205f0*/  STL.64 [R1+0xe70], R22 ;  /* 0x000e701601007387 */ /* 0x0005e80000100a00 */
[----:B-1----:R-:W2:Y:S04]  /*20600*/  LDL.LU.64 R34, [R1+0xe28] ;  /* 0x000e280001227983 */ /* 0x002ea80000300a00 */
[----:B------:R-:W2:Y:S01]  /*20610*/  LDL.LU.64 R28, [R1+0xe20] ;  /* 0x000e2000011c7983 */ /* 0x000ea20000300a00 */
[----:B------:R-:W-:-:S03]  /*20620*/  ISETP.GE.U32.AND P6, PT, R7, 0x7fffff0b, PT ;  /* 0x7fffff0b0700780c */ /* 0x000fc60003fc6070 */
[----:B------:R2:W-:Y:S01]  /*20630*/  LDGSTS.E [R248+0x58e00], [R22.64], !P2 ;  /* 0x58e0000016f87fae */ /* 0x0005e2000d121844 */
[----:B------:R-:W-:-:S03]  /*20640*/  IMAD.WIDE R238, R2, 0x4, R250 ;  /* 0x0000000402ee7825 */ /* 0x000fc600078e02fa */
[----:B------:R-:W2:Y:S04]  /*20650*/  LDL.LU.64 R250, [R1+0xe18] ;  /* 0x000e180001fa7983 */ /* 0x000ea80000300a00 */
[----:B------:R1:W-:Y:S04]  /*20660*/  STL.64 [R1+0xe68], R238 ;  /* 0x000e68ee01007387 */ /* 0x0003e80000100a00 */
[----:B------:R1:W-:Y:S01]  /*20670*/  LDGSTS.E [R248+0x5a800], [R238.64], !P6 ;  /* 0x5a800000eef87fae */ /* 0x0003e2000f121844 */
[----:B------:R-:W-:-:S04]  /*20680*/  IADD3 R7, R243, -0xba, RZ ;  /* 0xffffff46f3077810 */ /* 0x000fc80007ffe0ff */
[----:B------:R-:W-:Y:S01]  /*20690*/  ISETP.GE.U32.AND P2, PT, R7, 0x7fffff07, PT ;  /* 0x7fffff070700780c */ /* 0x000fe20003f46070 */
[----:B------:R-:W-:-:S04]  /*206a0*/  IMAD.WIDE R58, R2, 0x4, R58 ;  /* 0x00000004023a7825 */ /* 0x000fc800078e023a */
[C---:B------:R-:W-:Y:S01]  /*206b0*/  IMAD.WIDE R24, R2.reuse, 0x4, R70 ;  /* 0x0000000402187825 */ /* 0x040fe200078e0246 */
[----:B------:R1:W-:Y:S04]  /*206c0*/  LDGSTS.E [R248+0x5aa00], [R58.64], !P6 ;  /* 0x5aa000003af87fae */ /* 0x0003e8000f121844 */
[----:B------:R-:W2:Y:S04]  /*206d0*/  LDL.LU.64 R70, [R1+0xe10] ;  /* 0x000e100001467983 */ /* 0x000ea80000300a00 */
[----:B------:R-:W-:Y:S04]  /*206e0*/  STL.64 [R1+0xe60], R58 ;  /* 0x000e603a01007387 */ /* 0x000fe80000100a00 */
[----:B------:R1:W-:Y:S04]  /*206f0*/  STL.64 [R1+0xe58], R24 ;  /* 0x000e581801007387 */ /* 0x0003e80000100a00 */
[----:B------:R1:W-:Y:S01]  /*20700*/  LDGSTS.E [R248+0x5ac00], [R24.64], !P6 ;  /* 0x5ac0000018f87fae */ /* 0x0003e2000f121844 */
[----:B--2---:R-:W-:-:S05]  /*20710*/  IMAD.WIDE R22, R2, 0x4, R244 ;  /* 0x0000000402167825 */ /* 0x004fca00078e02f4 */
[----:B------:R2:W-:Y:S04]  /*20720*/  STL.64 [R1+0x9b8], R22 ;  /* 0x0009b81601007387 */ /* 0x0005e80000100a00 */
[----:B-1----:R-:W3:Y:S04]  /*20730*/  LDL.LU.64 R238, [R1+0xe08] ;  /* 0x000e080001ee7983 */ /* 0x002ee80000300a00 */
[----:B------:R-:W3:Y:S04]  /*20740*/  LDL.LU.64 R244, [R1+0xe00] ;  /* 0x000e000001f47983 */ /* 0x000ee80000300a00 */
[----:B------:R2:W-:Y:S01]  /*20750*/  LDGSTS.E [R248+0x5ae00], [R22.64], !P6 ;  /* 0x5ae0000016f87fae */ /* 0x0005e2000f121844 */
[----:B------:R-:W-:-:S05]  /*20760*/  IMAD.WIDE R52, R2, 0x4, R52 ;  /* 0x0000000402347825 */ /* 0x000fca00078e0234 */
[----:B------:R1:W-:Y:S04]  /*20770*/  STL.64 [R1+0x958], R52 ;  /* 0x0009583401007387 */ /* 0x0003e80000100a00 */
[----:B------:R1:W-:Y:S01]  /*20780*/  LDGSTS.E [R248+0x5c800], [R52.64], !P2 ;  /* 0x5c80000034f87fae */ /* 0x0003e2000d121844 */
[----:B----4-:R-:W-:-:S04]  /*20790*/  IMAD.WIDE R46, R2, 0x4, R46 ;  /* 0x00000004022e7825 */ /* 0x010fc800078e022e */
[C---:B------:R-:W-:Y:S01]  /*207a0*/  IMAD.WIDE R24, R2.reuse, 0x4, R40 ;  /* 0x0000000402187825 */ /* 0x040fe200078e0228 */
[----:B------:R4:W-:Y:S03]  /*207b0*/  LDGSTS.E [R248+0x5ca00], [R46.64], !P2 ;  /* 0x5ca000002ef87fae */ /* 0x0009e6000d121844 */
[----:B--2---:R-:W-:Y:S01]  /*207c0*/  IMAD.WIDE R22, R2, 0x4, R246 ;  /* 0x0000000402167825 */ /* 0x004fe200078e02f6 */
[----:B------:R-:W2:Y:S04]  /*207d0*/  LDL.LU.64 R40, [R1+0xdf8] ;  /* 0x000df80001287983 */ /* 0x000ea80000300a00 */
[----:B------:R4:W-:Y:S04]  /*207e0*/  STL.64 [R1+0x948], R46 ;  /* 0x0009482e01007387 */ /* 0x0009e80000100a00 */
[----:B------:R-:W2:Y:S04]  /*207f0*/  LDL.LU.64 R246, [R1+0xdf0] ;  /* 0x000df00001f67983 */ /* 0x000ea80000300a00 */
[----:B------:R1:W-:Y:S04]  /*20800*/  STL.64 [R1+0x938], R24 ;  /* 0x0009381801007387 */ /* 0x0003e80000100a00 */
[----:B------:R4:W-:Y:S04]  /*20810*/  STL.64 [R1+0x928], R22 ;  /* 0x0009281601007387 */ /* 0x0009e80000100a00 */
[----:B------:R-:W2:Y:S04]  /*20820*/  LDL.LU.64 R58, [R1+0xde8] ;  /* 0x000de800013a7983 */ /* 0x000ea80000300a00 */
[----:B-1----:R-:W2:Y:S04]  /*20830*/  LDL.LU.64 R52, [R1+0xde0] ;  /* 0x000de00001347983 */ /* 0x002ea80000300a00 */
[----:B------:R1:W-:Y:S01]  /*20840*/  LDGSTS.E [R248+0x5cc00], [R24.64], !P2 ;  /* 0x5cc0000018f87fae */ /* 0x0003e2000d121844 */
[----:B------:R-:W-:-:S03]  /*20850*/  IADD3 R7, R243, -0xbe, RZ ;  /* 0xffffff42f3077810 */ /* 0x000fc60007ffe0ff */
[----:B------:R1:W-:Y:S01]  /*20860*/  LDGSTS.E [R248+0x5ce00], [R22.64], !P2 ;  /* 0x5ce0000016f87fae */ /* 0x0003e2000d121844 */
[----:B----4-:R-:W-:-:S05]  /*20870*/  IMAD.WIDE R46, R2, 0x4, R34 ;  /* 0x00000004022e7825 */ /* 0x010fca00078e0222 */
[----:B------:R-:W-:Y:S04]  /*20880*/  STL.64 [R1+0x898], R46 ;  /* 0x0008982e01007387 */ /* 0x000fe80000100a00 */
[----:B------:R-:W4:Y:S01]  /*20890*/  LDL.LU.64 R34, [R1+0xdd8] ;  /* 0x000dd80001227983 */ /* 0x000f220000300a00 */
[----:B-1----:R-:W-:-:S03]  /*208a0*/  IMAD.WIDE R24, R2, 0x4, R250 ;  /* 0x0000000402187825 */ /* 0x002fc600078e02fa */
[----:B------:R-:W4:Y:S01]  /*208b0*/  LDL.LU.64 R250, [R1+0xdd0] ;  /* 0x000dd00001fa7983 */ /* 0x000f220000300a00 */
[----:B------:R-:W-:Y:S01]  /*208c0*/  ISETP.GE.U32.AND P6, PT, R7, 0x7fffff03, PT ;  /* 0x7fffff030700780c */ /* 0x000fe20003fc6070 */
[----:B------:R-:W-:-:S05]  /*208d0*/  IMAD.WIDE R28, R2, 0x4, R28 ;  /* 0x00000004021c7825 */ /* 0x000fca00078e021c */
[----:B------:R1:W-:Y:S04]  /*208e0*/  STL.64 [R1+0x888], R28 ;  /* 0x0008881c01007387 */ /* 0x0003e80000100a00 */
[----:B------:R-:W-:Y:S04]  /*208f0*/  STL.64 [R1+0x868], R24 ;  /* 0x0008681801007387 */ /* 0x000fe80000100a00 */
[----:B------:R1:W-:Y:S04]  /*20900*/  LDGSTS.E [R248+0x5e800], [R46.64], !P6 ;  /* 0x5e8000002ef87fae */ /* 0x0003e8000f121844 */
[----:B------:R1:W-:Y:S04]  /*20910*/  LDGSTS.E [R248+0x5ea00], [R28.64], !P6 ;  /* 0x5ea000001cf87fae */ /* 0x0003e8000f121844 */
[----:B------:R1:W-:Y:S01]  /*20920*/  LDGSTS.E [R248+0x5ec00], [R24.64], !P6 ;  /* 0x5ec0000018f87fae */ /* 0x0003e2000f121844 */
[----:B------:R-:W-:Y:S01]  /*20930*/  SHF.L.U32 R249, R249, 0x2, RZ ;  /* 0x00000002f9f97819 */ /* 0x000fe200000006ff */
[----:B------:R-:W-:-:S05]  /*20940*/  IMAD.WIDE R22, R2, 0x4, R70 ;  /* 0x0000000402167825 */ /* 0x000fca00078e0246 */
[----:B------:R3:W-:Y:S04]  /*20950*/  STL.64 [R1+0x858], R22 ;  /* 0x0008581601007387 */ /* 0x0007e80000100a00 */
[----:B-1----:R-:W4:Y:S04]  /*20960*/  LDL.LU.64 R28, [R1+0xdc8] ;  /* 0x000dc800011c7983 */ /* 0x002f280000300a00 */
[----:B------:R1:W-:Y:S01]  /*20970*/  LDGSTS.E [R248+0x5ee00], [R22.64], !P6 ;  /* 0x5ee0000016f87fae */ /* 0x0003e2000f121844 */
[----:B------:R-:W-:Y:S01]  /*20980*/  LOP3.LUT R249, R249, 0x40, RZ, 0x3c, !PT ;  /* 0x00000040f9f97812 */ /* 0x000fe200078e3cff */
[----:B---3--:R-:W-:-:S02]  /*20990*/  IMAD.WIDE R70, R2, 0x4, R238 ;  /* 0x0000000402467825 */ /* 0x008fc400078e02ee */
[----:B------:R-:W3:Y:S02]  /*209a0*/  LDL.LU.64 R238, [R1+0xdc0] ;  /* 0x000dc00001ee7983 */ /* 0x000ee40000300a00 */
[C---:B------:R-:W-:Y:S02]  /*209b0*/  IMAD.WIDE R46, R2.reuse, 0x4, R244 ;  /* 0x00000004022e7825 */ /* 0x040fe400078e02f4 */
[----:B------:R-:W-:Y:S04]  /*209c0*/  STL.64 [R1+0x10e8], R70 ;  /* 0x0010e84601007387 */ /* 0x000fe80000100a00 */
[----:B-1----:R-:W3:Y:S04]  /*209d0*/  LDL.LU.64 R22, [R1+0xdb8] ;  /* 0x000db80001167983 */ /* 0x002ee80000300a00 */
[----:B------:R-:W3:Y:S04]  /*209e0*/  LDL.LU.64 R244, [R1+0xdb0] ;  /* 0x000db00001f47983 */ /* 0x000ee80000300a00 */
[----:B------:R1:W-:Y:S04]  /*209f0*/  STL.64 [R1+0x10e0], R46 ;  /* 0x0010e02e01007387 */ /* 0x0003e80000100a00 */
[----:B------:R1:W-:Y:S04]  /*20a00*/  LDGSTS.E [R249+0x41000], [R70.64], !P5 ;  /* 0x4100000046f97fae */ /* 0x0003e8000e921844 */
[----:B------:R1:W-:Y:S01]  /*20a10*/  LDGSTS.E [R249+0x41200], [R46.64], !P5 ;  /* 0x412000002ef97fae */ /* 0x0003e2000e921844 */
[----:B--2---:R-:W-:-:S04]  /*20a20*/  IMAD.WIDE R40, R2, 0x4, R40 ;  /* 0x0000000402287825 */ /* 0x004fc800078e0228 */
[C---:B------:R-:W-:Y:S01]  /*20a30*/  IMAD.WIDE R24, R2.reuse, 0x4, R246 ;  /* 0x0000000402187825 */ /* 0x040fe200078e02f6 */
[----:B------:R2:W-:Y:S04]  /*20a40*/  STL.64 [R1+0x10d8], R40 ;  /* 0x0010d82801007387 */ /* 0x0005e80000100a00 */
[----:B------:R2:W-:Y:S04]  /*20a50*/  STL.64 [R1+0x10d0], R24 ;  /* 0x0010d01801007387 */ /* 0x0005e80000100a00 */
[----:B------:R2:W-:Y:S04]  /*20a60*/  LDGSTS.E [R249+0x41400], [R40.64], !P5 ;  /* 0x4140000028f97fae */ /* 0x0005e8000e921844 */
[----:B-1----:R-:W3:Y:S01]  /*20a70*/  LDL.LU.64 R46, [R1+0xda8] ;  /* 0x000da800012e7983 */ /* 0x002ee20000300a00 */
[----:B------:R-:W-:-:S03]  /*20a80*/  IMAD.WIDE R58, R2, 0x4, R58 ;  /* 0x00000004023a7825 */ /* 0x000fc600078e023a */
[----:B------:R1:W-:Y:S04]  /*20a90*/  LDGSTS.E [R249+0x41600], [R24.64], !P5 ;  /* 0x4160000018f97fae */ /* 0x0003e8000e921844 */
[----:B--2---:R-:W2:Y:S04]  /*20aa0*/  LDL.LU.64 R40, [R1+0xda0] ;  /* 0x000da00001287983 */ /* 0x004ea80000300a00 */
[----:B------:R-:W2:Y:S04]  /*20ab0*/  LDL.LU.64 R246, [R1+0xd98] ;  /* 0x000d980001f67983 */ /* 0x000ea80000300a00 */
[----:B------:R-:W2:Y:S01]  /*20ac0*/  LDL.LU.64 R70, [R1+0xd90] ;  /* 0x000d900001467983 */ /* 0x000ea20000300a00 */
[----:B------:R-:W-:-:S03]  /*20ad0*/  IMAD.WIDE R52, R2, 0x4, R52 ;  /* 0x0000000402347825 */ /* 0x000fc600078e0234 */
[----:B------:R1:W-:Y:S04]  /*20ae0*/  STL.64 [R1+0x1088], R58 ;  /* 0x0010883a01007387 */ /* 0x0003e80000100a00 */
[----:B------:R1:W-:Y:S04]  /*20af0*/  STL.64 [R1+0x1080], R52 ;  /* 0x0010803401007387 */ /* 0x0003e80000100a00 */
[----:B------:R1:W-:Y:S04]  /*20b00*/  LDGSTS.E [R249+0x43000], [R58.64], !P4 ;  /* 0x430000003af97fae */ /* 0x0003e8000e121844 */
[----:B------:R1:W-:Y:S01]  /*20b10*/  LDGSTS.E [R249+0x43200], [R52.64], !P4 ;  /* 0x4320000034f97fae */ /* 0x0003e2000e121844 */
[----:B----4-:R-:W-:-:S04]  /*20b20*/  IMAD.WIDE R34, R2, 0x4, R34 ;  /* 0x0000000402227825 */ /* 0x010fc800078e0222 */
[----:B-1----:R-:W-:Y:S01]  /*20b30*/  IMAD.WIDE R24, R2, 0x4, R250 ;  /* 0x0000000402187825 */ /* 0x002fe200078e02fa */
[----:B------:R1:W-:Y:S04]  /*20b40*/  STL.64 [R1+0x1078], R34 ;  /* 0x0010782201007387 */ /* 0x0003e80000100a00 */
[----:B------:R4:W-:Y:S04]  /*20b50*/  STL.64 [R1+0x1070], R24 ;  /* 0x0010701801007387 */ /* 0x0009e80000100a00 */
[----:B------:R-:W2:Y:S04]  /*20b60*/  LDL.LU.64 R58, [R1+0xd88] ;  /* 0x000d8800013a7983 */ /* 0x000ea80000300a00 */
[----:B------:R-:W2:Y:S04]  /*20b70*/  LDL.LU.64 R52, [R1+0xd80] ;  /* 0x000d800001347983 */ /* 0x000ea80000300a00 */
[----:B------:R-:W2:Y:S01]  /*20b80*/  LDL.LU.64 R250, [R1+0xd78] ;  /* 0x000d780001fa7983 */ /* 0x000ea20000300a00 */
[----:B------:R-:W-:-:S03]  /*20b90*/  IADD3 R7, R243, -0x8b, RZ ;  /* 0xffffff75f3077810 */ /* 0x000fc60007ffe0ff */
[----:B------:R1:W-:Y:S01]  /*20ba0*/  LDGSTS.E [R249+0x43400], [R34.64], !P4 ;  /* 0x4340000022f97fae */ /* 0x0003e2000e121844 */
[----:B------:R-:W-:Y:S02]  /*20bb0*/  ISETP.GE.U32.AND P2, PT, R7, 0x7fffff36, PT ;  /* 0x7fffff360700780c */ /* 0x000fe40003f46070 */
[----:B------:R-:W-:Y:S01]  /*20bc0*/  IADD3 R7, R243, -0x8c, RZ ;  /* 0xffffff74f3077810 */ /* 0x000fe20007ffe0ff */
[----:B------:R4:W-:Y:S03]  /*20bd0*/  LDGSTS.E [R249+0x43600], [R24.64], !P4 ;  /* 0x4360000018f97fae */ /* 0x0009e6000e121844 */
[----:B------:R-:W-:Y:S02]  /*20be0*/  ISETP.GE.U32.AND P6, PT, R7, 0x7fffff35, PT ;  /* 0x7fffff350700780c */ /* 0x000fe40003fc6070 */
[----:B------:R-:W-:-:S04]  /*20bf0*/  IADD3 R7, R243, -0x8f, RZ ;  /* 0xffffff71f3077810 */ /* 0x000fc80007ffe0ff */
[----:B------:R-:W-:Y:S01]  /*20c00*/  ISETP.GE.U32.AND P5, PT, R7, 0x7fffff32, PT ;  /* 0x7fffff320700780c */ /* 0x000fe20003fa6070 */
[----:B-1----:R-:W-:-:S05]  /*20c10*/  IMAD.WIDE R34, R2, 0x4, R28 ;  /* 0x0000000402227825 */ /* 0x002fca00078e021c */
[----:B------:R1:W-:Y:S01]  /*20c20*/  LDGSTS.E [R249+0x45000], [R34.64], !P2 ;  /* 0x4500000022f97fae */ /* 0x0003e2000d121844 */
[----:B---3--:R-:W-:-:S03]  /*20c30*/  IMAD.WIDE R28, R2, 0x4, R238 ;  /* 0x00000004021c7825 */ /* 0x008fc600078e02ee */
[----:B------:R-:W3:Y:S01]  /*20c40*/  LDL.LU.64 R238, [R1+0xd70] ;  /* 0x000d700001ee7983 */ /* 0x000ee20000300a00 */
[----:B----4-:R-:W-:-:S03]  /*20c50*/  IMAD.WIDE R24, R2, 0x4, R22 ;  /* 0x0000000402187825 */ /* 0x010fc600078e0216 */
[----:B------:R1:W-:Y:S01]  /*20c60*/  STL.64 [R1+0x1028], R34 ;  /* 0x0010282201007387 */ /* 0x0003e20000100a00 */
[----:B------:R-:W-:-:S03]  /*20c70*/  IMAD.WIDE R22, R2, 0x4, R244 ;  /* 0x0000000402167825 */ /* 0x000fc600078e02f4 */
[----:B------:R4:W-:Y:S04]  /*20c80*/  STL.64 [R1+0x1020], R28 ;  /* 0x0010201c01007387 */ /* 0x0009e80000100a00 */
[----:B------:R2:W-:Y:S04]  /*20c90*/  STL.64 [R1+0x1018], R24 ;  /* 0x0010181801007387 */ /* 0x0005e80000100a00 */
[----:B------:R2:W-:Y:S04]  /*20ca0*/  STL.64 [R1+0x1010], R22 ;  /* 0x0010101601007387 */ /* 0x0005e80000100a00 */
[----:B-1----:R-:W3:Y:S04]  /*20cb0*/  LDL.LU.64 R34, [R1+0xd68] ;  /* 0x000d680001227983 */ /* 0x002ee80000300a00 */
[----:B------:R4:W-:Y:S04]  /*20cc0*/  LDGSTS.E [R249+0x45200], [R28.64], !P2 ;  /* 0x452000001cf97fae */ /* 0x0009e8000d121844 */
[----:B------:R1:W-:Y:S04]  /*20cd0*/  LDGSTS.E [R249+0x45400], [R24.64], !P2 ;  /* 0x4540000018f97fae */ /* 0x0003e8000d121844 */
[----:B------:R1:W-:Y:S04]  /*20ce0*/  LDGSTS.E [R249+0x45600], [R22.64], !P2 ;  /* 0x4560000016f97fae */ /* 0x0003e8000d121844 */
[----:B----4-:R-:W4:Y:S04]  /*20cf0*/  LDL.LU.64 R28, [R1+0xd60] ;  /* 0x000d6000011c7983 */ /* 0x010f280000300a00 */
[----:B------:R-:W4:Y:S01]  /*20d00*/  LDL.LU.64 R244, [R1+0xd58] ;  /* 0x000d580001f47983 */ /* 0x000f220000300a00 */
[----:B------:R-:W-:-:S05]  /*20d10*/  IMAD.WIDE R46, R2, 0x4, R46 ;  /* 0x00000004022e7825 */ /* 0x000fca00078e022e */
[----:B------:R2:W-:Y:S02]  /*20d20*/  LDGSTS.E [R249+0x47000], [R46.64], !P5 ;  /* 0x470000002ef97fae */ /* 0x0005e4000e921844 */
[----:B--2---:R-:W-:-:S04]  /*20d30*/  IMAD.WIDE R40, R2, 0x4, R40 ;  /* 0x0000000402287825 */ /* 0x004fc800078e0228 */
[C---:B-1----:R-:W-:Y:S01]  /*20d40*/  IMAD.WIDE R24, R2.reuse, 0x4, R246 ;  /* 0x0000000402187825 */ /* 0x042fe200078e02f6 */
[----:B------:R1:W-:Y:S03]  /*20d50*/  LDGSTS.E [R249+0x47200], [R40.64], !P5 ;  /* 0x4720000028f97fae */ /* 0x0003e6000e921844 */
[----:B------:R-:W-:Y:S01]  /*20d60*/  IMAD.WIDE R22, R2, 0x4, R70 ;  /* 0x0000000402167825 */ /* 0x000fe200078e0246 */
[----:B------:R-:W2:Y:S04]  /*20d70*/  LDL.LU.64 R246, [R1+0xd50] ;  /* 0x000d500001f67983 */ /* 0x000ea80000300a00 */
[----:B------:R1:W-:Y:S04]  /*20d80*/  STL.64 [R1+0xfc8], R46 ;  /* 0x000fc82e01007387 */ /* 0x0003e80000100a00 */
[----:B------:R1:W-:Y:S04]  /*20d90*/  STL.64 [R1+0xfc0], R40 ;  /* 0x000fc02801007387 */ /* 0x0003e80000100a00 */
[----:B------:R1:W-:Y:S04]  /*20da0*/  STL.64 [R1+0xfb8], R24 ;  /* 0x000fb81801007387 */ /* 0x0003e80000100a00 */
[----:B------:R3:W-:Y:S04]  /*20db0*/  STL.64 [R1+0xfb0], R22 ;  /* 0x000fb01601007387 */ /* 0x0007e80000100a00 */
[----:B-1----:R-:W2:Y:S04]  /*20dc0*/  LDL.LU.64 R46, [R1+0xd48] ;  /* 0x000d4800012e7983 */ /* 0x002ea80000300a00 */
[----:B------:R-:W2:Y:S04]  /*20dd0*/  LDL.LU.64 R40, [R1+0xd40] ;  /* 0x000d400001287983 */ /* 0x000ea80000300a00 */
[----:B------:R-:W2:Y:S04]  /*20de0*/  LDL.LU.64 R70, [R1+0xd38] ;  /* 0x000d380001467983 */ /* 0x000ea80000300a00 */
[----:B------:R1:W-:Y:S01]  /*20df0*/  LDGSTS.E [R249+0x47400], [R24.64], !P5 ;  /* 0x4740000018f97fae */ /* 0x0003e2000e921844 */
[----:B------:R-:W-:-:S03]  /*20e00*/  IADD3 R7, R243, -0x90, RZ ;  /* 0xffffff70f3077810 */ /* 0x000fc60007ffe0ff */
[----:B------:R3:W-:Y:S01]  /*20e10*/  LDGSTS.E [R249+0x47600], [R22.64], !P5 ;  /* 0x4760000016f97fae */ /* 0x0007e2000e921844 */
[----:B-1----:R-:W-:-:S03]  /*20e20*/  IMAD.WIDE R24, R2, 0x4, R250 ;  /* 0x0000000402187825 */ /* 0x002fc600078e02fa */
[----:B------:R-:W2:Y:S01]  /*20e30*/  LDL.LU.64 R250, [R1+0xd30] ;  /* 0x000d300001fa7983 */ /* 0x000ea20000300a00 */
[----:B------:R-:W-:Y:S02]  /*20e40*/  ISETP.GE.U32.AND P4, PT, R7, 0x7fffff31, PT ;  /* 0x7fffff310700780c */ /* 0x000fe40003f86070 */
[----:B------:R-:W-:-:S04]  /*20e50*/  IADD3 R7, R243, -0x93, RZ ;  /* 0xffffff6df3077810 */ /* 0x000fc80007ffe0ff */
[----:B------:R-:W-:Y:S01]  /*20e60*/  ISETP.GE.U32.AND P2, PT, R7, 0x7fffff2e, PT ;  /* 0x7fffff2e0700780c */ /* 0x000fe20003f46070 */
[----:B------:R-:W-:-:S04]  /*20e70*/  IMAD.WIDE R58, R2, 0x4, R58 ;  /* 0x00000004023a7825 */ /* 0x000fc800078e023a */
[----:B------:R-:W-:Y:S01]  /*20e80*/  IMAD.WIDE R52, R2, 0x4, R52 ;  /* 0x0000000402347825 */ /* 0x000fe200078e0234 */
[----:B------:R-:W-:Y:S01]  /*20e90*/  IADD3 R7, R243, -0x97, RZ ;  /* 0xffffff69f3077810 */ /* 0x000fe20007ffe0ff */
[----:B------:R-:W-:Y:S04]  /*20ea0*/  STL.64 [R1+0xf68], R58 ;  /* 0x000f683a01007387 */ /* 0x000fe80000100a00 */
[----:B------:R1:W-:Y:S01]  /*20eb0*/  STL.64 [R1+0xf60], R52 ;  /* 0x000f603401007387 */ /* 0x0003e20000100a00 */
[----:B------:R-:W-:-:S03]  /*20ec0*/  ISETP.GE.U32.AND P5, PT, R7, 0x7fffff2a, PT ;  /* 0x7fffff2a0700780c */ /* 0x000fc60003fa6070 */
[----:B------:R1:W-:Y:S04]  /*20ed0*/  LDGSTS.E [R249+0x49000], [R58.64], !P2 ;  /* 0x490000003af97fae */ /* 0x0003e8000d121844 */
[----:B------:R4:W-:Y:S04]  /*20ee0*/  STL.64 [R1+0xf58], R24 ;  /* 0x000f581801007387 */ /* 0x0009e80000100a00 */
[----:B------:R1:W-:Y:S04]  /*20ef0*/  LDGSTS.E [R249+0x49200], [R52.64], !P2 ;  /* 0x4920000034f97fae */ /* 0x0003e8000d121844 */
[----:B------:R4:W-:Y:S01]  /*20f00*/  LDGSTS.E [R249+0x49400], [R24.64], !P2 ;  /* 0x4940000018f97fae */ /* 0x0009e2000d121844 */
[----:B------:R-:W-:Y:S01]  /*20f10*/  IADD3 R7, R243, -0x9b, RZ ;  /* 0xffffff65f3077810 */ /* 0x000fe20007ffe0ff */
[----:B---3--:R-:W-:-:S05]  /*20f20*/  IMAD.WIDE R22, R2, 0x4, R238 ;  /* 0x0000000402167825 */ /* 0x008fca00078e02ee */
[----:B------:R2:W-:Y:S04]  /*20f30*/  STL.64 [R1+0xf08], R22 ;  /* 0x000f081601007387 */ /* 0x0005e80000100a00 */
[----:B-1----:R-:W3:Y:S04]  /*20f40*/  LDL.LU.64 R52, [R1+0xd28] ;  /* 0x000d280001347983 */ /* 0x002ee80000300a00 */
[----:B------:R-:W3:Y:S04]  /*20f50*/  LDL.LU.64 R238, [R1+0xd20] ;  /* 0x000d200001ee7983 */ /* 0x000ee80000300a00 */
[----:B------:R2:W-:Y:S01]  /*20f60*/  LDGSTS.E [R249+0x49600], [R22.64], !P2 ;  /* 0x4960000016f97fae */ /* 0x0005e2000d121844 */
[----:B------:R-:W-:-:S03]  /*20f70*/  IMAD.WIDE R58, R2, 0x4, R34 ;  /* 0x00000004023a7825 */ /* 0x000fc600078e0222 */
[----:B------:R-:W3:Y:S04]  /*20f80*/  LDL.LU.64 R34, [R1+0xd18] ;  /* 0x000d180001227983 */ /* 0x000ee80000300a00 */
[----:B------:R-:W-:Y:S01]  /*20f90*/  STL.64 [R1+0xe30], R58 ;  /* 0x000e303a01007387 */ /* 0x000fe20000100a00 */
[----:B------:R-:W-:-:S03]  /*20fa0*/  ISETP.GE.U32.AND P2, PT, R7, 0x7fffff26, PT ;  /* 0x7fffff260700780c */ /* 0x000fc60003f46070 */
[----:B------:R1:W-:Y:S01]  /*20fb0*/  LDGSTS.E [R249+0x4b000], [R58.64], !P5 ;  /* 0x4b0000003af97fae */ /* 0x0003e2000e921844 */
[----:B----4-:R-:W-:-:S03]  /*20fc0*/  IMAD.WIDE R24, R2, 0x4, R244 ;  /* 0x0000000402187825 */ /* 0x010fc600078e02f4 */
[----:B------:R-:W4:Y:S01]  /*20fd0*/  LDL.LU.64 R244, [R1+0xd10] ;  /* 0x000d100001f47983 */ /* 0x000f220000300a00 */
[----:B------:R-:W-:-:S05]  /*20fe0*/  IMAD.WIDE R28, R2, 0x4, R28 ;  /* 0x00000004021c7825 */ /* 0x000fca00078e021c */
[----:B------:R1:W-:Y:S04]  /*20ff0*/  STL.64 [R1+0xe28], R28 ;  /* 0x000e281c01007387 */ /* 0x0003e80000100a00 */
[----:B------:R1:W-:Y:S04]  /*21000*/  STL.64 [R1+0xe20], R24 ;  /* 0x000e201801007387 */ /* 0x0003e80000100a00 */
[----:B------:R1:W-:Y:S04]  /*21010*/  LDGSTS.E [R249+0x4b200], [R28.64], !P5 ;  /* 0x4b2000001cf97fae */ /* 0x0003e8000e921844 */
[----:B------:R1:W-:Y:S01]  /*21020*/  LDGSTS.E [R249+0x4b400], [R24.64], !P5 ;  /* 0x4b40000018f97fae */ /* 0x0003e2000e921844 */
[----:B--2---:R-:W-:-:S05]  /*21030*/  IMAD.WIDE R22, R2, 0x4, R246 ;  /* 0x0000000402167825 */ /* 0x004fca00078e02f6 */
[----:B------:R2:W-:Y:S04]  /*21040*/  STL.64 [R1+0xe18], R22 ;  /* 0x000e181601007387 */ /* 0x0005e80000100a00 */
[----:B-1----:R-:W4:Y:S04]  /*21050*/  LDL.LU.64 R28, [R1+0xd08] ;  /* 0x000d0800011c7983 */ /* 0x002f280000300a00 */
[----:B------:R-:W4:Y:S04]  /*21060*/  LDL.LU.64 R246, [R1+0xd00] ;  /* 0x000d000001f67983 */ /* 0x000f280000300a00 */
[----:B------:R2:W-:Y:S01]  /*21070*/  LDGSTS.E [R249+0x4b600], [R22.64], !P5 ;  /* 0x4b60000016f97fae */ /* 0x0005e2000e921844 */
[----:B------:R-:W-:-:S03]  /*21080*/  IMAD.WIDE R58, R2, 0x4, R46 ;  /* 0x00000004023a7825 */ /* 0x000fc600078e022e */
[----:B------:R-:W4:Y:S04]  /*21090*/  LDL.LU.64 R46, [R1+0xcf8] ;  /* 0x000cf800012e7983 */ /* 0x000f280000300a00 */
[----:B------:R-:W-:Y:S01]  /*210a0*/  STL.64 [R1+0xdf8], R58 ;  /* 0x000df83a01007387 */ /* 0x000fe20000100a00 */
[----:B------:R-:W-:-:S03]  /*210b0*/  IMAD.WIDE R24, R2, 0x4, R70 ;  /* 0x0000000402187825 */ /* 0x000fc600078e0246 */
[----:B------:R-:W4:Y:S01]  /*210c0*/  LDL.LU.64 R70, [R1+0xcf0] ;  /* 0x000cf00001467983 */ /* 0x000f220000300a00 */
[----:B------:R-:W-:-:S03]  /*210d0*/  IMAD.WIDE R40, R2, 0x4, R40 ;  /* 0x0000000402287825 */ /* 0x000fc600078e0228 */
[----:B------:R3:W-:Y:S04]  /*210e0*/  LDGSTS.E [R249+0x4d000], [R58.64], !P2 ;  /* 0x4d0000003af97fae */ /* 0x0007e8000d121844 */
[----:B------:R1:W-:Y:S04]  /*210f0*/  STL.64 [R1+0xdf0], R40 ;  /* 0x000df02801007387 */ /* 0x0003e80000100a00 */
[----:B------:R-:W-:Y:S04]  /*21100*/  STL.64 [R1+0xde8], R24 ;  /* 0x000de81801007387 */ /* 0x000fe80000100a00 */
[----:B------:R1:W-:Y:S01]  /*21110*/  LDGSTS.E [R249+0x4d200], [R40.64], !P2 ;  /* 0x4d20000028f97fae */ /* 0x0003e2000d121844 */
[----:B------:R-:W-:-:S03]  /*21120*/  IADD3 R7, R243, -0x9f, RZ ;  /* 0xffffff61f3077810 */ /* 0x000fc60007ffe0ff */
[----:B------:R4:W-:Y:S01]  /*21130*/  LDGSTS.E [R249+0x4d400], [R24.64], !P2 ;  /* 0x4d40000018f97fae */ /* 0x0009e2000d121844 */
[----:B--2---:R-:W-:-:S05]  /*21140*/  IMAD.WIDE R22, R2, 0x4, R250 ;  /* 0x0000000402167825 */ /* 0x004fca00078e02fa */
[----:B------:R2:W-:Y:S04]  /*21150*/  STL.64 [R1+0xde0], R22 ;  /* 0x000de01601007387 */ /* 0x0005e80000100a00 */
[----:B-1----:R-:W4:Y:S04]  /*21160*/  LDL.LU.64 R40, [R1+0xce8] ;  /* 0x000ce80001287983 */ /* 0x002f280000300a00 */
[----:B------:R-:W4:Y:S01]  /*21170*/  LDL.LU.64 R250, [R1+0xce0] ;  /* 0x000ce00001fa7983 */ /* 0x000f220000300a00 */
[----:B------:R-:W-:-:S03]  /*21180*/  ISETP.GE.U32.AND P5, PT, R7, 0x7fffff22, PT ;  /* 0x7fffff220700780c */ /* 0x000fc60003fa6070 */
[----:B------:R2:W-:Y:S01]  /*21190*/  LDGSTS.E [R249+0x4d600], [R22.64], !P2 ;  /* 0x4d60000016f97fae */ /* 0x0005e2000d121844 */
[----:B------:R-:W-:-:S03]  /*211a0*/  IADD3 R7, R243, -0xa3, RZ ;  /* 0xffffff5df3077810 */ /* 0x000fc60007ffe0ff */
[----:B--2---:R-:W2:Y:S01]  /*211b0*/  LDL.LU.64 R22, [R1+0xcd8] ;  /* 0x000cd80001167983 */ /* 0x004ea20000300a00 */
[----:B------:R-:W-:Y:S01]  /*211c0*/  ISETP.GE.U32.AND P2, PT, R7, 0x7fffff1e, PT ;  /* 0x7fffff1e0700780c */ /* 0x000fe20003f46070 */
[----:B---3--:R-:W-:-:S04]  /*211d0*/  IMAD.WIDE R58, R2, 0x4, R52 ;  /* 0x00000004023a7825 */ /* 0x008fc800078e0234 */
[C---:B------:R-:W-:Y:S01]  /*211e0*/  IMAD.WIDE R52, R2.reuse, 0x4, R238 ;  /* 0x0000000402347825 */ /* 0x040fe200078e02ee */
[----:B------:R1:W-:Y:S04]  /*211f0*/  LDGSTS.E [R249+0x4f000], [R58.64], !P5 ;  /* 0x4f0000003af97fae */ /* 0x0003e8000e921844 */
[----:B------:R-:W3:Y:S04]  /*21200*/  LDL.LU.64 R238, [R1+0xcd0] ;  /* 0x000cd00001ee7983 */ /* 0x000ee80000300a00 */
[----:B------:R-:W-:Y:S01]  /*21210*/  STL.64 [R1+0xdc8], R58 ;  /* 0x000dc83a01007387 */ /* 0x000fe20000100a00 */
[----:B------:R-:W-:-:S03]  /*21220*/  IMAD.WIDE R34, R2, 0x4, R34 ;  /* 0x0000000402227825 */ /* 0x000fc600078e0222 */
[----:B------:R-:W-:Y:S04]  /*21230*/  STL.64 [R1+0xdc0], R52 ;  /* 0x000dc03401007387 */ /* 0x000fe80000100a00 */
[----:B------:R1:W-:Y:S04]  /*21240*/  STL.64 [R1+0xdb8], R34 ;  /* 0x000db82201007387 */ /* 0x0003e80000100a00 */
[----:B------:R1:W-:Y:S04]  /*21250*/  LDGSTS.E [R249+0x4f200], [R52.64], !P5 ;  /* 0x4f20000034f97fae */ /* 0x0003e8000e921844 */
[----:B------:R1:W-:Y:S01]  /*21260*/  LDGSTS.E [R249+0x4f400], [R34.64], !P5 ;  /* 0x4f40000022f97fae */ /* 0x0003e2000e921844 */
[----:B----4-:R-:W-:-:S05]  /*21270*/  IMAD.WIDE R24, R2, 0x4, R244 ;  /* 0x0000000402187825 */ /* 0x010fca00078e02f4 */
[----:B------:R4:W-:Y:S04]  /*21280*/  STL.64 [R1+0xdb0], R24 ;  /* 0x000db01801007387 */ /* 0x0009e80000100a00 */
[----:B-1----:R-:W3:Y:S04]  /*21290*/  LDL.LU.64 R34, [R1+0xcc8] ;  /* 0x000cc80001227983 */ /* 0x002ee80000300a00 */
[----:B------:R-:W3:Y:S04]  /*212a0*/  LDL.LU.64 R244, [R1+0xcc0] ;  /* 0x000cc00001f47983 */ /* 0x000ee80000300a00 */
[----:B------:R4:W-:Y:S01]  /*212b0*/  LDGSTS.E [R249+0x4f600], [R24.64], !P5 ;  /* 0x4f60000018f97fae */ /* 0x0009e2000e921844 */
[----:B------:R-:W-:-:S03]  /*212c0*/  IMAD.WIDE R58, R2, 0x4, R28 ;  /* 0x00000004023a7825 */ /* 0x000fc600078e021c */
[----:B------:R-:W3:Y:S01]  /*212d0*/  LDL.LU.64 R28, [R1+0xcb8] ;  /* 0x000cb800011c7983 */ /* 0x000ee20000300a00 */
[----:B------:R-:W-:-:S03]  /*212e0*/  IMAD.WIDE R52, R2, 0x4, R246 ;  /* 0x0000000402347825 */ /* 0x000fc600078e02f6 */
[----:B------:R-:W3:Y:S04]  /*212f0*/  LDL.LU.64 R246, [R1+0xcb0] ;  /* 0x000cb00001f67983 */ /* 0x000ee80000300a00 */
[----:B------:R1:W-:Y:S01]  /*21300*/  STL.64 [R1+0xd90], R58 ;  /* 0x000d903a01007387 */ /* 0x0003e20000100a00 */
[----:B------:R-:W-:-:S03]  /*21310*/  IMAD.WIDE R46, R2, 0x4, R46 ;  /* 0x00000004022e7825 */ /* 0x000fc600078e022e */
[----:B------:R1:W-:Y:S01]  /*21320*/  STL.64 [R1+0xd88], R52 ;  /* 0x000d883401007387 */ /* 0x0003e20000100a00 */
[----:B----4-:R-:W-:-:S03]  /*21330*/  IMAD.WIDE R24, R2, 0x4, R70 ;  /* 0x0000000402187825 */ /* 0x010fc600078e0246 */
[----:B------:R4:W-:Y:S04]  /*21340*/  STL.64 [R1+0xd80], R46 ;  /* 0x000d802e01007387 */ /* 0x0009e80000100a00 */
[----:B------:R1:W-:Y:S04]  /*21350*/  LDGSTS.E [R249+0x51000], [R58.64], !P2 ;  /* 0x510000003af97fae */ /* 0x0003e8000d121844 */
[----:B------:R2:W-:Y:S04]  /*21360*/  STL.64 [R1+0xd78], R24 ;  /* 0x000d781801007387 */ /* 0x0005e80000100a00 */
[----:B------:R1:W-:Y:S04]  /*21370*/  LDGSTS.E [R249+0x51200], [R52.64], !P2 ;  /* 0x5120000034f97fae */ /* 0x0003e8000d121844 */
[----:B-1----:R-:W3:Y:S04]  /*21380*/  LDL.LU.64 R58, [R1+0xca8] ;  /* 0x000ca800013a7983 */ /* 0x002ee80000300a00 */
[----:B------:R4:W-:Y:S04]  /*21390*/  LDGSTS.E [R249+0x51400], [R46.64], !P2 ;  /* 0x514000002ef97fae */ /* 0x0009e8000d121844 */
[----:B------:R-:W3:Y:S01]  /*213a0*/  LDL.LU.64 R52, [R1+0xca0] ;  /* 0x000ca00001347983 */ /* 0x000ee20000300a00 */
[----:B------:R-:W-:-:S03]  /*213b0*/  IADD3 R7, R243, -0xa7, RZ ;  /* 0xffffff59f3077810 */ /* 0x000fc60007ffe0ff */
[----:B------:R2:W-:Y:S04]  /*213c0*/  LDGSTS.E [R249+0x51600], [R24.64], !P2 ;  /* 0x5160000018f97fae */ /* 0x0005e8000d121844 */
[----:B----4-:R-:W3:Y:S01]  /*213d0*/  LDL.LU.64 R46, [R1+0xc98] ;  /* 0x000c9800012e7983 */ /* 0x010ee20000300a00 */
[----:B------:R-:W-:-:S04]  /*213e0*/  IMAD.WIDE R70, R2, 0x4, R40 ;  /* 0x0000000402467825 */ /* 0x000fc800078e0228 */
[C---:B------:R-:W-:Y:S02]  /*213f0*/  IMAD.WIDE R40, R2.reuse, 0x4, R250 ;  /* 0x0000000402287825 */ /* 0x040fe400078e02fa */
[----:B------:R-:W3:Y:S01]  /*21400*/  LDL.LU.64 R250, [R1+0xc90] ;  /* 0x000c900001fa7983 */ /* 0x000ee20000300a00 */
[----:B------:R-:W-:Y:S02]  /*21410*/  ISETP.GE.U32.AND P5, PT, R7, 0x7fffff1a, PT ;  /* 0x7fffff1a0700780c */ /* 0x000fe40003fa6070 */
[----:B------:R-:W-:Y:S01]  /*21420*/  IADD3 R7, R243, -0xab, RZ ;  /* 0xffffff55f3077810 */ /* 0x000fe20007ffe0ff */
[----:B------:R1:W-:Y:S03]  /*21430*/  STL.64 [R1+0xd60], R70 ;  /* 0x000d604601007387 */ /* 0x0003e60000100a00 */
[----:B------:R-:W-:Y:S01]  /*21440*/  ISETP.GE.U32.AND P2, PT, R7, 0x7fffff16, PT ;  /* 0x7fffff160700780c */ /* 0x000fe20003f46070 */
[----:B------:R1:W-:Y:S01]  /*21450*/  STL.64 [R1+0xd58], R40 ;  /* 0x000d582801007387 */ /* 0x0003e20000100a00 */
[----:B--2---:R-:W-:-:S05]  /*21460*/  IMAD.WIDE R24, R2, 0x4, R22 ;  /* 0x0000000402187825 */ /* 0x004fca00078e0216 */
[----:B------:R1:W-:Y:S04]  /*21470*/  LDGSTS.E [R249+0x53000], [R70.64], !P5 ;  /* 0x5300000046f97fae */ /* 0x0003e8000e921844 */
[----:B------:R-:W-:Y:S04]  /*21480*/  STL.64 [R1+0xd50], R24 ;  /* 0x000d501801007387 */ /* 0x000fe80000100a00 */
[----:B------:R2:W-:Y:S04]  /*21490*/  LDGSTS.E [R249+0x53200], [R40.64], !P5 ;  /* 0x5320000028f97fae */ /* 0x0005e8000e921844 */
[----:B------:R1:W-:Y:S01]  /*214a0*/  LDGSTS.E [R249+0x53400], [R24.64], !P5 ;  /* 0x5340000018f97fae */ /* 0x0003e2000e921844 */
[----:B---3--:R-:W-:-:S05]  /*214b0*/  IMAD.WIDE R22, R2, 0x4, R238 ;  /* 0x0000000402167825 */ /* 0x008fca00078e02ee */
[----:B------:R3:W-:Y:S04]  /*214c0*/  STL.64 [R1+0xd48], R22 ;  /* 0x000d481601007387 */ /* 0x0007e80000100a00 */
[----:B------:R-:W4:Y:S04]  /*214d0*/  LDL.LU.64 R238, [R1+0xc88] ;  /* 0x000c880001ee7983 */ /* 0x000f280000300a00 */
[----:B------:R3:W-:Y:S01]  /*214e0*/  LDGSTS.E [R249+0x53600], [R22.64], !P5 ;  /* 0x5360000016f97fae */ /* 0x0007e2000e921844 */
[----:B-1----:R-:W-:-:S03]  /*214f0*/  IMAD.WIDE R70, R2, 0x4, R34 ;  /* 0x0000000402467825 */ /* 0x002fc600078e0222 */
[----:B------:R-:W4:Y:S01]  /*21500*/  LDL.LU.64 R34, [R1+0xc80] ;  /* 0x000c800001227983 */ /* 0x000f220000300a00 */
[----:B--2---:R-:W-:-:S03]  /*21510*/  IMAD.WIDE R40, R2, 0x4, R244 ;  /* 0x0000000402287825 */ /* 0x004fc600078e02f4 */
[----:B---3--:R-:W2:Y:S04]  /*21520*/  LDL.LU.64 R22, [R1+0xc78] ;  /* 0x000c780001167983 */ /* 0x008ea80000300a00 */
[----:B------:R-:W-:Y:S04]  /*21530*/  STL.64 [R1+0xd38], R70 ;  /* 0x000d384601007387 */ /* 0x000fe80000100a00 */
[----:B------:R-:W3:Y:S04]  /*21540*/  LDL.LU.64 R244, [R1+0xc68] ;  /* 0x000c680001f47983 */ /* 0x000ee80000300a00 */
[----:B------:R1:W-:Y:S04]  /*21550*/  STL.64 [R1+0xd30], R40 ;  /* 0x000d302801007387 */ /* 0x0003e80000100a00 */
[----:B------:R1:W-:Y:S04]  /*21560*/  LDGSTS.E [R249+0x55000], [R70.64], !P2 ;  /* 0x5500000046f97fae */ /* 0x0003e8000d121844 */
[----:B------:R1:W-:Y:S01]  /*21570*/  LDGSTS.E [R249+0x55200], [R40.64], !P2 ;  /* 0x5520000028f97fae */ /* 0x0003e2000d121844 */
[----:B------:R-:W-:-:S04]  /*21580*/  IMAD.WIDE R28, R2, 0x4, R28 ;  /* 0x00000004021c7825 */ /* 0x000fc800078e021c */
[C---:B------:R-:W-:Y:S01]  /*21590*/  IMAD.WIDE R24, R2.reuse, 0x4, R246 ;  /* 0x0000000402187825 */ /* 0x040fe200078e02f6 */
[----:B------:R1:W-:Y:S04]  /*215a0*/  STL.64 [R1+0xd28], R28 ;  /* 0x000d281c01007387 */ /* 0x0003e80000100a00 */
[----:B------:R1:W-:Y:S04]  /*215b0*/  STL.64 [R1+0xd20], R24 ;  /* 0x000d201801007387 */ /* 0x0003e80000100a00 */
[----:B------:R1:W-:Y:S04]  /*215c0*/  LDGSTS.E [R249+0x55400], [R28.64], !P2 ;  /* 0x554000001cf97fae */ /* 0x0003e8000d121844 */
[----:B-1----:R-:W3:Y:S04]  /*215d0*/  LDL.LU.64 R40, [R1+0xc60] ;  /* 0x000c600001287983 */ /* 0x002ee80000300a00 */
[----:B------:R1:W-:Y:S04]  /*215e0*/  LDGSTS.E [R249+0x55600], [R24.64], !P2 ;  /* 0x5560000018f97fae */ /* 0x0003e8000d121844 */
[----:B------:R-:W3:Y:S04]  /*215f0*/  LDL.LU.64 R28, [R1+0xc58] ;  /* 0x000c5800011c7983 */ /* 0x000ee80000300a00 */
[----:B------:R-:W3:Y:S01]  /*21600*/  LDL.LU.64 R246, [R1+0xc50] ;  /* 0x000c500001f67983 */ /* 0x000ee20000300a00 */
[----:B------:R-:W-:-:S04]  /*21610*/  IMAD.WIDE R70, R2, 0x4, R58 ;  /* 0x0000000402467825 */ /* 0x000fc800078e023a */
[C---:B------:R-:W-:Y:S02]  /*21620*/  IMAD.WIDE R58, R2.reuse, 0x4, R52 ;  /* 0x00000004023a7825 */ /* 0x040fe400078e0234 */
[----:B------:R-:W3:Y:S02]  /*21630*/  LDL.LU.64 R52, [R1+0xc48] ;  /* 0x000c480001347983 */ /* 0x000ee40000300a00 */
[C---:B------:R-:W-:Y:S02]  /*21640*/  IMAD.WIDE R46, R2.reuse, 0x4, R46 ;  /* 0x00000004022e7825 */ /* 0x040fe400078e022e */
[----:B------:R-:W-:Y:S04]  /*21650*/  STL.64 [R1+0xd00], R70 ;  /* 0x000d004601007387 */ /* 0x000fe80000100a00 */
[----:B------:R-:W-:Y:S04]  /*21660*/  STL.64 [R1+0xcf8], R58 ;  /* 0x000cf83a01007387 */ /* 0x000fe80000100a00 */
[----:B------:R1:W-:Y:S02]  /*21670*/  STL.64 [R1+0xcf0], R46 ;  /* 0x000cf02e01007387 */ /* 0x0003e40000100a00 */
[----:B-1----:R-:W-:-:S05]  /*21680*/  IMAD.WIDE R24, R2, 0x4, R250 ;  /* 0x0000000402187825 */ /* 0x002fca00078e02fa */
[----:B------:R2:W-:Y:S04]  /*21690*/  STL.64 [R1+0xce8], R24 ;  /* 0x000ce81801007387 */ /* 0x0005e80000100a00 */
[----:B------:R-:W3:Y:S01]  /*216a0*/  LDL.LU.64 R250, [R1+0xc40] ;  /* 0x000c400001fa7983 */ /* 0x000ee20000300a00 */
[----:B------:R-:W-:-:S04]  /*216b0*/  IADD3 R7, R243, -0xaf, RZ ;  /* 0xffffff51f3077810 */ /* 0x000fc80007ffe0ff */
[----:B------:R-:W-:-:S13]  /*216c0*/  ISETP.GE.U32.AND P5, PT, R7, 0x7fffff12, PT ;  /* 0x7fffff120700780c */ /* 0x000fda0003fa6070 */
[----:B------:R1:W-:Y:S04]  /*216d0*/  LDGSTS.E [R249+0x57000], [R70.64], !P5 ;  /* 0x5700000046f97fae */ /* 0x0003e8000e921844 */
[----:B------:R1:W-:Y:S04]  /*216e0*/  LDGSTS.E [R249+0x57200], [R58.64], !P5 ;  /* 0x572000003af97fae */ /* 0x0003e8000e921844 */
[----:B------:R1:W-:Y:S01]  /*216f0*/  LDGSTS.E [R249+0x57400], [R46.64], !P5 ;  /* 0x574000002ef97fae */ /* 0x0003e2000e921844 */
[----:B------:R-:W-:-:S03]  /*21700*/  IADD3 R7, R243, -0xb3, RZ ;  /* 0xffffff4df3077810 */ /* 0x000fc60007ffe0ff */
[----:B------:R2:W-:Y:S04]  /*21710*/  LDGSTS.E [R249+0x57600], [R24.64], !P5 ;  /* 0x5760000018f97fae */ /* 0x0005e8000e921844 */
[----:B-1----:R-:W3:Y:S04]  /*21720*/  LDL.LU.64 R46, [R1+0xc38] ;  /* 0x000c3800012e7983 */ /* 0x002ee80000300a00 */
[----:B------:R-:W3:Y:S04]  /*21730*/  LDL.LU.64 R70, [R1+0xc30] ;  /* 0x000c300001467983 */ /* 0x000ee80000300a00 */
[----:B------:R-:W3:Y:S01]  /*21740*/  LDL.LU.64 R58, [R1+0xc28] ;  /* 0x000c2800013a7983 */ /* 0x000ee20000300a00 */
[----:B------:R-:W-:-:S02]  /*21750*/  ISETP.GE.U32.AND P2, PT, R7, 0x7fffff0e, PT ;  /* 0x7fffff0e0700780c */ /* 0x000fc40003f46070 */
[----:B------:R-:W-:-:S04]  /*21760*/  IADD3 R7, R243, -0xb7, RZ ;  /* 0xffffff49f3077810 */ /* 0x000fc80007ffe0ff */
[----:B------:R-:W-:Y:S01]  /*21770*/  ISETP.GE.U32.AND P5, PT, R7, 0x7fffff0a, PT ;  /* 0x7fffff0a0700780c */ /* 0x000fe20003fa6070 */
[----:B----4-:R-:W-:-:S05]  /*21780*/  IMAD.WIDE R238, R2, 0x4, R238 ;  /* 0x0000000402ee7825 */ /* 0x010fca00078e02ee */
[----:B------:R-:W-:Y:S04]  /*21790*/  STL.64 [R1+0xcc0], R238 ;  /* 0x000cc0ee01007387 */ /* 0x000fe80000100a00 */
[----:B------:R1:W-:Y:S01]  /*217a0*/  LDGSTS.E [R249+0x59000], [R238.64], !P2 ;  /* 0x59000000eef97fae */ /* 0x0003e2000d121844 */
[----:B------:R-:W-:-:S04]  /*217b0*/  IMAD.WIDE R34, R2, 0x4, R34 ;  /* 0x0000000402227825 */ /* 0x000fc800078e0222 */
[C---:B--2---:R-:W-:Y:S01]  /*217c0*/  IMAD.WIDE R24, R2.reuse, 0x4, R22 ;  /* 0x0000000402187825 */ /* 0x044fe200078e0216 */
[----:B------:R2:W-:Y:S04]  /*217d0*/  STL.64 [R1+0xcb8], R34 ;  /* 0x000cb82201007387 */ /* 0x0005e80000100a00 */
[----:B------:R2:W-:Y:S01]  /*217e0*/  LDGSTS.E [R249+0x59200], [R34.64], !P2 ;  /* 0x5920000022f97fae */ /* 0x0005e2000d121844 */
[----:B---3--:R-:W-:-:S03]  /*217f0*/  IMAD.WIDE R22, R2, 0x4, R244 ;  /* 0x0000000402167825 */ /* 0x008fc600078e02f4 */
[----:B------:R3:W-:Y:S04]  /*21800*/  STL.64 [R1+0xcb0], R24 ;  /* 0x000cb01801007387 */ /* 0x0007e80000100a00 */
[----:B------:R4:W-:Y:S04]  /*21810*/  STL.64 [R1+0xca8], R22 ;  /* 0x000ca81601007387 */ /* 0x0009e80000100a00 */
[----:B--2---:R-:W2:Y:S04]  /*21820*/  LDL.LU.64 R34, [R1+0xc20] ;  /* 0x000c200001227983 */ /* 0x004ea80000300a00 */
[----:B------:R3:W-:Y:S04]  /*21830*/  LDGSTS.E [R249+0x59400], [R24.64], !P2 ;  /* 0x5940000018f97fae */ /* 0x0007e8000d121844 */
[----:B-1----:R-:W2:Y:S04]  /*21840*/  LDL.LU.64 R238, [R1+0x910] ;  /* 0x0009100001ee7983 */ /* 0x002ea80000300a00 */
[----:B------:R-:W2:Y:S04]  /*21850*/  LDL.LU.64 R244, [R1+0x900] ;  /* 0x0009000001f47983 */ /* 0x000ea80000300a00 */
[----:B------:R4:W-:Y:S01]  /*21860*/  LDGSTS.E [R249+0x59600], [R22.64], !P2 ;  /* 0x5960000016f97fae */ /* 0x0009e2000d121844 */
[----:B------:R-:W-:-:S05]  /*21870*/  IMAD.WIDE R40, R2, 0x4, R40 ;  /* 0x0000000402287825 */ /* 0x000fca00078e0228 */
[----:B------:R1:W-:Y:S01]  /*21880*/  LDGSTS.E [R249+0x5b000], [R40.64], !P5 ;  /* 0x5b00000028f97fae */ /* 0x0003e2000e921844 */
[----:B------:R-:W-:-:S04]  /*21890*/  IMAD.WIDE R28, R2, 0x4, R28 ;  /* 0x00000004021c7825 */ /* 0x000fc800078e021c */
[C---:B---3--:R-:W-:Y:S01]  /*218a0*/  IMAD.WIDE R24, R2.reuse, 0x4, R246 ;  /* 0x0000000402187825 */ /* 0x048fe200078e02f6 */
[----:B------:R3:W-:Y:S04]  /*218b0*/  LDGSTS.E [R249+0x5b200], [R28.64], !P5 ;  /* 0x5b2000001cf97fae */ /* 0x0007e8000e921844 */
[----:B------:R-:W2:Y:S04]  /*218c0*/  LDL.LU.64 R246, [R1+0x8f0] ;  /* 0x0008f00001f67983 */ /* 0x000ea80000300a00 */
[----:B------:R1:W-:Y:S04]  /*218d0*/  STL.64 [R1+0x998], R40 ;  /* 0x0009982801007387 */ /* 0x0003e80000100a00 */
[----:B------:R3:W-:Y:S01]  /*218e0*/  STL.64 [R1+0x988], R28 ;  /* 0x0009881c01007387 */ /* 0x0007e20000100a00 */
[----:B----4-:R-:W-:-:S03]  /*218f0*/  IMAD.WIDE R22, R2, 0x4, R52 ;  /* 0x0000000402167825 */ /* 0x010fc600078e0234 */
[----:B------:R4:W-:Y:S04]  /*21900*/  STL.64 [R1+0x978], R24 ;  /* 0x0009781801007387 */ /* 0x0009e80000100a00 */
[----:B------:R3:W-:Y:S04]  /*21910*/  STL.64 [R1+0x968], R22 ;  /* 0x0009681601007387 */ /* 0x0007e80000100a00 */
[----:B-1----:R-:W2:Y:S04]  /*21920*/  LDL.LU.64 R40, [R1+0x8e0] ;  /* 0x0008e00001287983 */ /* 0x002ea80000300a00 */
[----:B---3--:R-:W3:Y:S01]  /*21930*/  LDL.LU.64 R28, [R1+0x8d8] ;  /* 0x0008d800011c7983 */ /* 0x008ee20000300a00 */
[----:B------:R-:W-:-:S03]  /*21940*/  IADD3 R7, R243, -0xbb, RZ ;  /* 0xffffff45f3077810 */ /* 0x000fc60007ffe0ff */
[----:B------:R4:W-:Y:S01]  /*21950*/  LDGSTS.E [R249+0x5b400], [R24.64], !P5 ;  /* 0x5b40000018f97fae */ /* 0x0009e2000e921844 */
[C---:B------:R-:W-:Y:S01]  /*21960*/  IMAD.WIDE R52, R2.reuse, 0x4, R250 ;  /* 0x0000000402347825 */ /* 0x040fe200078e02fa */
[----:B------:R-:W-:Y:S02]  /*21970*/  ISETP.GE.U32.AND P2, PT, R7, 0x7fffff06, PT ;  /* 0x7fffff060700780c */ /* 0x000fe40003f46070 */
[----:B------:R-:W3:Y:S04]  /*21980*/  LDL.LU.64 R250, [R1+0x8d0] ;  /* 0x0008d00001fa7983 */ /* 0x000ee80000300a00 */
[----:B------:R1:W-:Y:S04]  /*21990*/  LDGSTS.E [R249+0x5b600], [R22.64], !P5 ;  /* 0x5b60000016f97fae */ /* 0x0003e8000e921844 */
[----:B------:R1:W-:Y:S04]  /*219a0*/  STL.64 [R1+0x918], R52 ;  /* 0x0009183401007387 */ /* 0x0003e80000100a00 */
[----:B------:R1:W-:Y:S01]  /*219b0*/  LDGSTS.E [R249+0x5d000], [R52.64], !P2 ;  /* 0x5d00000034f97fae */ /* 0x0003e2000d121844 */
[----:B------:R-:W-:Y:S01]  /*219c0*/  IADD3 R7, R243, -0xbf, RZ ;  /* 0xffffff41f3077810 */ /* 0x000fe20007ffe0ff */
[----:B------:R-:W-:-:S04]  /*219d0*/  IMAD.WIDE R46, R2, 0x4, R46 ;  /* 0x00000004022e7825 */ /* 0x000fc800078e022e */
[C---:B----4-:R-:W-:Y:S01]  /*219e0*/  IMAD.WIDE R24, R2.reuse, 0x4, R70 ;  /* 0x0000000402187825 */ /* 0x050fe200078e0246 */
[----:B------:R4:W-:Y:S03]  /*219f0*/  LDGSTS.E [R249+0x5d200], [R46.64], !P2 ;  /* 0x5d2000002ef97fae */ /* 0x0009e6000d121844 */
[C---:B-1----:R-:W-:Y:S01]  /*21a00*/  IMAD.WIDE R22, R2.reuse, 0x4, R58 ;  /* 0x0000000402167825 */ /* 0x042fe200078e023a */
[----:B------:R-:W-:Y:S01]  /*21a10*/  ISETP.GE.U32.AND P5, PT, R7, 0x7fffff02, PT ;  /* 0x7fffff020700780c */ /* 0x000fe20003fa6070 */
[----:B------:R-:W3:Y:S04]  /*21a20*/  LDL.LU.64 R58, [R1+0x8c0] ;  /* 0x0008c000013a7983 */ /* 0x000ee80000300a00 */
[----:B------:R4:W-:Y:S04]  /*21a30*/  STL.64 [R1+0x908], R46 ;  /* 0x0009082e01007387 */ /* 0x0009e80000100a00 */
[----:B------:R1:W-:Y:S04]  /*21a40*/  STL.64 [R1+0x8f8], R24 ;  /* 0x0008f81801007387 */ /* 0x0003e80000100a00 */
[----:B------:R1:W-:Y:S04]  /*21a50*/  STL.64 [R1+0x8b8], R22 ;  /* 0x0008b81601007387 */ /* 0x0003e80000100a00 */
[----:B------:R-:W3:Y:S04]  /*21a60*/  LDL.LU.64 R52, [R1+0x8b0] ;  /* 0x0008b00001347983 */ /* 0x000ee80000300a00 */
[----:B----4-:R-:W3:Y:S04]  /*21a70*/  LDL.LU.64 R46, [R1+0x8a8] ;  /* 0x0008a800012e7983 */ /* 0x010ee80000300a00 */
[----:B------:R1:W-:Y:S04]  /*21a80*/  LDGSTS.E [R249+0x5d400], [R24.64], !P2 ;  /* 0x5d40000018f97fae */ /* 0x0003e8000d121844 */
[----:B------:R1:W-:Y:S01]  /*21a90*/  LDGSTS.E [R249+0x5d600], [R22.64], !P2 ;  /* 0x5d60000016f97fae */ /* 0x0003e2000d121844 */
[----:B--2---:R-:W-:-:S05]  /*21aa0*/  IMAD.WIDE R70, R2, 0x4, R34 ;  /* 0x0000000402467825 */ /* 0x004fca00078e0222 */
[----:B------:R-:W-:Y:S01]  /*21ab0*/  STL.64 [R1+0x838], R70 ;  /* 0x0008384601007387 */ /* 0x000fe20000100a00 */
[----:B------:R-:W-:-:S03]  /*21ac0*/  IMAD.WIDE R34, R2, 0x4, R238 ;  /* 0x0000000402227825 */ /* 0x000fc600078e02ee */
[----:B------:R2:W-:Y:S01]  /*21ad0*/  LDGSTS.E [R249+0x5f000], [R70.64], !P5 ;  /* 0x5f00000046f97fae */ /* 0x0005e2000e921844 */
[----:B-1----:R-:W-:-:S03]  /*21ae0*/  IMAD.WIDE R24, R2, 0x4, R244 ;  /* 0x0000000402187825 */ /* 0x002fc600078e02f4 */
[----:B------:R-:W4:Y:S04]  /*21af0*/  LDL.LU.64 R238, [R1+0x8a0] ;  /* 0x0008a00001ee7983 */ /* 0x000f280000300a00 */
[----:B------:R-:W4:Y:S04]  /*21b00*/  LDL.LU.64 R244, [R1+0x890] ;  /* 0x0008900001f47983 */ /* 0x000f280000300a00 */
[----:B------:R1:W-:Y:S04]  /*21b10*/  STL.64 [R1+0x828], R34 ;  /* 0x0008282201007387 */ /* 0x0003e80000100a00 */
[----:B------:R3:W-:Y:S04]  /*21b20*/  STL.64 [R1+0x808], R24 ;  /* 0x0008081801007387 */ /* 0x0007e80000100a00 */
[----:B------:R1:W-:Y:S04]  /*21b30*/  LDGSTS.E [R249+0x5f200], [R34.64], !P5 ;  /* 0x5f20000022f97fae */ /* 0x0003e8000e921844 */
[----:B------:R2:W-:Y:S01]  /*21b40*/  LDGSTS.E [R249+0x5f400], [R24.64], !P5 ;  /* 0x5f40000018f97fae */ /* 0x0005e2000e921844 */
[----:B------:R-:W-:-:S05]  /*21b50*/  IMAD.WIDE R22, R2, 0x4, R246 ;  /* 0x0000000402167825 */ /* 0x000fca00078e02f6 */
[----:B------:R2:W-:Y:S04]  /*21b60*/  STL.64 [R1+0x7f8], R22 ;  /* 0x0007f81601007387 */ /* 0x0005e80000100a00 */
[----:B-1----:R-:W4:Y:S04]  /*21b70*/  LDL.LU.64 R34, [R1+0x880] ;  /* 0x0008800001227983 */ /* 0x002f280000300a00 */
[----:B------:R2:W-:Y:S04]  /*21b80*/  LDGSTS.E [R249+0x5f600], [R22.64], !P5 ;  /* 0x5f60000016f97fae */ /* 0x0005e8000e921844 */
[----:B------:R-:W4:Y:S01]  /*21b90*/  LDL.LU.64 R246, [R1+0x878] ;  /* 0x0008780001f67983 */ /* 0x000f220000300a00 */
[----:B------:R-:W-:-:S03]  /*21ba0*/  IMAD.WIDE R40, R2, 0x4, R40 ;  /* 0x0000000402287825 */ /* 0x000fc600078e0228 */
[----:B--2---:R-:W2:Y:S04]  /*21bb0*/  LDL.LU.64 R248, [R1+0x870] ;  /* 0x0008700001f87983 */ /* 0x004ea80000300a00 */
[----:B------:R1:W-:Y:S01]  /*21bc0*/  STL.64 [R1+0x10c8], R40 ;  /* 0x0010c82801007387 */ /* 0x0003e20000100a00 */
[----:B---3--:R-:W-:-:S03]  /*21bd0*/  IMAD.WIDE R24, R2, 0x4, R250 ;  /* 0x0000000402187825 */ /* 0x008fc600078e02fa */
[----:B------:R-:W3:Y:S01]  /*21be0*/  LDL.LU.64 R250, [R1+0x860] ;  /* 0x0008600001fa7983 */ /* 0x000ee20000300a00 */
[----:B------:R-:W-:Y:S01]  /*21bf0*/  IMAD.WIDE R28, R2, 0x4, R28 ;  /* 0x00000004021c7825 */ /* 0x000fe200078e021c */
[----:B------:R-:W-:-:S04]  /*21c00*/  LOP3.LUT R3, R65, 0x60, RZ, 0x3c, !PT ;  /* 0x0000006041037812 */ /* 0x000fc800078e3cff */
[----:B------:R1:W-:Y:S04]  /*21c10*/  STL.64 [R1+0x10c0], R28 ;  /* 0x0010c01c01007387 */ /* 0x0003e80000100a00 */
[----:B------:R4:W-:Y:S04]  /*21c20*/  STL.64 [R1+0x10b8], R24 ;  /* 0x0010b81801007387 */ /* 0x0009e80000100a00 */
[----:B------:R1:W-:Y:S04]  /*21c30*/  LDGSTS.E [R3+0x41800], [R40.64], !P1 ;  /* 0x4180000028037fae */ /* 0x0003e8000c921844 */
[----:B------:R1:W-:Y:S04]  /*21c40*/  LDGSTS.E [R3+0x41a00], [R28.64], !P1 ;  /* 0x41a000001c037fae */ /* 0x0003e8000c921844 */
[----:B------:R4:W-:Y:S01]  /*21c50*/  LDGSTS.E [R3+0x41c00], [R24.64], !P1 ;  /* 0x41c0000018037fae */ /* 0x0009e2000c921844 */
[----:B------:R-:W-:-:S05]  /*21c60*/  IMAD.WIDE R22, R2, 0x4, R58 ;  /* 0x0000000402167825 */ /* 0x000fca00078e023a */
[----:B------:R4:W-:Y:S04]  /*21c70*/  STL.64 [R1+0x10b0], R22 ;  /* 0x0010b01601007387 */ /* 0x0009e80000100a00 */
[----:B-1----:R-:W3:Y:S04]  /*21c80*/  LDL.LU.64 R40, [R1+0x850] ;  /* 0x0008500001287983 */ /* 0x002ee80000300a00 */
[----:B------:R-:W3:Y:S01]  /*21c90*/  LDL.LU.64 R28, [R1+0x848] ;  /* 0x00084800011c7983 */ /* 0x000ee20000300a00 */
[----:B------:R-:W-:-:S03]  /*21ca0*/  IMAD.WIDE R64, R2, 0x4, R52 ;  /* 0x0000000402407825 */ /* 0x000fc600078e0234 */
[----:B------:R-:W3:Y:S01]  /*21cb0*/  LDL.LU.64 R58, [R1+0x840] ;  /* 0x00084000013a7983 */ /* 0x000ee20000300a00 */
[----:B------:R-:W-:-:S03]  /*21cc0*/  IMAD.WIDE R52, R2, 0x4, R46 ;  /* 0x0000000402347825 */ /* 0x000fc600078e022e */
[----:B------:R1:W-:Y:S04]  /*21cd0*/  LDGSTS.E [R3+0x41e00], [R22.64], !P1 ;  /* 0x41e0000016037fae */ /* 0x0003e8000c921844 */
[----:B------:R-:W3:Y:S04]  /*21ce0*/  LDL.LU.64 R46, [R1+0x830] ;  /* 0x00083000012e7983 */ /* 0x000ee80000300a00 */
[----:B------:R1:W-:Y:S04]  /*21cf0*/  STL.64 [R1+0x1068], R64 ;  /* 0x0010684001007387 */ /* 0x0003e80000100a00 */
[----:B------:R1:W-:Y:S04]  /*21d00*/  LDGSTS.E [R3+0x43800], [R64.64], !P3 ;  /* 0x4380000040037fae */ /* 0x0003e8000d921844 */
[----:B------:R1:W-:Y:S04]  /*21d10*/  STL.64 [R1+0x1060], R52 ;  /* 0x0010603401007387 */ /* 0x0003e80000100a00 */
[----:B------:R1:W-:Y:S01]  /*21d20*/  LDGSTS.E [R3+0x43a00], [R52.64], !P3 ;  /* 0x43a0000034037fae */ /* 0x0003e2000d921844 */
[----:B----4-:R-:W-:-:S04]  /*21d30*/  IMAD.WIDE R24, R2, 0x4, R238 ;  /* 0x0000000402187825 */ /* 0x010fc800078e02ee */
[C---:B-1----:R-:W-:Y:S01]  /*21d40*/  IMAD.WIDE R22, R2.reuse, 0x4, R244 ;  /* 0x0000000402167825 */ /* 0x042fe200078e02f4 */
[----:B------:R2:W-:Y:S04]  /*21d50*/  STL.64 [R1+0x1058], R24 ;  /* 0x0010581801007387 */ /* 0x0005e80000100a00 */
[----:B------:R3:W-:Y:S04]  /*21d60*/  STL.64 [R1+0x1050], R22 ;  /* 0x0010501601007387 */ /* 0x0007e80000100a00 */
[----:B------:R-:W4:Y:S04]  /*21d70*/  LDL.LU.64 R238, [R1+0x820] ;  /* 0x0008200001ee7983 */ /* 0x000f280000300a00 */
[----:B------:R-:W4:Y:S04]  /*21d80*/  LDL.LU.64 R244, [R1+0x818] ;  /* 0x0008180001f47983 */ /* 0x000f280000300a00 */
[----:B------:R2:W-:Y:S04]  /*21d90*/  LDGSTS.E [R3+0x43c00], [R24.64], !P3 ;  /* 0x43c0000018037fae */ /* 0x0005e8000d921844 */
[----:B------:R-:W4:Y:S04]  /*21da0*/  LDL.LU.64 R64, [R1+0x810] ;  /* 0x0008100001407983 */ /* 0x000f280000300a00 */
[----:B------:R3:W-:Y:S01]  /*21db0*/  LDGSTS.E [R3+0x43e00], [R22.64], !P3 ;  /* 0x43e0000016037fae */ /* 0x0007e2000d921844 */
[----:B------:R-:W-:-:S05]  /*21dc0*/  IMAD.WIDE R52, R2, 0x4, R34 ;  /* 0x0000000402347825 */ /* 0x000fca00078e0222 */
[----:B------:R-:W-:Y:S01]  /*21dd0*/  STL.64 [R1+0x1008], R52 ;  /* 0x0010083401007387 */ /* 0x000fe20000100a00 */
[----:B------:R-:W-:-:S03]  /*21de0*/  IMAD.WIDE R34, R2, 0x4, R246 ;  /* 0x0000000402227825 */ /* 0x000fc600078e02f6 */
[----:B------:R1:W-:Y:S04]  /*21df0*/  LDGSTS.E [R3+0x45800], [R52.64], !P6 ;  /* 0x4580000034037fae */ /* 0x0003e8000f121844 */
[----:B------:R1:W-:Y:S01]  /*21e00*/  LDGSTS.E [R3+0x45a00], [R34.64], !P6 ;  /* 0x45a0000022037fae */ /* 0x0003e2000f121844 */
[----:B--2---:R-:W-:-:S03]  /*21e10*/  IMAD.WIDE R24, R2, 0x4, R248 ;  /* 0x0000000402187825 */ /* 0x004fc600078e02f8 */
[----:B------:R-:W2:Y:S04]  /*21e20*/  LDL.LU.64 R248, [R1+0x800] ;  /* 0x0008000001f87983 */ /* 0x000ea80000300a00 */
[----:B------:R1:W-:Y:S04]  /*21e30*/  STL.64 [R1+0x1000], R34 ;  /* 0x0010002201007387 */ /* 0x0003e80000100a00 */
[----:B------:R1:W-:Y:S04]  /*21e40*/  STL.64 [R1+0xff8], R24 ;  /* 0x000ff81801007387 */ /* 0x0003e80000100a00 */
[----:B------:R1:W-:Y:S01]  /*21e50*/  LDGSTS.E [R3+0x45c00], [R24.64], !P6 ;  /* 0x45c0000018037fae */ /* 0x0003e2000f121844 */
[----:B---3--:R-:W-:-:S05]  /*21e60*/  IMAD.WIDE R22, R2, 0x4, R250 ;  /* 0x0000000402167825 */ /* 0x008fca00078e02fa */
[----:B------:R3:W-:Y:S04]  /*21e70*/  STL.64 [R1+0xff0], R22 ;  /* 0x000ff01601007387 */ /* 0x0007e80000100a00 */
[----:B------:R-:W2:Y:S04]  /*21e80*/  LDL.LU.64 R246, [R1+0x7f0] ;  /* 0x0007f00001f67983 */ /* 0x000ea80000300a00 */
[----:B-1----:R-:W2:Y:S04]  /*21e90*/  LDL.LU.64 R34, [R1+0x7e8] ;  /* 0x0007e80001227983 */ /* 0x002ea80000300a00 */
[----:B------:R-:W2:Y:S04]  /*21ea0*/  LDL.LU.64 R250, [R1+0x7e0] ;  /* 0x0007e00001fa7983 */ /* 0x000ea80000300a00 */
[----:B------:R3:W-:Y:S04]  /*21eb0*/  LDGSTS.E [R3+0x45e00], [R22.64], !P6 ;  /* 0x45e0000016037fae */ /* 0x0007e8000f121844 */
[----:B------:R-:W2:Y:S01]  /*21ec0*/  LDL.LU.64 R52, [R1+0x7d8] ;  /* 0x0007d80001347983 */ /* 0x000ea20000300a00 */
[----:B------:R-:W-:-:S04]  /*21ed0*/  IMAD.WIDE R40, R2, 0x4, R40 ;  /* 0x0000000402287825 */ /* 0x000fc800078e0228 */
[C---:B------:R-:W-:Y:S01]  /*21ee0*/  IMAD.WIDE R28, R2.reuse, 0x4, R28 ;  /* 0x00000004021c7825 */ /* 0x040fe200078e021c */
[----:B------:R-:W-:Y:S03]  /*21ef0*/  STL.64 [R1+0xfa8], R40 ;  /* 0x000fa82801007387 */ /* 0x000fe60000100a00 */
[C---:B------:R-:W-:Y:S01]  /*21f00*/  IMAD.WIDE R24, R2.reuse, 0x4, R58 ;  /* 0x0000000402187825 */ /* 0x040fe200078e023a */
[----:B------:R1:W-:Y:S04]  /*21f10*/  STL.64 [R1+0xfa0], R28 ;  /* 0x000fa01c01007387 */ /* 0x0003e80000100a00 */
[----:B------:R1:W-:Y:S01]  /*21f20*/  LDGSTS.E [R3+0x47800], [R40.64], !P4 ;  /* 0x4780000028037fae */ /* 0x0003e2000e121844 */
[----:B---3--:R-:W-:-:S03]  /*21f30*/  IMAD.WIDE R22, R2, 0x4, R46 ;  /* 0x0000000402167825 */ /* 0x008fc600078e022e */
[----:B------:R3:W-:Y:S04]  /*21f40*/  STL.64 [R1+0xf98], R24 ;  /* 0x000f981801007387 */ /* 0x0007e80000100a00 */
[----:B------:R1:W-:Y:S04]  /*21f50*/  LDGSTS.E [R3+0x47a00], [R28.64], !P4 ;  /* 0x47a000001c037fae */ /* 0x0003e8000e121844 */
[----:B------:R2:W-:Y:S01]  /*21f60*/  STL.64 [R1+0xf90], R22 ;  /* 0x000f901601007387 */ /* 0x0005e20000100a00 */
[----:B------:R-:W-:-:S03]  /*21f70*/  IADD3 R7, R243, -0x94, RZ ;  /* 0xffffff6cf3077810 */ /* 0x000fc60007ffe0ff */
[----:B------:R3:W-:Y:S04]  /*21f80*/  LDGSTS.E [R3+0x47c00], [R24.64], !P4 ;  /* 0x47c0000018037fae */ /* 0x0007e8000e121844 */
[----:B-1----:R-:W2:Y:S01]  /*21f90*/  LDL.LU.64 R28, [R1+0x7d0] ;  /* 0x0007d000011c7983 */ /* 0x002ea20000300a00 */
[----:B------:R-:W-:-:S03]  /*21fa0*/  ISETP.GE.U32.AND P2, PT, R7, 0x7fffff2d, PT ;  /* 0x7fffff2d0700780c */ /* 0x000fc60003f46070 */
[----:B------:R2:W-:Y:S04]  /*21fb0*/  LDGSTS.E [R3+0x47e00], [R22.64], !P4 ;  /* 0x47e0000016037fae */ /* 0x0005e8000e121844 */
[----:B------:R-:W2:Y:S01]  /*21fc0*/  LDL.LU.64 R58, [R1+0x7c8] ;  /* 0x0007c800013a7983 */ /* 0x000ea20000300a00 */
[----:B----4-:R-:W-:-:S03]  /*21fd0*/  IMAD.WIDE R46, R2, 0x4, R238 ;  /* 0x00000004022e7825 */ /* 0x010fc600078e02ee */
[----:B------:R-:W4:Y:S01]  /*21fe0*/  LDL.LU.64 R238, [R1+0x7c0] ;  /* 0x0007c00001ee7983 */ /* 0x000f220000300a00 */
[----:B------:R-:W-:-:S03]  /*21ff0*/  IMAD.WIDE R40, R2, 0x4, R244 ;  /* 0x0000000402287825 */ /* 0x000fc600078e02f4 */
[----:B------:R1:W-:Y:S04]  /*22000*/  STL.64 [R1+0xe50], R46 ;  /* 0x000e502e01007387 */ /* 0x0003e80000100a00 */
[----:B------:R-:W4:Y:S01]  /*22010*/  LDL.LU.64 R244, [R1+0x7b8] ;  /* 0x0007b80001f47983 */ /* 0x000f220000300a00 */
[----:B---3--:R-:W-:-:S03]  /*22020*/  IMAD.WIDE R24, R2, 0x4, R64 ;  /* 0x0000000402187825 */ /* 0x008fc600078e0240 */
[----:B------:R3:W-:Y:S04]  /*22030*/  STL.64 [R1+0xe48], R40 ;  /* 0x000e482801007387 */ /* 0x0007e80000100a00 */
[----:B------:R1:W-:Y:S04]  /*22040*/  STL.64 [R1+0xe40], R24 ;  /* 0x000e401801007387 */ /* 0x0003e80000100a00 */
[----:B------:R1:W-:Y:S04]  /*22050*/  LDGSTS.E [R3+0x49800], [R46.64], !P2 ;  /* 0x498000002e037fae */ /* 0x0003e8000d121844 */
[----:B------:R3:W-:Y:S04]  /*22060*/  LDGSTS.E [R3+0x49a00], [R40.64], !P2 ;  /* 0x49a0000028037fae */ /* 0x0007e8000d121844 */
[----:B------:R1:W-:Y:S01]  /*22070*/  LDGSTS.E [R3+0x49c00], [R24.64], !P2 ;  /* 0x49c0000018037fae */ /* 0x0003e2000d121844 */
[----:B--2---:R-:W-:-:S05]  /*22080*/  IMAD.WIDE R22, R2, 0x4, R248 ;  /* 0x0000000402167825 */ /* 0x004fca00078e02f8 */
[----:B------:R2:W-:Y:S04]  /*22090*/  STL.64 [R1+0xe38], R22 ;  /* 0x000e381601007387 */ /* 0x0005e80000100a00 */
[----:B------:R-:W4:Y:S04]  /*220a0*/  LDL.LU.64 R248, [R1+0x7b0] ;  /* 0x0007b00001f87983 */ /* 0x000f280000300a00 */
[----:B-1----:R-:W4:Y:S01]  /*220b0*/  LDL.LU.64 R46, [R1+0x7a8] ;  /* 0x0007a800012e7983 */ /* 0x002f220000300a00 */
[----:B------:R-:W-:-:S03]  /*220c0*/  IADD3 R7, R243, -0x98, RZ ;  /* 0xffffff68f3077810 */ /* 0x000fc60007ffe0ff */
[----:B------:R2:W-:Y:S01]  /*220d0*/  LDGSTS.E [R3+0x49e00], [R22.64], !P2 ;  /* 0x49e0000016037fae */ /* 0x0005e2000d121844 */
[----:B---3--:R-:W-:-:S03]  /*220e0*/  IMAD.WIDE R40, R2, 0x4, R246 ;  /* 0x0000000402287825 */ /* 0x008fc600078e02f6 */
[----:B------:R-:W3:Y:S04]  /*220f0*/  LDL.LU.64 R246, [R1+0x7a0] ;  /* 0x0007a00001f67983 */ /* 0x000ee80000300a00 */
[----:B------:R1:W-:Y:S01]  /*22100*/  STL.64 [R1+0xe10], R40 ;  /* 0x000e102801007387 */ /* 0x0003e20000100a00 */
[----:B------:R-:W-:-:S03]  /*22110*/  IMAD.WIDE R24, R2, 0x4, R250 ;  /* 0x0000000402187825 */ /* 0x000fc600078e02fa */
[----:B------:R-:W3:Y:S01]  /*22120*/  LDL.LU.64 R250, [R1+0x798] ;  /* 0x0007980001fa7983 */ /* 0x000ee20000300a00 */
[----:B------:R-:W-:Y:S01]  /*22130*/  ISETP.GE.U32.AND P5, PT, R7, 0x7fffff29, PT ;  /* 0x7fffff290700780c */ /* 0x000fe20003fa6070 */
[----:B------:R-:W-:-:S04]  /*22140*/  IMAD.WIDE R34, R2, 0x4, R34 ;  /* 0x0000000402227825 */ /* 0x000fc800078e0222 */
[----:B--2---:R-:W-:Y:S01]  /*22150*/  IMAD.WIDE R22, R2, 0x4, R52 ;  /* 0x0000000402167825 */ /* 0x004fe200078e0234 */
[----:B------:R2:W-:Y:S04]  /*22160*/  STL.64 [R1+0xe08], R34 ;  /* 0x000e082201007387 */ /* 0x0005e80000100a00 */
[----:B------:R4:W-:Y:S04]  /*22170*/  STL.64 [R1+0x7e8], R24 ;  /* 0x0007e81801007387 */ /* 0x0009e80000100a00 */
[----:B------:R1:W-:Y:S04]  /*22180*/  STL.64 [R1+0xe00], R22 ;  /* 0x000e001601007387 */ /* 0x0003e80000100a00 */
[----:B------:R1:W-:Y:S04]  /*22190*/  LDGSTS.E [R3+0x4b800], [R40.64], !P5 ;  /* 0x4b80000028037fae */ /* 0x0003e8000e921844 */
[----:B------:R2:W-:Y:S01]  /*221a0*/  LDGSTS.E [R3+0x4ba00], [R34.64], !P5 ;  /* 0x4ba0000022037fae */ /* 0x0005e2000e921844 */
[----:B------:R-:W-:-:S03]  /*221b0*/  IADD3 R7, R243, -0x9c, RZ ;  /* 0xffffff64f3077810 */ /* 0x000fc60007ffe0ff */
[----:B------:R4:W-:Y:S01]  /*221c0*/  LDGSTS.E [R3+0x4bc00], [R24.64], !P5 ;  /* 0x4bc0000018037fae */ /* 0x0009e2000e921844 */
[----:B------:R-:W-:Y:S02]  /*221d0*/  ISETP.GE.U32.AND P1, PT, R7, 0x7fffff25, PT ;  /* 0x7fffff250700780c */ /* 0x000fe40003f26070 */
[----:B------:R-:W-:Y:S01]  /*221e0*/  IADD3 R7, R243, -0xa0, RZ ;  /* 0xffffff60f3077810 */ /* 0x000fe20007ffe0ff */
[----:B------:R1:W-:Y:S01]  /*221f0*/  LDGSTS.E [R3+0x4be00], [R22.64], !P5 ;  /* 0x4be0000016037fae */ /* 0x0003e2000e921844 */
[----:B------:R-:W-:-:S03]  /*22200*/  IMAD.WIDE R64, R2, 0x4, R28 ;  /* 0x0000000402407825 */ /* 0x000fc600078e021c */
[----:B------:R-:W3:Y:S04]  /*22210*/  LDL.LU.64 R28, [R1+0x790] ;  /* 0x00079000011c7983 */ /* 0x000ee80000300a00 */
[----:B------:R-:W3:Y:S04]  /*22220*/  LDL.LU.64 R52, [R1+0x788] ;  /* 0x0007880001347983 */ /* 0x000ee80000300a00 */
[----:B-1----:R-:W3:Y:S04]  /*22230*/  LDL.LU.64 R40, [R1+0x780] ;  /* 0x0007800001287983 */ /* 0x002ee80000300a00 */
[----:B------:R1:W-:Y:S04]  /*22240*/  STL.64 [R1+0x7f0], R64 ;  /* 0x0007f04001007387 */ /* 0x0003e80000100a00 */
[----:B--2---:R-:W3:Y:S01]  /*22250*/  LDL.LU.64 R34, [R1+0x778] ;  /* 0x0007780001227983 */ /* 0x004ee20000300a00 */
[----:B------:R-:W-:Y:S01]  /*22260*/  IMAD.WIDE R58, R2, 0x4, R58 ;  /* 0x00000004023a7825 */ /* 0x000fe200078e023a */
[----:B------:R-:W-:-:S02]  /*22270*/  ISETP.GE.U32.AND P3, PT, R7, 0x7fffff21, PT ;  /* 0x7fffff210700780c */ /* 0x000fc40003f66070 */
[----:B------:R1:W-:Y:S04]  /*22280*/  LDGSTS.E [R3+0x4d800], [R64.64], !P1 ;  /* 0x4d80000040037fae */ /* 0x0003e8000c921844 */
[----:B------:R1:W-:Y:S04]  /*22290*/  STL.64 [R1+0xdd8], R58 ;  /* 0x000dd83a01007387 */ /* 0x0003e80000100a00 */
[----:B------:R1:W-:Y:S01]  /*222a0*/  LDGSTS.E [R3+0x4da00], [R58.64], !P1 ;  /* 0x4da000003a037fae */ /* 0x0003e2000c921844 */
[----:B----4-:R-:W-:-:S04]  /*222b0*/  IMAD.WIDE R24, R2, 0x4, R238 ;  /* 0x0000000402187825 */ /* 0x010fc800078e02ee */
[C---:B------:R-:W-:Y:S01]  /*222c0*/  IMAD.WIDE R22, R2.reuse, 0x4, R244 ;  /* 0x0000000402167825 */ /* 0x040fe200078e02f4 */
[----:B------:R3:W-:Y:S04]  /*222d0*/  STL.64 [R1+0x818], R24 ;  /* 0x0008181801007387 */ /* 0x0007e80000100a00 */
[----:B------:R4:W-:Y:S04]  /*222e0*/  STL.64 [R1+0xdd0], R22 ;  /* 0x000dd01601007387 */ /* 0x0009e80000100a00 */
[----:B------:R-:W2:Y:S04]  /*222f0*/  LDL.LU.64 R244, [R1+0x770] ;  /* 0x0007700001f47983 */ /* 0x000ea80000300a00 */
[----:B------:R3:W-:Y:S04]  /*22300*/  LDGSTS.E [R3+0x4dc00], [R24.64], !P1 ;  /* 0x4dc0000018037fae */ /* 0x0007e8000c921844 */
[----:B------:R-:W2:Y:S04]  /*22310*/  LDL.LU.64 R238, [R1+0x750] ;  /* 0x0007500001ee7983 */ /* 0x000ea80000300a00 */
[----:B------:R4:W-:Y:S01]  /*22320*/  LDGSTS.E [R3+0x4de00], [R22.64], !P1 ;  /* 0x4de0000016037fae */ /* 0x0009e2000c921844 */
[----:B------:R-:W-:-:S04]  /*22330*/  IMAD.WIDE R248, R2, 0x4, R248 ;  /* 0x0000000402f87825 */ /* 0x000fc800078e02f8 */
[C---:B------:R-:W-:Y:S01]  /*22340*/  IMAD.WIDE R70, R2.reuse, 0x4, R46 ;  /* 0x0000000402467825 */ /* 0x040fe200078e022e */
[----:B------:R3:W-:Y:S04]  /*22350*/  STL.64 [R1+0xda8], R248 ;  /* 0x000da8f801007387 */ /* 0x0007e80000100a00 */
[----:B-1----:R-:W2:Y:S04]  /*22360*/  LDL.LU.64 R64, [R1+0x768] ;  /* 0x0007680001407983 */ /* 0x002ea80000300a00 */
[----:B------:R-:W2:Y:S04]  /*22370*/  LDL.LU.64 R58, [R1+0x760] ;  /* 0x00076000013a7983 */ /* 0x000ea80000300a00 */
[----:B------:R-:W-:Y:S01]  /*22380*/  STL.64 [R1+0x848], R70 ;  /* 0x0008484601007387 */ /* 0x000fe20000100a00 */
[----:B---3--:R-:W-:-:S03]  /*22390*/  IMAD.WIDE R24, R2, 0x4, R246 ;  /* 0x0000000402187825 */ /* 0x008fc600078e02f6 */
[----:B------:R-:W3:Y:S04]  /*223a0*/  LDL.LU.64 R46, [R1+0x758] ;  /* 0x00075800012e7983 */ /* 0x000ee80000300a00 */
[----:B------:R1:W-:Y:S01]  /*223b0*/  STL.64 [R1+0xda0], R24 ;  /* 0x000da01801007387 */ /* 0x0003e20000100a00 */
[----:B----4-:R-:W-:-:S03]  /*223c0*/  IMAD.WIDE R22, R2, 0x4, R250 ;  /* 0x0000000402167825 */ /* 0x010fc600078e02fa */
[----:B------:R-:W2:Y:S04]  /*223d0*/  LDL.LU.64 R246, [R1+0x748] ;  /* 0x0007480001f67983 */ /* 0x000ea80000300a00 */
[----:B------:R1:W-:Y:S04]  /*223e0*/  STL.64 [R1+0xd98], R22 ;  /* 0x000d981601007387 */ /* 0x0003e80000100a00 */
[----:B------:R1:W-:Y:S01]  /*223f0*/  LDGSTS.E [R3+0x4f800], [R248.64], !P3 ;  /* 0x4f800000f8037fae */ /* 0x0003e2000d921844 */
[----:B------:R-:W-:-:S03]  /*22400*/  IADD3 R7, R243, -0xa4, RZ ;  /* 0xffffff5cf3077810 */ /* 0x000fc60007ffe0ff */
[----:B------:R2:W-:Y:S04]  /*22410*/  LDGSTS.E [R3+0x4fa00], [R70.64], !P3 ;  /* 0x4fa0000046037fae */ /* 0x0005e8000d921844 */
[----:B-1----:R-:W2:Y:S04]  /*22420*/  LDL.LU.64 R248, [R1+0x740] ;  /* 0x0007400001f87983 */ /* 0x002ea80000300a00 */
[----:B------:R-:W2:Y:S01]  /*22430*/  LDL.LU.64 R250, [R1+0x738] ;  /* 0x0007380001fa7983 */ /* 0x000ea20000300a00 */
[----:B------:R-:W-:-:S03]  /*22440*/  ISETP.GE.U32.AND P6, PT, R7, 0x7fffff1d, PT ;  /* 0x7fffff1d0700780c */ /* 0x000fc60003fc6070 */
[----:B------:R1:W-:Y:S04]  /*22450*/  LDGSTS.E [R3+0x4fc00], [R24.64], !P3 ;  /* 0x4fc0000018037fae */ /* 0x0003e8000d921844 */
[----:B------:R1:W-:Y:S01]  /*22460*/  LDGSTS.E [R3+0x4fe00], [R22.64], !P3 ;  /* 0x4fe0000016037fae */ /* 0x0003e2000d921844 */
[----:B------:R-:W-:Y:S01]  /*22470*/  IADD3 R7, R243, -0xa8, RZ ;  /* 0xffffff58f3077810 */ /* 0x000fe20007ffe0ff */
[----:B------:R-:W-:-:S04]  /*22480*/  IMAD.WIDE R28, R2, 0x4, R28 ;  /* 0x00000004021c7825 */ /* 0x000fc800078e021c */
[C---:B------:R-:W-:Y:S01]  /*22490*/  IMAD.WIDE R52, R2.reuse, 0x4, R52 ;  /* 0x0000000402347825 */ /* 0x040fe200078e0234 */
[----:B------:R1:W-:Y:S03]  /*224a0*/  STL.64 [R1+0x878], R28 ;  /* 0x0008781c01007387 */ /* 0x0003e60000100a00 */
[C---:B-1----:R-:W-:Y:S01]  /*224b0*/  IMAD.WIDE R24, R2.reuse, 0x4, R40 ;  /* 0x0000000402187825 */ /* 0x042fe200078e0228 */
[----:B------:R1:W-:Y:S04]  /*224c0*/  STL.64 [R1+0xd70], R52 ;  /* 0x000d703401007387 */ /* 0x0003e80000100a00 */
[----:B------:R2:W-:Y:S01]  /*224d0*/  STL.64 [R1+0xd68], R24 ;  /* 0x000d681801007387 */ /* 0x0005e20000100a00 */
[----:B------:R-:W-:-:S03]  /*224e0*/  IMAD.WIDE R22, R2, 0x4, R34 ;  /* 0x0000000402167825 */ /* 0x000fc600078e0222 */
[----:B------:R1:W-:Y:S04]  /*224f0*/  LDGSTS.E [R3+0x51800], [R28.64], !P6 ;  /* 0x518000001c037fae */ /* 0x0003e8000f121844 */
[----:B------:R-:W2:Y:S04]  /*22500*/  LDL.LU.64 R34, [R1+0x730] ;  /* 0x0007300001227983 */ /* 0x000ea80000300a00 */
[----:B------:R2:W-:Y:S04]  /*22510*/  STL.64 [R1+0x8a8], R22 ;  /* 0x0008a81601007387 */ /* 0x0005e80000100a00 */
[----:B-1----:R-:W2:Y:S04]  /*22520*/  LDL.LU.64 R28, [R1+0x728] ;  /* 0x00072800011c7983 */ /* 0x002ea80000300a00 */
[----:B------:R-:W2:Y:S01]  /*22530*/  LDL.LU.64 R40, [R1+0x720] ;  /* 0x0007200001287983 */ /* 0x000ea20000300a00 */
[----:B------:R-:W-:-:S03]  /*22540*/  ISETP.GE.U32.AND P4, PT, R7, 0x7fffff19, PT ;  /* 0x7fffff190700780c */ /* 0x000fc60003f86070 */
[----:B------:R1:W-:Y:S04]  /*22550*/  LDGSTS.E [R3+0x51a00], [R52.64], !P6 ;  /* 0x51a0000034037fae */ /* 0x0003e8000f121844 */
[----:B------:R2:W-:Y:S04]  /*22560*/  LDGSTS.E [R3+0x51c00], [R24.64], !P6 ;  /* 0x51c0000018037fae */ /* 0x0005e8000f121844 */
[----:B------:R1:W-:Y:S01]  /*22570*/  LDGSTS.E [R3+0x51e00], [R22.64], !P6 ;  /* 0x51e0000016037fae */ /* 0x0003e2000f121844 */
[----:B--2---:R-:W-:-:S05]  /*22580*/  IMAD.WIDE R244, R2, 0x4, R244 ;  /* 0x0000000402f47825 */ /* 0x004fca00078e02f4 */
[----:B------:R2:W-:Y:S01]  /*22590*/  LDGSTS.E [R3+0x53800], [R244.64], !P4 ;  /* 0x53800000f4037fae */ /* 0x0005e2000e121844 */
[----:B-1----:R-:W-:-:S03]  /*225a0*/  IMAD.WIDE R52, R2, 0x4, R238 ;  /* 0x0000000402347825 */ /* 0x002fc600078e02ee */
[----:B------:R-:W4:Y:S04]  /*225b0*/  LDL.LU.64 R238, [R1+0x718] ;  /* 0x0007180001ee7983 */ /* 0x000f280000300a00 */
[----:B------:R1:W-:Y:S04]  /*225c0*/  STL.64 [R1+0xd40], R244 ;  /* 0x000d40f401007387 */ /* 0x0003e80000100a00 */
[----:B------:R-:W-:Y:S01]  /*225d0*/  STL.64 [R1+0x1120], R52 ;  /* 0x0011203401007387 */ /* 0x000fe20000100a00 */
[----:B------:R-:W-:-:S04]  /*225e0*/  IMAD.WIDE R70, R2, 0x4, R64 ;  /* 0x0000000402467825 */ /* 0x000fc800078e0240 */
[----:B------:R-:W-:Y:S01]  /*225f0*/  IMAD.WIDE R64, R2, 0x4, R58 ;  /* 0x0000000402407825 */ /* 0x000fe200078e023a */
[----:B------:R-:W-:Y:S01]  /*22600*/  STL.64 [R1+0x8c8], R70 ;  /* 0x0008c84601007387 */ /* 0x000fe20000100a00 */
[----:B------:R-:W-:-:S03]  /*22610*/  IADD3 R7, R243, -0xac, RZ ;  /* 0xffffff54f3077810 */ /* 0x000fc60007ffe0ff */
[----:B------:R1:W-:Y:S01]  /*22620*/  LDGSTS.E [R3+0x53a00], [R70.64], !P4 ;  /* 0x53a0000046037fae */ /* 0x0003e2000e121844 */
[----:B---3--:R-:W-:-:S03]  /*22630*/  IMAD.WIDE R58, R2, 0x4, R46 ;  /* 0x00000004023a7825 */ /* 0x008fc600078e022e */
[----:B------:R3:W-:Y:S01]  /*22640*/  STL.64 [R1+0x8d8], R64 ;  /* 0x0008d84001007387 */ /* 0x0007e20000100a00 */
[----:B--2---:R-:W-:-:S04]  /*22650*/  IMAD.WIDE R24, R2, 0x4, R248 ;  /* 0x0000000402187825 */ /* 0x004fc800078e02f8 */
[C---:B------:R-:W-:Y:S01]  /*22660*/  IMAD.WIDE R22, R2.reuse, 0x4, R250 ;  /* 0x0000000402167825 */ /* 0x040fe200078e02fa */
[----:B------:R-:W-:Y:S01]  /*22670*/  ISETP.GE.U32.AND P2, PT, R7, 0x7fffff15, PT ;  /* 0x7fffff150700780c */ /* 0x000fe20003f46070 */
[----:B------:R3:W-:Y:S02]  /*22680*/  LDGSTS.E [R3+0x53c00], [R64.64], !P4 ;  /* 0x53c0000040037fae */ /* 0x0007e4000e121844 */
[C---:B------:R-:W-:Y:S02]  /*22690*/  IMAD.WIDE R46, R2.reuse, 0x4, R246 ;  /* 0x00000004022e7825 */ /* 0x040fe400078e02f6 */
[----:B------:R-:W-:Y:S04]  /*226a0*/  STL.64 [R1+0x8e8], R58 ;  /* 0x0008e83a01007387 */ /* 0x000fe80000100a00 */
[----:B------:R-:W-:Y:S04]  /*226b0*/  STL.64 [R1+0xd18], R46 ;  /* 0x000d182e01007387 */ /* 0x000fe80000100a00 */
[----:B-1----:R-:W2:Y:S04]  /*226c0*/  LDL.LU.64 R244, [R1+0x710] ;  /* 0x0007100001f47983 */ /* 0x002ea80000300a00 */
[----:B------:R1:W-:Y:S04]  /*226d0*/  STL.64 [R1+0xd10], R24 ;  /* 0x000d101801007387 */ /* 0x0003e80000100a00 */
[----:B------:R-:W2:Y:S04]  /*226e0*/  LDL.LU.64 R246, [R1+0x708] ;  /* 0x0007080001f67983 */ /* 0x000ea80000300a00 */
[----:B------:R4:W-:Y:S04]  /*226f0*/  STL.64 [R1+0xd08], R22 ;  /* 0x000d081601007387 */ /* 0x0009e80000100a00 */
[----:B------:R-:W2:Y:S04]  /*22700*/  LDL.LU.64 R248, [R1+0x700] ;  /* 0x0007000001f87983 */ /* 0x000ea80000300a00 */
[----:B------:R-:W2:Y:S04]  /*22710*/  LDL.LU.64 R250, [R1+0x6f8] ;  /* 0x0006f80001fa7983 */ /* 0x000ea80000300a00 */
[----:B------:R1:W-:Y:S04]  /*22720*/  LDGSTS.E [R3+0x53e00], [R58.64], !P4 ;  /* 0x53e000003a037fae */ /* 0x0003e8000e121844 */
[----:B------:R1:W-:Y:S04]  /*22730*/  LDGSTS.E [R3+0x55800], [R52.64], !P2 ;  /* 0x5580000034037fae */ /* 0x0003e8000d121844 */
[----:B------:R1:W-:Y:S04]  /*22740*/  LDGSTS.E [R3+0x55a00], [R46.64], !P2 ;  /* 0x55a000002e037fae */ /* 0x0003e8000d121844 */
[----:B------:R1:W-:Y:S04]  /*22750*/  LDGSTS.E [R3+0x55c00], [R24.64], !P2 ;  /* 0x55c0000018037fae */ /* 0x0003e8000d121844 */
[----:B---3--:R-:W2:Y:S01]  /*22760*/  LDL.LU.64 R64, [R1+0x6f0] ;  /* 0x0006f00001407983 */ /* 0x008ea20000300a00 */
[----:B------:R-:W-:-:S04]  /*22770*/  IMAD.WIDE R34, R2, 0x4, R34 ;  /* 0x0000000402227825 */ /* 0x000fc800078e0222 */
[C---:B------:R-:W-:Y:S01]  /*22780*/  IMAD.WIDE R28, R2.reuse, 0x4, R28 ;  /* 0x00000004021c7825 */ /* 0x040fe200078e021c */
[----:B------:R4:W-:Y:S03]  /*22790*/  STL.64 [R1+0xce0], R34 ;  /* 0x000ce02201007387 */ /* 0x0009e60000100a00 */
[----:B-1----:R-:W-:Y:S01]  /*227a0*/  IMAD.WIDE R24, R2, 0x4, R40 ;  /* 0x0000000402187825 */ /* 0x002fe200078e0228 */
[----:B------:R-:W-:Y:S01]  /*227b0*/  IADD3 R7, R243, -0xb0, RZ ;  /* 0xffffff50f3077810 */ /* 0x000fe20007ffe0ff */
[----:B------:R-:W2:Y:S04]  /*227c0*/  LDL.LU.64 R40, [R1+0x6e8] ;  /* 0x0006e80001287983 */ /* 0x000ea80000300a00 */
[----:B------:R1:W-:Y:S04]  /*227d0*/  STL.64 [R1+0xcd8], R28 ;  /* 0x000cd81c01007387 */ /* 0x0003e80000100a00 */
[----:B------:R-:W2:Y:S04]  /*227e0*/  LDL.LU.64 R58, [R1+0x6e0] ;  /* 0x0006e000013a7983 */ /* 0x000ea80000300a00 */
[----:B------:R1:W-:Y:S04]  /*227f0*/  STL.64 [R1+0xcd0], R24 ;  /* 0x000cd01801007387 */ /* 0x0003e80000100a00 */
[----:B------:R-:W2:Y:S04]  /*22800*/  LDL.LU.64 R52, [R1+0x6d8] ;  /* 0x0006d80001347983 */ /* 0x000ea80000300a00 */
[----:B------:R-:W2:Y:S01]  /*22810*/  LDL.LU.64 R46, [R1+0x6d0] ;  /* 0x0006d000012e7983 */ /* 0x000ea20000300a00 */
[----:B------:R-:W-:-:S02]  /*22820*/  ISETP.GE.U32.AND P5, PT, R7, 0x7fffff11, PT ;  /* 0x7fffff110700780c */ /* 0x000fc40003fa6070 */
[----:B------:R-:W-:Y:S01]  /*22830*/  IADD3 R7, R243, -0xb4, RZ ;  /* 0xffffff4cf3077810 */ /* 0x000fe20007ffe0ff */
[----:B------:R4:W-:Y:S03]  /*22840*/  LDGSTS.E [R3+0x55e00], [R22.64], !P2 ;  /* 0x55e0000016037fae */ /* 0x0009e6000d121844 */
[----:B------:R-:W-:Y:S02]  /*22850*/  ISETP.GE.U32.AND P1, PT, R7, 0x7fffff0d, PT ;  /* 0x7fffff0d0700780c */ /* 0x000fe40003f26070 */
[----:B------:R-:W-:-:S04]  /*22860*/  IADD3 R7, R243, -0xb8, RZ ;  /* 0xffffff48f3077810 */ /* 0x000fc80007ffe0ff */
[----:B------:R-:W-:Y:S01]  /*22870*/  ISETP.GE.U32.AND P3, PT, R7, 0x7fffff09, PT ;  /* 0x7fffff090700780c */ /* 0x000fe20003f66070 */
[----:B------:R1:W-:Y:S01]  /*22880*/  LDGSTS.E [R3+0x57800], [R34.64], !P5 ;  /* 0x5780000022037fae */ /* 0x0003e2000e921844 */
[----:B------:R-:W-:-:S03]  /*22890*/  IADD3 R7, R243, -0xbc, RZ ;  /* 0xffffff44f3077810 */ /* 0x000fc60007ffe0ff */
[----:B------:R1:W-:Y:S01]  /*228a0*/  LDGSTS.E [R3+0x57a00], [R28.64], !P5 ;  /* 0x57a000001c037fae */ /* 0x0003e2000e921844 */
[----:B------:R-:W-:Y:S02]  /*228b0*/  ISETP.GE.U32.AND P6, PT, R7, 0x7fffff05, PT ;  /* 0x7fffff050700780c */ /* 0x000fe40003fc6070 */
[----:B------:R-:W-:Y:S01]  /*228c0*/  IADD3 R7, R243, -0xc0, RZ ;  /* 0xffffff40f3077810 */ /* 0x000fe20007ffe0ff */
[----:B------:R1:W-:Y:S03]  /*228d0*/  LDGSTS.E [R3+0x57c00], [R24.64], !P5 ;  /* 0x57c0000018037fae */ /* 0x0003e6000e921844 */
[----:B------:R-:W-:Y:S02]  /*228e0*/  ISETP.GE.U32.AND P4, PT, R7, 0x7fffff01, PT ;  /* 0x7fffff010700780c */ /* 0x000fe40003f86070 */
[----:B------:R-:W-:Y:S02]  /*228f0*/  ISETP.GE.AND P2, PT, R242, R7, PT ;  /* 0x00000007f200720c */ /* 0x000fe40003f46270 */
[----:B------:R-:W-:Y:S01]  /*22900*/  IADD3 R7, R243, -0xc1, RZ ;  /* 0xffffff3ff3077810 */ /* 0x000fe20007ffe0ff */
[----:B----4-:R-:W-:-:S05]  /*22910*/  IMAD.WIDE R22, R2, 0x4, R238 ;  /* 0x0000000402167825 */ /* 0x010fca00078e02ee */
[----:B------:R4:W-:Y:S04]  /*22920*/  STL.64 [R1+0xcc8], R22 ;  /* 0x000cc81601007387 */ /* 0x0009e80000100a00 */
[----:B-1----:R-:W3:Y:S04]  /*22930*/  LDL.LU.64 R34, [R1+0x6c8] ;  /* 0x0006c80001227983 */ /* 0x002ee80000300a00 */
[----:B------:R-:W3:Y:S04]  /*22940*/  LDL.LU.64 R28, [R1+0x6c0] ;  /* 0x0006c000011c7983 */ /* 0x000ee80000300a00 */
[----:B------:R4:W-:Y:S04]  /*22950*/  LDGSTS.E [R3+0x57e00], [R22.64], !P5 ;  /* 0x57e0000016037fae */ /* 0x0009e8000e921844 */
[----:B------:R-:W3:Y:S01]  /*22960*/  LDL.LU.64 R238, [R1+0x6b8] ;  /* 0x0006b80001ee7983 */ /* 0x000ee20000300a00 */
[----:B--2---:R-:W-:-:S05]  /*22970*/  IMAD.WIDE R242, R2, 0x4, R244 ;  /* 0x0000000402f27825 */ /* 0x004fca00078e02f4 */
[----:B------:R1:W-:Y:S01]  /*22980*/  STL.64 [R1+0xca0], R242 ;  /* 0x000ca0f201007387 */ /* 0x0003e20000100a00 */
[----:B------:R-:W-:-:S03]  /*22990*/  IMAD.WIDE R24, R2, 0x4, R246 ;  /* 0x0000000402187825 */ /* 0x000fc600078e02f6 */
[----:B------:R-:W2:Y:S04]  /*229a0*/  LDL.LU.64 R244, [R1+0x6b0] ;  /* 0x0006b00001f47983 */ /* 0x000ea80000300a00 */
[----:B------:R1:W-:Y:S01]  /*229b0*/  STL.64 [R1+0xc98], R24 ;  /* 0x000c981801007387 */ /* 0x0003e20000100a00 */
[----:B----4-:R-:W-:-:S03]  /*229c0*/  IMAD.WIDE R22, R2, 0x4, R248 ;  /* 0x0000000402167825 */ /* 0x010fc600078e02f8 */
[----:B------:R-:W4:Y:S01]  /*229d0*/  LDL.LU.64 R246, [R1+0x6a8] ;  /* 0x0006a80001f67983 */ /* 0x000f220000300a00 */
[----:B------:R-:W-:-:S03]  /*229e0*/  IMAD.WIDE R70, R2, 0x4, R250 ;  /* 0x0000000402467825 */ /* 0x000fc600078e02fa */
[----:B------:R1:W-:Y:S04]  /*229f0*/  STL.64 [R1+0xc90], R22 ;  /* 0x000c901601007387 */ /* 0x0003e80000100a00 */
[----:B------:R-:W4:Y:S04]  /*22a00*/  LDL.LU.64 R248, [R1+0x6a0] ;  /* 0x0006a00001f87983 */ /* 0x000f280000300a00 */
[----:B------:R1:W-:Y:S04]  /*22a10*/  STL.64 [R1+0xc88], R70 ;  /* 0x000c884601007387 */ /* 0x0003e80000100a00 */
[----:B------:R-:W4:Y:S04]  /*22a20*/  LDL.LU.64 R250, [R1+0x698] ;  /* 0x0006980001fa7983 */ /* 0x000f280000300a00 */
[----:B------:R1:W-:Y:S01]  /*22a30*/  LDGSTS.E [R3+0x59800], [R242.64], !P1 ;  /* 0x59800000f2037fae */ /* 0x0003e2000c921844 */
[----:B------:R-:W-:-:S03]  /*22a40*/  ISETP.GE.U32.AND P5, PT, R7, 0x7fffff00, PT ;  /* 0x7fffff000700780c */ /* 0x000fc60003fa6070 */
[----:B-1----:R-:W4:Y:S01]  /*22a50*/  LDL.LU.64 R242, [R1+0x690] ;  /* 0x0006900001f27983 */ /* 0x002f220000300a00 */
[----:B------:R-:W-:-:S03]  /*22a60*/  IMAD.MOV.U32 R7, RZ, RZ, c[0x0][0x180] ;  /* 0x00006000ff077624 */ /* 0x000fc600078e00ff */
[----:B------:R1:W-:Y:S02]  /*22a70*/  LDGSTS.E [R3+0x59a00], [R24.64], !P1 ;  /* 0x59a0000018037fae */ /* 0x0003e4000c921844 */
[----:B------:R-:W-:Y:S02]  /*22a80*/  IADD3 R7, R7, -0xc5, RZ ;  /* 0xffffff3b07077810 */ /* 0x000fe40007ffe0ff */
[----:B------:R1:W-:Y:S01]  /*22a90*/  LDGSTS.E [R3+0x59c00], [R22.64], !P1 ;  /* 0x59c0000016037fae */ /* 0x0003e2000c921844 */
[----:B------:R-:W-:-:S03]  /*22aa0*/  IMAD.WIDE R64, R2, 0x4, R64 ;  /* 0x0000000402407825 */ /* 0x000fc600078e0240 */
[----:B------:R1:W-:Y:S01]  /*22ab0*/  LDGSTS.E [R3+0x59e00], [R70.64], !P1 ;  /* 0x59e0000046037fae */ /* 0x0003e2000c921844 */
[----:B------:R-:W-:Y:S01]  /*22ac0*/  ISETP.GE.U32.AND P1, PT, R7, 0x7ffffefc, PT ;  /* 0x7ffffefc0700780c */ /* 0x000fe20003f26070 */
[----:B------:R-:W-:Y:S02]  /*22ad0*/  IMAD.MOV.U32 R7, RZ, RZ, c[0x0][0x180] ;  /* 0x00006000ff077624 */ /* 0x000fe400078e00ff */
[----:B------:R1:W-:Y:S03]  /*22ae0*/  LDGSTS.E [R3+0x5b800], [R64.64], !P3 ;  /* 0x5b80000040037fae */ /* 0x0003e6000d921844 */
[----:B------:R-:W-:Y:S01]  /*22af0*/  IADD3 R7, R7, -0xc9, RZ ;  /* 0xffffff3707077810 */ /* 0x000fe20007ffe0ff */
[C---:B------:R-:W-:Y:S01]  /*22b00*/  IMAD.WIDE R40, R2.reuse, 0x4, R40 ;  /* 0x0000000402287825 */ /* 0x040fe200078e0228 */
[----:B-1----:R-:W4:Y:S03]  /*22b10*/  LDL.LU.64 R24, [R1+0x44f8] ;  /* 0x0044f80001187983 */ /* 0x002f260000300a00 */
[C---:B------:R-:W-:Y:S01]  /*22b20*/  IMAD.WIDE R58, R2.reuse, 0x4, R58 ;  /* 0x00000004023a7825 */ /* 0x040fe200078e023a */
[----:B------:R-:W4:Y:S04]  /*22b30*/  LDL.LU.64 R22, [R1+0x44f0] ;  /* 0x0044f00001167983 */ /* 0x000f280000300a00 */
[----:B------:R1:W-:Y:S01]  /*22b40*/  LDGSTS.E [R3+0x5ba00], [R58.64], !P3 ;  /* 0x5ba000003a037fae */ /* 0x0003e2000d921844 */
[----:B------:R-:W-:-:S03]  /*22b50*/  IMAD.WIDE R52, R2, 0x4, R52 ;  /* 0x0000000402347825 */ /* 0x000fc600078e0234 */
[----:B------:R-:W4:Y:S01]  /*22b60*/  LDL.LU.64 R70, [R1+0x44e8] ;  /* 0x0044e80001467983 */ /* 0x000f220000300a00 */
[----:B------:R-:W-:-:S03]  /*22b70*/  IMAD.WIDE R46, R2, 0x4, R46 ;  /* 0x00000004022e7825 */ /* 0x000fc600078e022e */
[----:B------:R1:W-:Y:S04]  /*22b80*/  LDGSTS.E [R3+0x5bc00], [R52.64], !P3 ;  /* 0x5bc0000034037fae */ /* 0x0003e8000d921844 */
[----:B------:R1:W-:Y:S01]  /*22b90*/  LDGSTS.E [R3+0x5be00], [R46.64], !P3 ;  /* 0x5be000002e037fae */ /* 0x0003e2000d921844 */
[----:B------:R-:W-:-:S03]  /*22ba0*/  ISETP.GE.U32.AND P3, PT, R7, 0x7ffffef8, PT ;  /* 0x7ffffef80700780c */ /* 0x000fc60003f66070 */
[----:B------:R-:W1:Y:S04]  /*22bb0*/  S2R R7, SR_TID.X ;  /* 0x0000000000077919 */ /* 0x000e680000002100 */
[----:B------:R1:W-:Y:S04]  /*22bc0*/  STL.64 [R1+0x9a8], R64 ;  /* 0x0009a84001007387 */ /* 0x0003e80000100a00 */
[----:B------:R-:W-:Y:S01]  /*22bd0*/  STL.64 [R1+0xa60], R40 ;  /* 0x000a602801007387 */ /* 0x000fe20000100a00 */
[----:B-1----:R-:W-:-:S03]  /*22be0*/  IMAD.MOV.U32 R3, RZ, RZ, c[0x0][0x18c] ;  /* 0x00006300ff037624 */ /* 0x002fc600078e00ff */
[----:B------:R1:W-:Y:S04]  /*22bf0*/  STL.64 [R1+0x9c8], R58 ;  /* 0x0009c83a01007387 */ /* 0x0003e80000100a00 */
[----:B------:R1:W-:Y:S01]  /*22c00*/  STL.64 [R1+0x9d8], R52 ;  /* 0x0009d83401007387 */ /* 0x0003e20000100a00 */
[----:B------:R-:W-:-:S03]  /*22c10*/  LOP3.LUT R7, R7, 0x7f, RZ, 0xc0, !PT ;  /* 0x0000007f07077812 */ /* 0x000fc600078ec0ff */
[----:B------:R1:W-:Y:S02]  /*22c20*/  STL.64 [R1+0x9e8], R46 ;  /* 0x0009e82e01007387 */ /* 0x0003e40000100a00 */
[----:B------:R-:W-:Y:S02]  /*22c30*/  IMAD.SHL.U32 R7, R7, 0x4, RZ ;  /* 0x0000000407077824 */ /* 0x000fe400078e00ff */
[----:B------:R-:W4:Y:S01]  /*22c40*/  LDL.LU.64 R64, [R1+0x44e0] ;  /* 0x0044e00001407983 */ /* 0x000f220000300a00 */
[----:B------:R-:W-:Y:S02]  /*22c50*/  SHF.L.U32 R3, R3, 0x6, RZ ;  /* 0x0000000603037819 */ /* 0x000fe400000006ff */
[----:B------:R-:W-:-:S05]  /*22c60*/  LOP3.LUT R7, R7, 0x60, RZ, 0x3c, !PT ;  /* 0x0000006007077812 */ /* 0x000fca00078e3cff */
[----:B------:R1:W-:Y:S01]  /*22c70*/  LDGSTS.E [R7+0x5d800], [R40.64], !P6 ;  /* 0x5d80000028077fae */ /* 0x0003e2000f121844 */
[----:B---3--:R-:W-:-:S04]  /*22c80*/  IMAD.WIDE R34, R2, 0x4, R34 ;  /* 0x0000000402227825 */ /* 0x008fc800078e0222 */
[C---:B------:R-:W-:Y:S01]  /*22c90*/  IMAD.WIDE R28, R2.reuse, 0x4, R28 ;  /* 0x00000004021c7825 */ /* 0x040fe200078e021c */
[----:B------:R3:W-:Y:S04]  /*22ca0*/  STL.64 [R1+0xa00], R34 ;  /* 0x000a002201007387 */ /* 0x0007e80000100a00 */
[----:B-1----:R-:W4:Y:S01]  /*22cb0*/  LDL.LU.64 R58, [R1+0x44d8] ;  /* 0x0044d800013a7983 */ /* 0x002f220000300a00 */
[----:B------:R-:W-:-:S03]  /*22cc0*/  IMAD.WIDE R238, R2, 0x4, R238 ;  /* 0x0000000402ee7825 */ /* 0x000fc600078e02ee */
[----:B------:R1:W-:Y:S04]  /*22cd0*/  STL.64 [R1+0xa10], R28 ;  /* 0x000a101c01007387 */ /* 0x0003e80000100a00 */
[----:B------:R-:W4:Y:S04]  /*22ce0*/  LDL.LU.64 R52, [R1+0x44d0] ;  /* 0x0044d00001347983 */ /* 0x000f280000300a00 */
[----:B------:R1:W-:Y:S04]  /*22cf0*/  STL.64 [R1+0xa20], R238 ;  /* 0x000a20ee01007387 */ /* 0x0003e80000100a00 */
[----:B------:R-:W4:Y:S04]  /*22d00*/  LDL.LU.64 R46, [R1+0x44c8] ;  /* 0x0044c800012e7983 */ /* 0x000f280000300a00 */
[----:B------:R-:W4:Y:S04]  /*22d10*/  LDL.LU.64 R40, [R1+0x44c0] ;  /* 0x0044c00001287983 */ /* 0x000f280000300a00 */
[----:B------:R3:W-:Y:S04]  /*22d20*/  LDGSTS.E [R7+0x5da00], [R34.64], !P6 ;  /* 0x5da0000022077fae */ /* 0x0007e8000f121844 */
[----:B------:R1:W-:Y:S04]  /*22d30*/  LDGSTS.E [R7+0x5dc00], [R28.64], !P6 ;  /* 0x5dc000001c077fae */ /* 0x0003e8000f121844 */
[----:B------:R1:W-:Y:S04]  /*22d40*/  LDGSTS.E [R7+0x5de00], [R238.64], !P6 ;  /* 0x5de00000ee077fae */ /* 0x0003e8000f121844 */
[----:B---3--:R-:W3:Y:S04]  /*22d50*/  LDL.LU.64 R34, [R1+0x44b8] ;  /* 0x0044b80001227983 */ /* 0x008ee80000300a00 */
[----:B-1----:R-:W3:Y:S04]  /*22d60*/  LDL.LU.64 R28, [R1+0x44b0] ;  /* 0x0044b000011c7983 */ /* 0x002ee80000300a00 */
[----:B------:R-:W3:Y:S01]  /*22d70*/  LDL.LU.64 R238, [R1+0x44a8] ;  /* 0x0044a80001ee7983 */ /* 0x000ee20000300a00 */
[----:B--2---:R-:W-:-:S05]  /*22d80*/  IMAD.WIDE R244, R2, 0x4, R244 ;  /* 0x0000000402f47825 */ /* 0x004fca00078e02f4 */
[----:B------:R-:W-:Y:S01]  /*22d90*/  STL.64 [R1+0xa30], R244 ;  /* 0x000a30f401007387 */ /* 0x000fe20000100a00 */
[----:B----4-:R-:W-:-:S03]  /*22da0*/  IMAD.WIDE R246, R2, 0x4, R246 ;  /* 0x0000000402f67825 */ /* 0x010fc600078e02f6 */
[----:B------:R1:W-:Y:S04]  /*22db0*/  LDGSTS.E [R7+0x5f800], [R244.64], !P4 ;  /* 0x5f800000f4077fae */ /* 0x0003e8000e121844 */
[----:B------:R2:W-:Y:S01]  /*22dc0*/  LDGSTS.E [R7+0x5fa00], [R246.64], !P4 ;  /* 0x5fa00000f6077fae */ /* 0x0005e2000e121844 */
[----:B------:R-:W-:-:S05]  /*22dd0*/  IMAD.WIDE R248, R2, 0x4, R248 ;  /* 0x0000000402f87825 */ /* 0x000fca00078e02f8 */
[----:B------:R4:W-:Y:S01]  /*22de0*/  LDGSTS.E [R7+0x5fc00], [R248.64], !P4 ;  /* 0x5fc00000f8077fae */ /* 0x0009e2000e121844 */
[----:B------:R-:W-:-:S05]  /*22df0*/  IMAD.WIDE R250, R2, 0x4, R250 ;  /* 0x0000000402fa7825 */ /* 0x000fca00078e02fa */
[----:B------:R1:W-:Y:S01]  /*22e00*/  LDGSTS.E [R7+0x5fe00], [R250.64], !P4 ;  /* 0x5fe00000fa077fae */ /* 0x0003e2000e121844 */
[----:B------:R-:W-:Y:S01]  /*22e10*/  IMAD.WIDE R242, R3, 0x4, R242 ;  /* 0x0000000403f27825 */ /* 0x000fe200078e02f2 */
[----:B------:R-:W-:Y:S02]  /*22e20*/  ISETP.NE.U32.AND P6, PT, R0, RZ, PT ;  /* 0x000000ff0000720c */ /* 0x000fe40003fc5070 */
[----:B------:R-:W0:Y:S04]  /*22e30*/  LDGDEPBAR ;  /* 0x00000000000079af */ /* 0x000e280000000000 */
[----:B------:R1:W-:Y:S04]  /*22e40*/  STL.64 [R1+0xa50], R242 ;  /* 0x000a50f201007387 */ /* 0x0003e80000100a00 */
[----:B-1----:R-:W3:Y:S04]  /*22e50*/  LDL.LU.64 R242, [R1+0x44a0] ;  /* 0x0044a00001f27983 */ /* 0x002ee80000300a00 */
[----:B------:R2:W-:Y:S04]  /*22e60*/  STL.64 [R1+0xa40], R246 ;  /* 0x000a40f601007387 */ /* 0x0005e80000100a00 */
[----:B------:R-:W3:Y:S04]  /*22e70*/  LDL.LU.64 R244, [R1+0x4498] ;  /* 0x0044980001f47983 */ /* 0x000ee80000300a00 */
[----:B------:R4:W-:Y:S04]  /*22e80*/  STL.64 [R1+0x1118], R248 ;  /* 0x001118f801007387 */ /* 0x0009e80000100a00 */
[----:B--2---:R-:W2:Y:S04]  /*22e90*/  LDL.LU.64 R246, [R1+0x4490] ;  /* 0x0044900001f67983 */ /* 0x004ea80000300a00 */
[----:B------:R1:W-:Y:S04]  /*22ea0*/  STL.64 [R1+0x1110], R250 ;  /* 0x001110fa01007387 */ /* 0x0003e80000100a00 */
[----:B----4-:R-:W4:Y:S04]  /*22eb0*/  LDL.LU.64 R248, [R1+0x4488] ;  /* 0x0044880001f87983 */ /* 0x010f280000300a00 */
[----:B-1----:R-:W2:Y:S04]  /*22ec0*/  LDL.LU.64 R250, [R1+0x4480] ;  /* 0x0044800001fa7983 */ /* 0x002ea80000300a00 */
[----:B------:R1:W-:Y:S04]  /*22ed0*/  STL.64 [R1+0x4610], R230 ;  /* 0x004610e601007387 */ /* 0x0003e80000100a00 */
        /* <DEDUP_REMOVED lines=14> */
[----:B-1----:R-:W3:Y:S04]  /*22fc0*/  LDL.64 R10, [R1+0xa50] ;  /* 0x000a5000010a7983 */ /* 0x002ee80000100a00 */
[----:B------:R1:W-:Y:S04]  /*22fd0*/  STL.64 [R1+0x45d0], R12 ;  /* 0x0045d00c01007387 */ /* 0x0003e80000100a00 */
[----:B-1----:R-:W4:Y:S04]  /*22fe0*/  LDL.LU.64 R12, [R1+0x670] ;  /* 0x00067000010c7983 */ /* 0x002f280000300a00 */
[----:B------:R1:W-:Y:S04]  /*22ff0*/  STL.64 [R1+0x45c8], R14 ;  /* 0x0045c80e01007387 */ /* 0x0003e80000100a00 */
[----:B-1----:R-:W4:Y:S01]  /*23000*/  LDL.LU.64 R14, [R1+0x688] ;  /* 0x00068800010e7983 */ /* 0x002f220000300a00 */
[----:B------:R-:W-:Y:S01]  /*23010*/  IADD3 R0, R6, 0x100000, RZ ;  /* 0x0010000006007810 */ /* 0x000fe20007ffe0ff */
[----:B------:R-:W-:-:S02]  /*23020*/  IMAD.MOV.U32 R7, RZ, RZ, c[0x0][0x180] ;  /* 0x00006000ff077624 */ /* 0x000fc400078e00ff */
[----:B------:R2:W-:Y:S03]  /*23030*/  STL.64 [R1+0x45c0], R16 ;  /* 0x0045c01001007387 */ /* 0x0005e60000100a00 */
[----:B------:R-:W-:Y:S01]  /*23040*/  IADD3 R7, R7, -0xcd, RZ ;  /* 0xffffff3307077810 */ /* 0x000fe20007ffe0ff */
[----:B------:R-:W-:Y:S04]  /*23050*/  STL.64 [R1+0x45b8], R18 ;  /* 0x0045b81201007387 */ /* 0x000fe80000100a00 */
[----:B------:R-:W-:Y:S01]  /*23060*/  STL.64 [R1+0x45b0], R20 ;  /* 0x0045b01401007387 */ /* 0x000fe20000100a00 */
[----:B------:R-:W-:Y:S02]  /*23070*/  ISETP.GE.U32.AND P4, PT, R7, 0x7ffffef4, PT ;  /* 0x7ffffef40700780c */ /* 0x000fe40003f86070 */
[----:B------:R-:W-:Y:S01]  /*23080*/  IADD3 R7, R6, 0x100000, RZ ;  /* 0x0010000006077810 */ /* 0x000fe20007ffe0ff */
[----:B--2---:R-:W-:-:S04]  /*23090*/  IMAD.WIDE R16, R3, 0x4, R8 ;  /* 0x0000000403107825 */ /* 0x004fc800078e0208 */
[C---:B------:R-:W-:Y:S01]  /*230a0*/  IMAD.WIDE R8, R3.reuse, 0x4, R240 ;  /* 0x0000000403087825 */ /* 0x040fe200078e02f0 */
[----:B---3--:R1:W-:Y:S02]  /*230b0*/  LDGSTS.E [R0+-0x20000], [R10.64], P6 ;  /* 0xe00000000a007fae */ /* 0x0083e4000b121844 */
[C---:B-1----:R-:W-:Y:S02]  /*230c0*/  IADD3 R10, R6.reuse, 0x100000, RZ ;  /* 0x00100000060a7810 */ /* 0x042fe40007ffe0ff */
[----:B------:R-:W-:Y:S01]  /*230d0*/  IADD3 R0, R6, 0x100000, RZ ;  /* 0x0010000006007810 */ /* 0x000fe20007ffe0ff */
[----:B----4-:R-:W-:-:S04]  /*230e0*/  IMAD.WIDE R12, R3, 0x4, R12 ;  /* 0x00000004030c7825 */ /* 0x010fc800078e020c */
[----:B------:R-:W-:-:S05]  /*230f0*/  IMAD.WIDE R14, R3, 0x4, R14 ;  /* 0x00000004030e7825 */ /* 0x000fca00078e020e */
[----:B------:R1:W-:Y:S04]  /*23100*/  STL.64 [R1+0xc80], R14 ;  /* 0x000c800e01007387 */ /* 0x0003e80000100a00 */
[----:B------:R1:W-:Y:S04]  /*23110*/  LDGSTS.E [R10+-0x1f800], [R14.64], P6 ;  /* 0xe08000000e0a7fae */ /* 0x0003e8000b121844 */
[----:B------:R2:W-:Y:S04]  /*23120*/  STL.64 [R1+0xc78], R16 ;  /* 0x000c781001007387 */ /* 0x0005e80000100a00 */
[----:B------:R2:W-:Y:S04]  /*23130*/  LDGSTS.E [R7+-0x1f000], [R16.64], P6 ;  /* 0xe100000010077fae */ /* 0x0005e8000b121844 */
[----:B-1----:R-:W3:Y:S04]  /*23140*/  LDL.LU.64 R14, [R1+0x628] ;  /* 0x00062800010e7983 */ /* 0x002ee80000300a00 */
[----:B------:R1:W-:Y:S04]  /*23150*/  STL.64 [R1+0xc70], R8 ;  /* 0x000c700801007387 */ /* 0x0003e80000100a00 */
[----:B------:R-:W4:Y:S01]  /*23160*/  LDL.LU.64 R10, [R1+0x620] ;  /* 0x00062000010a7983 */ /* 0x000f220000300a00 */
[----:B--2---:R-:W-:-:S03]  /*23170*/  IMAD.WIDE R16, R3, 0x4, R4 ;  /* 0x0000000403107825 */ /* 0x004fc600078e0204 */
[----:B------:R-:W2:Y:S01]  /*23180*/  LDL.LU.64 R240, [R1+0x618] ;  /* 0x0006180001f07983 */ /* 0x000ea20000300a00 */
[----:B------:R-:W-:-:S03]  /*23190*/  IMAD.WIDE R4, R3, 0x4, R230 ;  /* 0x0000000403047825 */ /* 0x000fc600078e02e6 */
[----:B------:R1:W-:Y:S04]  /*231a0*/  LDGSTS.E [R0+-0x1e800], [R8.64], P6 ;  /* 0xe180000008007fae */ /* 0x0003e8000b121844 */
[----:B------:R1:W-:Y:S02]  /*231b0*/  STL.64 [R1+0xc68], R12 ;  /* 0x000c680c01007387 */ /* 0x0003e40000100a00 */
[----:B-1----:R-:W-:Y:S02]  /*231c0*/  IADD3 R8, R6, 0x100000, RZ ;  /* 0x0010000006087810 */ /* 0x002fe40007ffe0ff */
[----:B------:R1:W-:Y:S04]  /*231d0*/  STL.64 [R1+0xc60], R16 ;  /* 0x000c601001007387 */ /* 0x0003e80000100a00 */
[----:B------:R1:W-:Y:S01]  /*231e0*/  LDGSTS.E [R8+-0x1e000], [R12.64], P6 ;  /* 0xe20000000c087fae */ /* 0x0003e2000b121844 */
[----:B------:R-:W-:-:S03]  /*231f0*/  IMAD.WIDE R20, R3, 0x4, R236 ;  /* 0x0000000403147825 */ /* 0x000fc600078e02ec */
[----:B------:R1:W-:Y:S04]  /*23200*/  LDGSTS.E [R7+-0x1d800], [R16.64], P6 ;  /* 0xe280000010077fae */ /* 0x0003e8000b121844 */
[----:B------:R1:W-:Y:S04]  /*23210*/  LDGSTS.E [R0+-0x1d000], [R4.64], P6 ;  /* 0xe300000004007fae */ /* 0x0003e8000b121844 */
[----:B-1----:R-:W2:Y:S04]  /*23220*/  LDL.LU.64 R12, [R1+0x610] ;  /* 0x00061000010c7983 */ /* 0x002ea80000300a00 */
[----:B------:R1:W-:Y:S04]  /*23230*/  STL.64 [R1+0xc58], R4 ;  /* 0x000c580401007387 */ /* 0x0003e80000100a00 */
[----:B------:R-:W2:Y:S04]  /*23240*/  LDL.LU.64 R8, [R1+0x608] ;  /* 0x0006080001087983 */ /* 0x000ea80000300a00 */
[----:B------:R-:W2:Y:S01]  /*23250*/  LDL.LU.64 R230, [R1+0x600] ;  /* 0x0006000001e67983 */ /* 0x000ea20000300a00 */
[----:B------:R-:W-:-:S04]  /*23260*/  IMAD.WIDE R16, R3, 0x4, R234 ;  /* 0x0000000403107825 */ /* 0x000fc800078e02ea */
[----:B-1----:R-:W-:Y:S01]  /*23270*/  IMAD.WIDE R4, R3, 0x4, R232 ;  /* 0x0000000403047825 */ /* 0x002fe200078e02e8 */
[----:B------:R-:W-:Y:S04]  /*23280*/  STL.64 [R1+0xc50], R20 ;  /* 0x000c501401007387 */ /* 0x000fe80000100a00 */
[----:B------:R-:W-:Y:S04]  /*23290*/  STL.64 [R1+0xc48], R16 ;  /* 0x000c481001007387 */ /* 0x000fe80000100a00 */
[----:B------:R-:W2:Y:S04]  /*232a0*/  LDL.LU.64 R236, [R1+0x5f8] ;  /* 0x0005f80001ec7983 */ /* 0x000ea80000300a00 */
[----:B------:R1:W-:Y:S04]  /*232b0*/  STL.64 [R1+0xc40], R4 ;  /* 0x000c400401007387 */ /* 0x0003e80000100a00 */
[----:B------:R-:W2:Y:S04]  /*232c0*/  LDL.LU.64 R234, [R1+0x5f0] ;  /* 0x0005f00001ea7983 */ /* 0x000ea80000300a00 */
[----:B------:R-:W2:Y:S01]  /*232d0*/  LDL.LU.64 R232, [R1+0x5e8] ;  /* 0x0005e80001e87983 */ /* 0x000ea20000300a00 */
[----:B------:R-:W-:-:S05]  /*232e0*/  IADD3 R18, R6, 0x100000, RZ ;  /* 0x0010000006127810 */ /* 0x000fca0007ffe0ff */
[----:B------:R1:W-:Y:S04]  /*232f0*/  LDGSTS.E [R18+-0x1c800], [R20.64], P6 ;  /* 0xe380000014127fae */ /* 0x0003e8000b121844 */
[----:B------:R4:W-:Y:S04]  /*23300*/  LDGSTS.E [R7+-0x1c000], [R16.64], P6 ;  /* 0xe400000010077fae */ /* 0x0009e8000b121844 */
[----:B------:R1:W-:Y:S02]  /*23310*/  LDGSTS.E [R0+-0x1b800], [R4.64], P6 ;  /* 0xe480000004007fae */ /* 0x0003e4000b121844 */
[----:B-1----:R-:W-:Y:S01]  /*23320*/  IADD3 R4, R6, 0x100000, RZ ;  /* 0x0010000006047810 */ /* 0x002fe20007ffe0ff */
[----:B---3--:R-:W-:-:S04]  /*23330*/  IMAD.WIDE R14, R3, 0x4, R14 ;  /* 0x00000004030e7825 */ /* 0x008fc800078e020e */
[C---:B----4-:R-:W-:Y:S01]  /*23340*/  IMAD.WIDE R16, R3.reuse, 0x4, R10 ;  /* 0x0000000403107825 */ /* 0x050fe200078e020a */
[----:B------:R1:W-:Y:S03]  /*23350*/  STL.64 [R1+0xc38], R14 ;  /* 0x000c380e01007387 */ /* 0x0003e60000100a00 */
[C---:B--2---:R-:W-:Y:S01]  /*23360*/  IMAD.WIDE R10, R3.reuse, 0x4, R240 ;  /* 0x00000004030a7825 */ /* 0x044fe200078e02f0 */
[----:B------:R1:W-:Y:S04]  /*23370*/  LDGSTS.E [R4+-0x1b000], [R14.64], P6 ;  /* 0xe50000000e047fae */ /* 0x0003e8000b121844 */
[----:B------:R-:W-:Y:S04]  /*23380*/  STL.64 [R1+0xc30], R16 ;  /* 0x000c301001007387 */ /* 0x000fe80000100a00 */
[----:B------:R2:W-:Y:S04]  /*23390*/  LDGSTS.E [R7+-0x1a800], [R16.64], P6 ;  /* 0xe580000010077fae */ /* 0x0005e8000b121844 */
[----:B-1----:R-:W3:Y:S04]  /*233a0*/  LDL.LU.64 R14, [R1+0x5e0] ;  /* 0x0005e000010e7983 */ /* 0x002ee80000300a00 */
[----:B------:R1:W-:Y:S04]  /*233b0*/  STL.64 [R1+0xc28], R10 ;  /* 0x000c280a01007387 */ /* 0x0003e80000100a00 */
[----:B------:R-:W4:Y:S04]  /*233c0*/  LDL.LU.64 R4, [R1+0x5d8] ;  /* 0x0005d80001047983 */ /* 0x000f280000300a00 */
[----:B------:R-:W4:Y:S04]  /*233d0*/  LDL.LU.64 R240, [R1+0x5d0] ;  /* 0x0005d00001f07983 */ /* 0x000f280000300a00 */
[----:B------:R1:W-:Y:S01]  /*233e0*/  LDGSTS.E [R0+-0x1a000], [R10.64], P6 ;  /* 0xe60000000a007fae */ /* 0x0003e2000b121844 */
[----:B------:R-:W-:Y:S01]  /*233f0*/  IMAD.WIDE R12, R3, 0x4, R12 ;  /* 0x00000004030c7825 */ /* 0x000fe200078e020c */
[----:B-1----:R-:W-:-:S03]  /*23400*/  IADD3 R10, R6, 0x100000, RZ ;  /* 0x00100000060a7810 */ /* 0x002fc60007ffe0ff */
[C---:B--2---:R-:W-:Y:S01]  /*23410*/  IMAD.WIDE R16, R3.reuse, 0x4, R8 ;  /* 0x0000000403107825 */ /* 0x044fe200078e0208 */
[----:B------:R1:W-:Y:S03]  /*23420*/  STL.64 [R1+0xc20], R12 ;  /* 0x000c200c01007387 */ /* 0x0003e60000100a00 */
[C---:B------:R-:W-:Y:S01]  /*23430*/  IMAD.WIDE R8, R3.reuse, 0x4, R230 ;  /* 0x0000000403087825 */ /* 0x040fe200078e02e6 */
[----:B------:R1:W-:Y:S04]  /*23440*/  LDGSTS.E [R10+-0x19800], [R12.64], P6 ;  /* 0xe68000000c0a7fae */ /* 0x0003e8000b121844 */
[----:B------:R2:W-:Y:S04]  /*23450*/  STL.64 [R1+0xc18], R16 ;  /* 0x000c181001007387 */ /* 0x0005e80000100a00 */
[----:B------:R2:W-:Y:S04]  /*23460*/  LDGSTS.E [R7+-0x19000], [R16.64], P6 ;  /* 0xe700000010077fae */ /* 0x0005e8000b121844 */
[----:B-1----:R-:W4:Y:S04]  /*23470*/  LDL.LU.64 R12, [R1+0x598] ;  /* 0x00059800010c7983 */ /* 0x002f280000300a00 */
[----:B------:R1:W-:Y:S04]  /*23480*/  STL.64 [R1+0xc10], R8 ;  /* 0x000c100801007387 */ /* 0x0003e80000100a00 */
[----:B------:R-:W4:Y:S04]  /*23490*/  LDL.LU.64 R10, [R1+0x448] ;  /* 0x00044800010a7983 */ /* 0x000f280000300a00 */
[----:B------:R-:W4:Y:S01]  /*234a0*/  LDL.LU.64 R230, [R1+0x440] ;  /* 0x0004400001e67983 */ /* 0x000f220000300a00 */
[----:B------:R-:W-:-:S03]  /*234b0*/  IMAD.WIDE R20, R3, 0x4, R236 ;  /* 0x0000000403147825 */ /* 0x000fc600078e02ec */
[----:B------:R1:W-:Y:S01]  /*234c0*/  LDGSTS.E [R0+-0x18800], [R8.64], P6 ;  /* 0xe780000008007fae */ /* 0x0003e2000b121844 */
[----:B--2---:R-:W-:-:S03]  /*234d0*/  IMAD.WIDE R16, R3, 0x4, R234 ;  /* 0x0000000403107825 */ /* 0x004fc600078e02ea */
[----:B------:R-:W-:Y:S04]  /*234e0*/  STL.64 [R1+0xc08], R20 ;  /* 0x000c081401007387 */ /* 0x000fe80000100a00 */
[----:B------:R-:W-:Y:S01]  /*234f0*/  STL.64 [R1+0xc00], R16 ;  /* 0x000c001001007387 */ /* 0x000fe20000100a00 */
[----:B-1----:R-:W-:-:S03]  /*23500*/  IMAD.WIDE R8, R3, 0x4, R232 ;  /* 0x0000000403087825 */ /* 0x002fc600078e02e8 */
[----:B------:R-:W2:Y:S04]  /*23510*/  LDL.LU.64 R236, [R1+0x430] ;  /* 0x0004300001ec7983 */ /* 0x000ea80000300a00 */
[----:B------:R1:W-:Y:S04]  /*23520*/  STL.64 [R1+0xbf8], R8 ;  /* 0x000bf80801007387 */ /* 0x0003e80000100a00 */
[----:B------:R-:W2:Y:S04]  /*23530*/  LDL.LU.64 R234, [R1+0x428] ;  /* 0x0004280001ea7983 */ /* 0x000ea80000300a00 */
[----:B------:R-:W2:Y:S04]  /*23540*/  LDL.LU.64 R232, [R1+0x418] ;  /* 0x0004180001e87983 */ /* 0x000ea80000300a00 */
[----:B------:R2:W-:Y:S04]  /*23550*/  LDGSTS.E [R18+-0x18000], [R20.64], P6 ;  /* 0xe800000014127fae */ /* 0x0005e8000b121844 */
[----:B------:R4:W-:Y:S04]  /*23560*/  LDGSTS.E [R7+-0x17800], [R16.64], P6 ;  /* 0xe880000010077fae */ /* 0x0009e8000b121844 */
[----:B------:R1:W-:Y:S02]  /*23570*/  LDGSTS.E [R0+-0x17000], [R8.64], P6 ;  /* 0xe900000008007fae */ /* 0x0003e4000b121844 */
[----:B-1----:R-:W-:Y:S01]  /*23580*/  IADD3 R8, R6, 0x100000, RZ ;  /* 0x0010000006087810 */ /* 0x002fe20007ffe0ff */
[----:B---3--:R-:W-:-:S04]  /*23590*/  IMAD.WIDE R14, R3, 0x4, R14 ;  /* 0x00000004030e7825 */ /* 0x008fc800078e020e */
[C---:B----4-:R-:W-:Y:S01]  /*235a0*/  IMAD.WIDE R16, R3.reuse, 0x4, R4 ;  /* 0x0000000403107825 */ /* 0x050fe200078e0204 */
[----:B------:R1:W-:Y:S03]  /*235b0*/  STL.64 [R1+0xbf0], R14 ;  /* 0x000bf00e01007387 */ /* 0x0003e60000100a00 */
[C---:B------:R-:W-:Y:S01]  /*235c0*/  IMAD.WIDE R4, R3.reuse, 0x4, R240 ;  /* 0x0000000403047825 */ /* 0x040fe200078e02f0 */
[----:B------:R1:W-:Y:S04]  /*235d0*/  LDGSTS.E [R8+-0x16800], [R14.64], P6 ;  /* 0xe98000000e087fae */ /* 0x0003e8000b121844 */
[----:B------:R-:W-:Y:S04]  /*235e0*/  STL.64 [R1+0xbe8], R16 ;  /* 0x000be81001007387 */ /* 0x000fe80000100a00 */
[----:B------:R3:W-:Y:S04]  /*235f0*/  LDGSTS.E [R7+-0x16000], [R16.64], P6 ;  /* 0xea00000010077fae */ /* 0x0007e8000b121844 */
[----:B-1----:R-:W4:Y:S04]  /*23600*/  LDL.LU.64 R14, [R1+0x410] ;  /* 0x00041000010e7983 */ /* 0x002f280000300a00 */
[----:B------:R1:W-:Y:S04]  /*23610*/  STL.64 [R1+0xbe0], R4 ;  /* 0x000be00401007387 */ /* 0x0003e80000100a00 */
[----:B------:R-:W4:Y:S04]  /*23620*/  LDL.LU.64 R8, [R1+0x400] ;  /* 0x0004000001087983 */ /* 0x000f280000300a00 */
[----:B------:R-:W4:Y:S04]  /*23630*/  LDL.LU.64 R240, [R1+0x3f8] ;  /* 0x0003f80001f07983 */ /* 0x000f280000300a00 */
[----:B------:R1:W-:Y:S01]  /*23640*/  LDGSTS.E [R0+-0x15800], [R4.64], P6 ;  /* 0xea80000004007fae */ /* 0x0003e2000b121844 */
[----:B------:R-:W-:Y:S01]  /*23650*/  IMAD.WIDE R12, R3, 0x4, R12 ;  /* 0x00000004030c7825 */ /* 0x000fe200078e020c */
[----:B-1----:R-:W-:-:S03]  /*23660*/  IADD3 R4, R6, 0x100000, RZ ;  /* 0x0010000006047810 */ /* 0x002fc60007ffe0ff */
[C---:B---3--:R-:W-:Y:S01]  /*23670*/  IMAD.WIDE R16, R3.reuse, 0x4, R10 ;  /* 0x0000000403107825 */ /* 0x048fe200078e020a */
        /* <DEDUP_REMOVED lines=9> */
[----:B--2---:R-:W-:-:S03]  /*23710*/  IMAD.WIDE R20, R3, 0x4, R236 ;  /* 0x0000000403147825 */ /* 0x004fc600078e02ec */
[----:B------:R1:W-:Y:S01]  /*23720*/  LDGSTS.E [R0+-0x14000], [R10.64], P6 ;  /* 0xec0000000a007fae */ /* 0x0003e2000b121844 */
[----:B---3--:R-:W-:-:S03]  /*23730*/  IMAD.WIDE R16, R3, 0x4, R234 ;  /* 0x0000000403107825 */ /* 0x008fc600078e02ea */
        /* <DEDUP_REMOVED lines=11> */
[----:B----4-:R-:W-:-:S04]  /*237f0*/  IMAD.WIDE R14, R3, 0x4, R14 ;  /* 0x00000004030e7825 */ /* 0x010fc800078e020e */
[C---:B------:R-:W-:Y:S01]  /*23800*/  IMAD.WIDE R16, R3.reuse, 0x4, R8 ;  /* 0x0000000403107825 */ /* 0x040fe200078e0208 */
[----:B------:R1:W-:Y:S03]  /*23810*/  STL.64 [R1+0xba8], R14 ;  /* 0x000ba80e01007387 */ /* 0x0003e60000100a00 */
[C---:B------:R-:W-:Y:S01]  /*23820*/  IMAD.WIDE R8, R3.reuse, 0x4, R240 ;  /* 0x0000000403087825 */ /* 0x040fe200078e02f0 */
[----:B------:R1:W-:Y:S04]  /*23830*/  LDGSTS.E [R10+-0x12000], [R14.64], P6 ;  /* 0xee0000000e0a7fae */ /* 0x0003e8000b121844 */
[----:B------:R-:W-:Y:S04]  /*23840*/  STL.64 [R1+0xba0], R16 ;  /* 0x000ba01001007387 */ /* 0x000fe80000100a00 */
[----:B------:R4:W-:Y:S04]  /*23850*/  LDGSTS.E [R7+-0x11800], [R16.64], P6 ;  /* 0xee80000010077fae */ /* 0x0009e8000b121844 */
[----:B-1----:R-:W3:Y:S04]  /*23860*/  LDL.LU.64 R14, [R1+0x3a0] ;  /* 0x0003a000010e7983 */ /* 0x002ee80000300a00 */
[----:B------:R1:W-:Y:S04]  /*23870*/  STL.64 [R1+0xb98], R8 ;  /* 0x000b980801007387 */ /* 0x0003e80000100a00 */
[----:B------:R-:W3:Y:S04]  /*23880*/  LDL.LU.64 R10, [R1+0x398] ;  /* 0x00039800010a7983 */ /* 0x000ee80000300a00 */
[----:B------:R-:W3:Y:S04]  /*23890*/  LDL.LU.64 R240, [R1+0x388] ;  /* 0x0003880001f07983 */ /* 0x000ee80000300a00 */
[----:B------:R1:W-:Y:S01]  /*238a0*/  LDGSTS.E [R0+-0x11000], [R8.64], P6 ;  /* 0xef00000008007fae */ /* 0x0003e2000b121844 */
[----:B------:R-:W-:Y:S01]  /*238b0*/  IMAD.WIDE R12, R3, 0x4, R12 ;  /* 0x00000004030c7825 */ /* 0x000fe200078e020c */
[----:B-1----:R-:W-:-:S03]  /*238c0*/  IADD3 R8, R6, 0x100000, RZ ;  /* 0x0010000006087810 */ /* 0x002fc60007ffe0ff */
[C---:B----4-:R-:W-:Y:S01]  /*238d0*/  IMAD.WIDE R16, R3.reuse, 0x4, R4 ;  /* 0x0000000403107825 */ /* 0x050fe200078e0204 */
[----:B------:R1:W-:Y:S03]  /*238e0*/  STL.64 [R1+0xb90], R12 ;  /* 0x000b900c01007387 */ /* 0x0003e60000100a00 */
[C---:B------:R-:W-:Y:S01]  /*238f0*/  IMAD.WIDE R4, R3.reuse, 0x4, R230 ;  /* 0x0000000403047825 */ /* 0x040fe200078e02e6 */
[----:B------:R1:W-:Y:S04]  /*23900*/  LDGSTS.E [R8+-0x10800], [R12.64], P6 ;  /* 0xef8000000c087fae */ /* 0x0003e8000b121844 */
[----:B------:R4:W-:Y:S04]  /*23910*/  STL.64 [R1+0xb88], R16 ;  /* 0x000b881001007387 */ /* 0x0009e80000100a00 */
[----:B------:R4:W-:Y:S04]  /*23920*/  LDGSTS.E [R7+-0x10000], [R16.64], P6 ;  /* 0xf000000010077fae */ /* 0x0009e8000b121844 */
[----:B-1----:R-:W3:Y:S04]  /*23930*/  LDL.LU.64 R12, [R1+0x380] ;  /* 0x00038000010c7983 */ /* 0x002ee80000300a00 */
[----:B------:R1:W-:Y:S04]  /*23940*/  STL.64 [R1+0xb80], R4 ;  /* 0x000b800401007387 */ /* 0x0003e80000100a00 */
[----:B------:R-:W3:Y:S04]  /*23950*/  LDL.LU.64 R8, [R1+0x370] ;  /* 0x0003700001087983 */ /* 0x000ee80000300a00 */
[----:B------:R-:W3:Y:S01]  /*23960*/  LDL.LU.64 R230, [R1+0x368] ;  /* 0x0003680001e67983 */ /* 0x000ee20000300a00 */
[----:B--2---:R-:W-:-:S03]  /*23970*/  IMAD.WIDE R20, R3, 0x4, R236 ;  /* 0x0000000403147825 */ /* 0x004fc600078e02ec */
[----:B------:R1:W-:Y:S01]  /*23980*/  LDGSTS.E [R0+-0xf800], [R4.64], P6 ;  /* 0xf080000004007fae */ /* 0x0003e2000b121844 */
[----:B----4-:R-:W-:-:S03]  /*23990*/  IMAD.WIDE R16, R3, 0x4, R234 ;  /* 0x0000000403107825 */ /* 0x010fc600078e02ea */
        /* <DEDUP_REMOVED lines=12> */
[C---:B------:R-:W-:Y:S01]  /*23a60*/  IMAD.WIDE R16, R3.reuse, 0x4, R10 ;  /* 0x0000000403107825 */ /* 0x040fe200078e020a */
        /* <DEDUP_REMOVED lines=18> */
[----:B---3--:R-:W3:Y:S04]  /*23b90*/  LDL.LU.64 R10, [R1+0x310] ;  /* 0x00031000010a7983 */ /* 0x008ee80000300a00 */
[----:B------:R2:W-:Y:S04]  /*23ba0*/  STL.64 [R1+0xb38], R8 ;  /* 0x000b380801007387 */ /* 0x0005e80000100a00 */
[----:B-1----:R-:W3:Y:S04]  /*23bb0*/  LDL.LU.64 R12, [R1+0x308] ;  /* 0x00030800010c7983 */ /* 0x002ee80000300a00 */
[----:B------:R-:W3:Y:S01]  /*23bc0*/  LDL.LU.64 R230, [R1+0x2f8] ;  /* 0x0002f80001e67983 */ /* 0x000ee20000300a00 */
[----:B--2---:R-:W-:-:S03]  /*23bd0*/  IMAD.WIDE R20, R3, 0x4, R236 ;  /* 0x0000000403147825 */ /* 0x004fc600078e02ec */
[----:B------:R1:W-:Y:S01]  /*23be0*/  LDGSTS.E [R0+-0xb000], [R8.64], P6 ;  /* 0xf500000008007fae */ /* 0x0003e2000b121844 */
[----:B------:R-:W-:-:S03]  /*23bf0*/  IMAD.WIDE R16, R3, 0x4, R234 ;  /* 0x0000000403107825 */ /* 0x000fc600078e02ea */
[----:B------:R-:W-:Y:S04]  /*23c00*/  STL.64 [R1+0xb30], R20 ;  /* 0x000b301401007387 */ /* 0x000fe80000100a00 */
[----:B------:R-:W-:Y:S01]  /*23c10*/  STL.64 [R1+0xb28], R16 ;  /* 0x000b281001007387 */ /* 0x000fe20000100a00 */
[----:B-1----:R-:W-:-:S03]  /*23c20*/  IMAD.WIDE R8, R3, 0x4, R232 ;  /* 0x0000000403087825 */ /* 0x002fc600078e02e8 */
[----:B------:R-:W3:Y:S04]  /*23c30*/  LDL.LU.64 R236, [R1+0x2f0] ;  /* 0x0002f00001ec7983 */ /* 0x000ee80000300a00 */
[----:B------:R1:W-:Y:S04]  /*23c40*/  STL.64 [R1+0xb20], R8 ;  /* 0x000b200801007387 */ /* 0x0003e80000100a00 */
[----:B------:R-:W3:Y:S04]  /*23c50*/  LDL.LU.64 R234, [R1+0x2e0] ;  /* 0x0002e00001ea7983 */ /* 0x000ee80000300a00 */
[----:B------:R-:W3:Y:S04]  /*23c60*/  LDL.LU.64 R232, [R1+0x2d8] ;  /* 0x0002d80001e87983 */ /* 0x000ee80000300a00 */
        /* <DEDUP_REMOVED lines=11> */
[----:B-1----:R-:W2:Y:S04]  /*23d20*/  LDL.LU.64 R14, [R1+0x2c8] ;  /* 0x0002c800010e7983 */ /* 0x002ea80000300a00 */
[----:B------:R1:W-:Y:S04]  /*23d30*/  STL.64 [R1+0xb08], R4 ;  /* 0x000b080401007387 */ /* 0x0003e80000100a00 */
[----:B------:R-:W2:Y:S04]  /*23d40*/  LDL.LU.64 R8, [R1+0x2c0] ;  /* 0x0002c00001087983 */ /* 0x000ea80000300a00 */
[----:B------:R-:W2:Y:S04]  /*23d50*/  LDL.LU.64 R240, [R1+0x2b8] ;  /* 0x0002b80001f07983 */ /* 0x000ea80000300a00 */
[----:B------:R1:W-:Y:S01]  /*23d60*/  LDGSTS.E [R0+-0x8000], [R4.64], P6 ;  /* 0xf800000004007fae */ /* 0x0003e2000b121844 */
[----:B---3--:R-:W-:Y:S01]  /*23d70*/  IMAD.WIDE R10, R3, 0x4, R10 ;  /* 0x00000004030a7825 */ /* 0x008fe200078e020a */
[----:B-1----:R-:W-:-:S03]  /*23d80*/  IADD3 R4, R6, 0x100000, RZ ;  /* 0x0010000006047810 */ /* 0x002fc60007ffe0ff */
[C---:B----4-:R-:W-:Y:S01]  /*23d90*/  IMAD.WIDE R16, R3.reuse, 0x4, R12 ;  /* 0x0000000403107825 */ /* 0x050fe200078e020c */
        /* <DEDUP_REMOVED lines=11> */
[----:B---3--:R-:W-:-:S03]  /*23e50*/  IMAD.WIDE R16, R3, 0x4, R234 ;  /* 0x0000000403107825 */ /* 0x008fc600078e02ea */
[----:B------:R-:W-:Y:S04]  /*23e60*/  STL.64 [R1+0xae8], R20 ;  /* 0x000ae81401007387 */ /* 0x000fe80000100a00 */
[----:B------:R-:W-:Y:S01]  /*23e70*/  STL.64 [R1+0xae0], R16 ;  /* 0x000ae01001007387 */ /* 0x000fe20000100a00 */
[----:B-1----:R-:W-:-:S03]  /*23e80*/  IMAD.WIDE R12, R3, 0x4, R232 ;  /* 0x00000004030c7825 */ /* 0x002fc600078e02e8 */
[----:B------:R1:W-:Y:S04]  /*23e90*/  LDGSTS.E [R18+-0x6000], [R20.64], P6 ;  /* 0xfa00000014127fae */ /* 0x0003e8000b121844 */
[----:B------:R-:W3:Y:S04]  /*23ea0*/  LDL.LU.64 R232, [R1+0x298] ;  /* 0x0002980001e87983 */ /* 0x000ee80000300a00 */
[----:B------:R1:W-:Y:S04]  /*23eb0*/  STL.64 [R1+0xad8], R12 ;  /* 0x000ad80c01007387 */ /* 0x0003e80000100a00 */
[----:B------:R-:W3:Y:S04]  /*23ec0*/  LDL.LU.64 R236, [R1+0x290] ;  /* 0x0002900001ec7983 */ /* 0x000ee80000300a00 */
[----:B------:R-:W3:Y:S04]  /*23ed0*/  LDL.LU.64 R234, [R1+0x288] ;  /* 0x0002880001ea7983 */ /* 0x000ee80000300a00 */
[----:B------:R2:W-:Y:S04]  /*23ee0*/  LDGSTS.E [R7+-0x5800], [R16.64], P6 ;  /* 0xfa80000010077fae */ /* 0x0005e8000b121844 */
[----:B------:R1:W-:Y:S02]  /*23ef0*/  LDGSTS.E [R0+-0x5000], [R12.64], P6 ;  /* 0xfb0000000c007fae */ /* 0x0003e4000b121844 */
[----:B-1----:R-:W-:Y:S01]  /*23f00*/  IADD3 R12, R6, 0x100000, RZ ;  /* 0x00100000060c7810 */ /* 0x002fe20007ffe0ff */
[----:B--2---:R-:W-:-:S04]  /*23f10*/  IMAD.WIDE R16, R3, 0x4, R14 ;  /* 0x0000000403107825 */ /* 0x004fc800078e020e */
[C---:B------:R-:W-:Y:S01]  /*23f20*/  IMAD.WIDE R8, R3.reuse, 0x4, R8 ;  /* 0x0000000403087825 */ /* 0x040fe200078e0208 */
[----:B------:R-:W-:Y:S03]  /*23f30*/  STL.64 [R1+0xad0], R16 ;  /* 0x000ad01001007387 */ /* 0x000fe60000100a00 */
[C---:B------:R-:W-:Y:S01]  /*23f40*/  IMAD.WIDE R14, R3.reuse, 0x4, R240 ;  /* 0x00000004030e7825 */ /* 0x040fe200078e02f0 */
[----:B------:R1:W-:Y:S04]  /*23f50*/  STL.64 [R1+0xac8], R8 ;  /* 0x000ac80801007387 */ /* 0x0003e80000100a00 */
[----:B------:R2:W-:Y:S04]  /*23f60*/  LDGSTS.E [R12+-0x4800], [R16.64], P6 ;  /* 0xfb800000100c7fae */ /* 0x0005e8000b121844 */
[----:B------:R1:W-:Y:S04]  /*23f70*/  STL.64 [R1+0xac0], R14 ;  /* 0x000ac00e01007387 */ /* 0x0003e80000100a00 */
[----:B------:R1:W-:Y:S04]  /*23f80*/  LDGSTS.E [R7+-0x4000], [R8.64], P6 ;  /* 0xfc00000008077fae */ /* 0x0003e8000b121844 */
[----:B--2---:R-:W2:Y:S04]  /*23f90*/  LDL.LU.64 R12, [R1+0x280] ;  /* 0x00028000010c7983 */ /* 0x004ea80000300a00 */
[----:B------:R4:W-:Y:S04]  /*23fa0*/  LDGSTS.E [R0+-0x3800], [R14.64], P6 ;  /* 0xfc8000000e007fae */ /* 0x0009e8000b121844 */
[----:B-1----:R-:W2:Y:S04]  /*23fb0*/  LDL.LU.64 R8, [R1+0x278] ;  /* 0x0002780001087983 */ /* 0x002ea80000300a00 */
[----:B------:R-:W2:Y:S01]  /*23fc0*/  LDL.LU.64 R240, [R1+0x270] ;  /* 0x0002700001f07983 */ /* 0x000ea20000300a00 */
[----:B----4-:R-:W-:Y:S01]  /*23fd0*/  IMAD.WIDE R16, R3, 0x4, R10 ;  /* 0x0000000403107825 */ /* 0x010fe200078e020a */
[----:B------:R-:W-:-:S03]  /*23fe0*/  IADD3 R14, R6, 0x100000, RZ ;  /* 0x00100000060e7810 */ /* 0x000fc60007ffe0ff */
[C---:B------:R-:W-:Y:S01]  /*23ff0*/  IMAD.WIDE R10, R3.reuse, 0x4, R4 ;  /* 0x00000004030a7825 */ /* 0x040fe200078e0204 */
[----:B------:R-:W-:Y:S03]  /*24000*/  STL.64 [R1+0xab8], R16 ;  /* 0x000ab81001007387 */ /* 0x000fe60000100a00 */
[C---:B------:R-:W-:Y:S01]  /*24010*/  IMAD.WIDE R4, R3.reuse, 0x4, R230 ;  /* 0x0000000403047825 */ /* 0x040fe200078e02e6 */
[----:B------:R1:W-:Y:S04]  /*24020*/  STL.64 [R1+0xab0], R10 ;  /* 0x000ab00a01007387 */ /* 0x0003e80000100a00 */
[----:B------:R4:W-:Y:S04]  /*24030*/  LDGSTS.E [R14+-0x3000], [R16.64], P6 ;  /* 0xfd000000100e7fae */ /* 0x0009e8000b121844 */
[----:B------:R1:W-:Y:S04]  /*24040*/  STL.64 [R1+0xaa8], R4 ;  /* 0x000aa80401007387 */ /* 0x0003e80000100a00 */
[----:B------:R1:W-:Y:S04]  /*24050*/  LDGSTS.E [R7+-0x2800], [R10.64], P6 ;  /* 0xfd8000000a077fae */ /* 0x0003e8000b121844 */
[----:B----4-:R-:W4:Y:S01]  /*24060*/  LDL.LU.64 R14, [R1+0x268] ;  /* 0x00026800010e7983 */ /* 0x010f220000300a00 */
[----:B---3--:R-:W-:-:S03]  /*24070*/  IMAD.WIDE R232, R3, 0x4, R232 ;  /* 0x0000000403e87825 */ /* 0x008fc600078e02e8 */
[----:B------:R3:W-:Y:S04]  /*24080*/  LDGSTS.E [R0+-0x2000], [R4.64], P6 ;  /* 0xfe00000004007fae */ /* 0x0007e8000b121844 */
[----:B-1----:R-:W4:Y:S04]  /*24090*/  LDL.LU.64 R10, [R1+0x260] ;  /* 0x00026000010a7983 */ /* 0x002f280000300a00 */
[----:B------:R-:W4:Y:S01]  /*240a0*/  LDL.LU.64 R230, [R1+0x258] ;  /* 0x0002580001e67983 */ /* 0x000f220000300a00 */
[----:B------:R-:W-:-:S04]  /*240b0*/  IMAD.WIDE R16, R3, 0x4, R236 ;  /* 0x0000000403107825 */ /* 0x000fc800078e02ec */
[----:B---3--:R-:W-:Y:S01]  /*240c0*/  IMAD.WIDE R4, R3, 0x4, R234 ;  /* 0x0000000403047825 */ /* 0x008fe200078e02ea */
[----:B------:R1:W-:Y:S04]  /*240d0*/  STL.64 [R1+0xaa0], R232 ;  /* 0x000aa0e801007387 */ /* 0x0003e80000100a00 */
[----:B------:R-:W-:Y:S04]  /*240e0*/  STL.64 [R1+0xa98], R16 ;  /* 0x000a981001007387 */ /* 0x000fe80000100a00 */
[----:B------:R1:W-:Y:S04]  /*240f0*/  LDGSTS.E [R18+-0x1800], [R232.64], P6 ;  /* 0xfe800000e8127fae */ /* 0x0003e8000b121844 */
[----:B------:R3:W-:Y:S01]  /*24100*/  STL.64 [R1+0xa90], R4 ;  /* 0x000a900401007387 */ /* 0x0007e20000100a00 */
[----:B------:R-:W-:-:S03]  /*24110*/  LOP3.LUT R20, R6, 0x20, RZ, 0x3c, !PT ;  /* 0x0000002006147812 */ /* 0x000fc600078e3cff */
[----:B------:R3:W-:Y:S04]  /*24120*/  LDGSTS.E [R7+-0x1000], [R16.64], P6 ;  /* 0xff00000010077fae */ /* 0x0007e8000b121844 */
[----:B-1----:R-:W4:Y:S04]  /*24130*/  LDL.LU.64 R232, [R1+0x250] ;  /* 0x0002500001e87983 */ /* 0x002f280000300a00 */
[----:B------:R-:W4:Y:S04]  /*24140*/  LDL.LU.64 R236, [R1+0x248] ;  /* 0x0002480001ec7983 */ /* 0x000f280000300a00 */
[----:B------:R-:W4:Y:S04]  /*24150*/  LDL.LU.64 R234, [R1+0x240] ;  /* 0x0002400001ea7983 */ /* 0x000f280000300a00 */
[----:B------:R1:W-:Y:S01]  /*24160*/  LDGSTS.E [R0+-0x800], [R4.64], P6 ;  /* 0xff80000004007fae */ /* 0x0003e2000b121844 */
[----:B---3--:R-:W-:-:S02]  /*24170*/  IADD3 R7, R20, 0x100000, RZ ;  /* 0x0010000014077810 */ /* 0x008fc40007ffe0ff */
[C---:B-1----:R-:W-:Y:S02]  /*24180*/  IADD3 R4, R20.reuse, 0x100000, RZ ;  /* 0x0010000014047810 */ /* 0x042fe40007ffe0ff */
[----:B------:R-:W-:Y:S01]  /*24190*/  IADD3 R0, R20, 0x100000, RZ ;  /* 0x0010000014007810 */ /* 0x000fe20007ffe0ff */
[----:B--2---:R-:W-:-:S04]  /*241a0*/  IMAD.WIDE R12, R3, 0x4, R12 ;  /* 0x00000004030c7825 */ /* 0x004fc800078e020c */
        /* <DEDUP_REMOVED lines=11> */
[----:B----4-:R-:W-:Y:S01]  /*24260*/  IMAD.WIDE R14, R3, 0x4, R14 ;  /* 0x00000004030e7825 */ /* 0x010fe200078e020e */
[----:B-1----:R-:W-:-:S03]  /*24270*/  IADD3 R8, R20, 0x100000, RZ ;  /* 0x0010000014087810 */ /* 0x002fc60007ffe0ff */
[C---:B--2---:R-:W-:Y:S01]  /*24280*/  IMAD.WIDE R16, R3.reuse, 0x4, R10 ;  /* 0x0000000403107825 */ /* 0x044fe200078e020a */
[----:B------:R1:W-:Y:S03]  /*24290*/  STL.64 [R1+0xa70], R14 ;  /* 0x000a700e01007387 */ /* 0x0003e60000100a00 */
[----:B------:R-:W-:Y:S01]  /*242a0*/  IMAD.WIDE R10, R3, 0x4, R230 ;  /* 0x00000004030a7825 */ /* 0x000fe200078e02e6 */
[----:B------:R1:W-:Y:S04]  /*242b0*/  LDGSTS.E [R8+-0x1e600], [R14.64], P6 ;  /* 0xe1a000000e087fae */ /* 0x0003e8000b121844 */
[----:B------:R2:W-:Y:S01]  /*242c0*/  STL.64 [R1+0xa68], R16 ;  /* 0x000a681001007387 */ /* 0x0005e20000100a00 */
[----:B------:R-:W-:-:S03]  /*242d0*/  IADD3 R18, R20, 0x100000, RZ ;  /* 0x0010000014127810 */ /* 0x000fc60007ffe0ff */
        /* <DEDUP_REMOVED lines=8> */
[----:B------:R2:W-:Y:S04]  /*24360*/  STL.64 [R1+0xa48], R232 ;  /* 0x000a48e801007387 */ /* 0x0005e80000100a00 */
[----:B------:R2:W-:Y:S01]  /*24370*/  LDGSTS.E [R18+-0x1ce00], [R232.64], P6 ;  /* 0xe3200000e8127fae */ /* 0x0005e2000b121844 */
[----:B-1----:R-:W-:-:S03]  /*24380*/  IMAD.WIDE R10, R3, 0x4, R234 ;  /* 0x00000004030a7825 */ /* 0x002fc600078e02ea */
[----:B------:R-:W-:Y:S04]  /*24390*/  STL.64 [R1+0xa38], R16 ;  /* 0x000a381001007387 */ /* 0x000fe80000100a00 */
[----:B------:R1:W-:Y:S04]  /*243a0*/  LDGSTS.E [R7+-0x1c600], [R16.64], P6 ;  /* 0xe3a0000010077fae */ /* 0x0003e8000b121844 */
[----:B--2---:R-:W4:Y:S04]  /*243b0*/  LDL.LU.64 R232, [R1+0x208] ;  /* 0x0002080001e87983 */ /* 0x004f280000300a00 */
[----:B------:R1:W-:Y:S04]  /*243c0*/  STL.64 [R1+0xa28], R10 ;  /* 0x000a280a01007387 */ /* 0x0003e80000100a00 */
[----:B------:R-:W4:Y:S04]  /*243d0*/  LDL.LU.64 R236, [R1+0x200] ;  /* 0x0002000001ec7983 */ /* 0x000f280000300a00 */
[----:B------:R-:W4:Y:S04]  /*243e0*/  LDL.LU.64 R234, [R1+0x1f8] ;  /* 0x0001f80001ea7983 */ /* 0x000f280000300a00 */
        /* <DEDUP_REMOVED lines=14> */
[----:B----4-:R-:W-:Y:S01]  /*244d0*/  IMAD.WIDE R14, R3, 0x4, R14 ;  /* 0x00000004030e7825 */ /* 0x010fe200078e020e */
        /* <DEDUP_REMOVED lines=14> */
[----:B------:R3:W-:Y:S04]  /*245c0*/  STL.64 [R1+0x9c0], R232 ;  /* 0x0009c0e801007387 */ /* 0x0007e80000100a00 */
[----:B------:R3:W-:Y:S01]  /*245d0*/  LDGSTS.E [R18+-0x18600], [R232.64], P6 ;  /* 0xe7a00000e8127fae */ /* 0x0007e2000b121844 */
[----:B-1----:R-:W-:-:S03]  /*245e0*/  IMAD.WIDE R8, R3, 0x4, R234 ;  /* 0x0000000403087825 */ /* 0x002fc600078e02ea */
[----:B------:R-:W-:Y:S04]  /*245f0*/  STL.64 [R1+0x9b0], R16 ;  /* 0x0009b01001007387 */ /* 0x000fe80000100a00 */
[----:B------:R1:W-:Y:S04]  /*24600*/  LDGSTS.E [R7+-0x17e00], [R16.64], P6 ;  /* 0xe820000010077fae */ /* 0x0003e8000b121844 */
[----:B---3--:R-:W4:Y:S04]  /*24610*/  LDL.LU.64 R232, [R1+0x1c0] ;  /* 0x0001c00001e87983 */ /* 0x008f280000300a00 */
[----:B------:R1:W-:Y:S04]  /*24620*/  STL.64 [R1+0x9a0], R8 ;  /* 0x0009a00801007387 */ /* 0x0003e80000100a00 */
[----:B------:R-:W4:Y:S04]  /*24630*/  LDL.LU.64 R236, [R1+0x1b8] ;  /* 0x0001b80001ec7983 */ /* 0x000f280000300a00 */
[----:B------:R-:W4:Y:S04]  /*24640*/  LDL.LU.64 R234, [R1+0x1b0] ;  /* 0x0001b00001ea7983 */ /* 0x000f280000300a00 */
[----:B------:R1:W-:Y:S02]  /*24650*/  LDGSTS.E [R0+-0x17600], [R8.64], P6 ;  /* 0xe8a0000008007fae */ /* 0x0003e4000b121844 */
[----:B-1----:R-:W-:Y:S01]  /*24660*/  IADD3 R8, R20, 0x100000, RZ ;  /* 0x0010000014087810 */ /* 0x002fe20007ffe0ff */
        /* <DEDUP_REMOVED lines=66> */
[----:B------:R-:W-:Y:S01]  /*24a90*/  STL.64 [R1+0x890], R16 ;  /* 0x0008901001007387 */ /* 0x000fe20000100a00 */
[----:B-1----:R-:W-:-:S03]  /*24aa0*/  IMAD.WIDE R10, R3, 0x4, R234 ;  /* 0x00000004030a7825 */ /* 0x002fc600078e02ea */
[----:B------:R3:W-:Y:S04]  /*24ab0*/  LDGSTS.E [R18+-0xf600], [R232.64], P6 ;  /* 0xf0a00000e8127fae */ /* 0x0007e8000b121844 */
[----:B------:R-:W4:Y:S04]  /*24ac0*/  LDL.LU.64 R234, [R1+0x130] ;  /* 0x0001300001ea7983 */ /* 0x000f280000300a00 */
[----:B------:R1:W-:Y:S04]  /*24ad0*/  STL.64 [R1+0x880], R10 ;  /* 0x0008800a01007387 */ /* 0x0003e80000100a00 */
[----:B------:R-:W4:Y:S04]  /*24ae0*/  LDL.LU.64 R236, [R1+0x128] ;  /* 0x0001280001ec7983 */ /* 0x000f280000300a00 */
[----:B---3--:R-:W4:Y:S04]  /*24af0*/  LDL.LU.64 R232, [R1+0x120] ;  /* 0x0001200001e87983 */ /* 0x008f280000300a00 */
[----:B------:R1:W-:Y:S04]  /*24b00*/  LDGSTS.E [R7+-0xee00], [R16.64], P6 ;  /* 0xf120000010077fae */ /* 0x0003e8000b121844 */
        /* <DEDUP_REMOVED lines=29> */
[----:B------:R2:W-:Y:S04]  /*24ce0*/  LDGSTS.E [R18+-0xae00], [R234.64], P6 ;  /* 0xf5200000ea127fae */ /* 0x0005e8000b121844 */
[----:B------:R2:W-:Y:S01]  /*24cf0*/  LDGSTS.E [R7+-0xa600], [R16.64], P6 ;  /* 0xf5a0000010077fae */ /* 0x0005e2000b121844 */
[----:B-1----:R-:W-:-:S03]  /*24d00*/  IMAD.WIDE R8, R3, 0x4, R232 ;  /* 0x0000000403087825 */ /* 0x002fc600078e02e8 */
[----:B------:R-:W4:Y:S04]  /*24d10*/  LDL.LU.64 R232, [R1+0xe8] ;  /* 0x0000e80001e87983 */ /* 0x000f280000300a00 */
[----:B------:R2:W-:Y:S04]  /*24d20*/  STL.64 [R1+0x810], R234 ;  /* 0x000810ea01007387 */ /* 0x0005e80000100a00 */
[----:B------:R-:W-:Y:S04]  /*24d30*/  STL.64 [R1+0x800], R16 ;  /* 0x0008001001007387 */ /* 0x000fe80000100a00 */
[----:B------:R1:W-:Y:S04]  /*24d40*/  STL.64 [R1+0x6e8], R8 ;  /* 0x0006e80801007387 */ /* 0x0003e80000100a00 */
[----:B------:R-:W4:Y:S04]  /*24d50*/  LDL.LU.64 R236, [R1+0xe0] ;  /* 0x0000e00001ec7983 */ /* 0x000f280000300a00 */
[----:B--2---:R-:W2:Y:S04]  /*24d60*/  LDL.LU.64 R234, [R1+0xd0] ;  /* 0x0000d00001ea7983 */ /* 0x004ea80000300a00 */
[----:B------:R1:W-:Y:S02]  /*24d70*/  LDGSTS.E [R0+-0x9e00], [R8.64], P6 ;  /* 0xf620000008007fae */ /* 0x0003e4000b121844 */
[----:B-1----:R-:W-:Y:S01]  /*24d80*/  IADD3 R8, R20, 0x100000, RZ ;  /* 0x0010000014087810 */ /* 0x002fe20007ffe0ff */
[----:B---3--:R-:W-:-:S04]  /*24d90*/  IMAD.WIDE R12, R3, 0x4, R12 ;  /* 0x00000004030c7825 */ /* 0x008fc800078e020c */
[C---:B------:R-:W-:Y:S01]  /*24da0*/  IMAD.WIDE R16, R3.reuse, 0x4, R10 ;  /* 0x0000000403107825 */ /* 0x040fe200078e020a */
        /* <DEDUP_REMOVED lines=8> */
[----:B------:R-:W3:Y:S04]  /*24e30*/  LDL.LU.64 R240, [R1+0xb0] ;  /* 0x0000b00001f07983 */ /* 0x000ee80000300a00 */
[----:B------:R1:W-:Y:S01]  /*24e40*/  LDGSTS.E [R0+-0x8600], [R10.64], P6 ;  /* 0xf7a000000a007fae */ /* 0x0003e2000b121844 */
[----:B----4-:R-:W-:Y:S01]  /*24e50*/  IMAD.WIDE R16, R3, 0x4, R14 ;  /* 0x0000000403107825 */ /* 0x010fe200078e020e */
[----:B-1----:R-:W-:-:S03]  /*24e60*/  IADD3 R10, R20, 0x100000, RZ ;  /* 0x00100000140a7810 */ /* 0x002fc60007ffe0ff */
[C---:B------:R-:W-:Y:S01]  /*24e70*/  IMAD.WIDE R14, R3.reuse, 0x4, R4 ;  /* 0x00000004030e7825 */ /* 0x040fe200078e0204 */
[----:B------:R1:W-:Y:S03]  /*24e80*/  STL.64 [R1+0x6c0], R16 ;  /* 0x0006c01001007387 */ /* 0x0003e60000100a00 */
[C---:B------:R-:W-:Y:S01]  /*24e90*/  IMAD.WIDE R4, R3.reuse, 0x4, R230 ;  /* 0x0000000403047825 */ /* 0x040fe200078e02e6 */
[----:B------:R4:W-:Y:S04]  /*24ea0*/  STL.64 [R1+0x6b8], R14 ;  /* 0x0006b80e01007387 */ /* 0x0009e80000100a00 */
[----:B------:R-:W3:Y:S04]  /*24eb0*/  LDL.LU.64 R230, [R1+0xa0] ;  /* 0x0000a00001e67983 */ /* 0x000ee80000300a00 */
[----:B------:R1:W-:Y:S04]  /*24ec0*/  LDGSTS.E [R10+-0x7e00], [R16.64], P6 ;  /* 0xf8200000100a7fae */ /* 0x0003e8000b121844 */
[----:B------:R2:W-:Y:S04]  /*24ed0*/  STL.64 [R1+0x6b0], R4 ;  /* 0x0006b00401007387 */ /* 0x0005e80000100a00 */
[----:B------:R4:W-:Y:S04]  /*24ee0*/  LDGSTS.E [R7+-0x7600], [R14.64], P6 ;  /* 0xf8a000000e077fae */ /* 0x0009e8000b121844 */
[----:B-1----:R-:W3:Y:S04]  /*24ef0*/  LDL.LU.64 R10, [R1+0x98] ;  /* 0x00009800010a7983 */ /* 0x002ee80000300a00 */
[----:B------:R-:W3:Y:S01]  /*24f00*/  LDL.LU.64 R16, [R1+0x88] ;  /* 0x0000880001107983 */ /* 0x000ee20000300a00 */
[----:B------:R-:W-:-:S03]  /*24f10*/  IMAD.WIDE R232, R3, 0x4, R232 ;  /* 0x0000000403e87825 */ /* 0x000fc600078e02e8 */
[----:B------:R2:W-:Y:S01]  /*24f20*/  LDGSTS.E [R0+-0x6e00], [R4.64], P6 ;  /* 0xf920000004007fae */ /* 0x0005e2000b121844 */
[----:B----4-:R-:W-:-:S03]  /*24f30*/  IMAD.WIDE R14, R3, 0x4, R236 ;  /* 0x00000004030e7825 */ /* 0x010fc600078e02ec */
[----:B------:R1:W-:Y:S01]  /*24f40*/  STL.64 [R1+0x6a8], R232 ;  /* 0x0006a8e801007387 */ /* 0x0003e20000100a00 */
[----:B--2---:R-:W-:-:S03]  /*24f50*/  IMAD.WIDE R4, R3, 0x4, R234 ;  /* 0x0000000403047825 */ /* 0x004fc600078e02ea */
[----:B------:R-:W-:Y:S04]  /*24f60*/  STL.64 [R1+0x6a0], R14 ;  /* 0x0006a00e01007387 */ /* 0x000fe80000100a00 */
[----:B------:R1:W-:Y:S04]  /*24f70*/  LDGSTS.E [R18+-0x6600], [R232.64], P6 ;  /* 0xf9a00000e8127fae */ /* 0x0003e8000b121844 */
[----:B------:R2:W-:Y:S04]  /*24f80*/  STL.64 [R1+0x698], R4 ;  /* 0x0006980401007387 */ /* 0x0005e80000100a00 */
[----:B------:R4:W-:Y:S04]  /*24f90*/  LDGSTS.E [R7+-0x5e00], [R14.64], P6 ;  /* 0xfa2000000e077fae */ /* 0x0009e8000b121844 */
[----:B-1----:R-:W3:Y:S04]  /*24fa0*/  LDL.LU.64 R232, [R1+0x80] ;  /* 0x0000800001e87983 */ /* 0x002ee80000300a00 */
[----:B------:R2:W-:Y:S04]  /*24fb0*/  LDGSTS.E [R0+-0x5600], [R4.64], P6 ;  /* 0xfaa0000004007fae */ /* 0x0005e8000b121844 */
[----:B------:R-:W3:Y:S04]  /*24fc0*/  LDL.LU.64 R234, [R1+0x70] ;  /* 0x0000700001ea7983 */ /* 0x000ee80000300a00 */
[----:B------:R-:W3:Y:S01]  /*24fd0*/  LDL.LU.64 R236, [R1+0x68] ;  /* 0x0000680001ec7983 */ /* 0x000ee20000300a00 */
[----:B--2---:R-:W-:-:S02]  /*24fe0*/  IADD3 R4, R20, 0x100000, RZ ;  /* 0x0010000014047810 */ /* 0x004fc40007ffe0ff */
[----:B------:R-:W-:Y:S01]  /*24ff0*/  IADD3 R21, R20, 0x100000, RZ ;  /* 0x0010000014157810 */ /* 0x000fe20007ffe0ff */
[----:B---3--:R-:W-:-:S04]  /*25000*/  IMAD.WIDE R8, R3, 0x4, R8 ;  /* 0x0000000403087825 */ /* 0x008fc800078e0208 */
[C---:B----4-:R-:W-:Y:S01]  /*25010*/  IMAD.WIDE R14, R3.reuse, 0x4, R12 ;  /* 0x00000004030e7825 */ /* 0x050fe200078e020c */
[----:B------:R1:W-:Y:S03]  /*25020*/  STL.64 [R1+0x690], R8 ;  /* 0x0006900801007387 */ /* 0x0003e60000100a00 */
[C---:B------:R-:W-:Y:S01]  /*25030*/  IMAD.WIDE R12, R3.reuse, 0x4, R240 ;  /* 0x00000004030c7825 */ /* 0x040fe200078e02f0 */
[----:B------:R2:W-:Y:S04]  /*25040*/  LDGSTS.E [R4+-0x4e00], [R8.64], P6 ;  /* 0xfb20000008047fae */ /* 0x0005e8000b121844 */
[----:B------:R-:W-:Y:S04]  /*25050*/  STL.64 [R1+0x688], R14 ;  /* 0x0006880e01007387 */ /* 0x000fe80000100a00 */
[----:B------:R3:W-:Y:S04]  /*25060*/  LDGSTS.E [R7+-0x4600], [R14.64], P6 ;  /* 0xfba000000e077fae */ /* 0x0007e8000b121844 */
[----:B--2---:R-:W2:Y:S04]  /*25070*/  LDL.LU.64 R4, [R1+0x50] ;  /* 0x0000500001047983 */ /* 0x004ea80000300a00 */
[----:B------:R4:W-:Y:S04]  /*25080*/  STL.64 [R1+0x680], R12 ;  /* 0x0006800c01007387 */ /* 0x0009e80000100a00 */
[----:B------:R-:W2:Y:S04]  /*25090*/  LDL.LU.64 R240, [R1+0x58] ;  /* 0x0000580001f07983 */ /* 0x000ea80000300a00 */
[----:B-1----:R-:W2:Y:S01]  /*250a0*/  LDL.LU.64 R8, [R1+0x40] ;  /* 0x0000400001087983 */ /* 0x002ea20000300a00 */
[----:B------:R-:W-:-:S03]  /*250b0*/  IMAD.WIDE R230, R3, 0x4, R230 ;  /* 0x0000000403e67825 */ /* 0x000fc600078e02e6 */
[----:B------:R4:W-:Y:S04]  /*250c0*/  LDGSTS.E [R0+-0x3e00], [R12.64], P6 ;  /* 0xfc2000000c007fae */ /* 0x0009e8000b121844 */
[----:B------:R1:W-:Y:S01]  /*250d0*/  LDGSTS.E [R21+-0x3600], [R230.64], P6 ;  /* 0xfca00000e6157fae */ /* 0x0003e2000b121844 */
[----:B------:R-:W-:-:S03]  /*250e0*/  IMAD.WIDE R18, R3, 0x4, R10 ;  /* 0x0000000403127825 */ /* 0x000fc600078e020a */
[----:B------:R-:W2:Y:S01]  /*250f0*/  LDL.LU.64 R10, [R1+0x38] ;  /* 0x00003800010a7983 */ /* 0x000ea20000300a00 */
[----:B------:R-:W-:-:S03]  /*25100*/  IMAD.WIDE R16, R3, 0x4, R16 ;  /* 0x0000000403107825 */ /* 0x000fc600078e0210 */
[----:B----4-:R-:W4:Y:S04]  /*25110*/  LDL.LU.64 R12, [R1+0x28] ;  /* 0x00002800010c7983 */ /* 0x010f280000300a00 */
[----:B------:R1:W-:Y:S04]  /*25120*/  STL.64 [R1+0x678], R230 ;  /* 0x000678e601007387 */ /* 0x0003e80000100a00 */
[----:B---3--:R-:W3:Y:S04]  /*25130*/  LDL.LU.64 R14, [R1+0x20] ;  /* 0x00002000010e7983 */ /* 0x008ee80000300a00 */
[----:B------:R-:W-:Y:S04]  /*25140*/  STL.64 [R1+0x670], R18 ;  /* 0x0006701201007387 */ /* 0x000fe80000100a00 */
[----:B-1----:R-:W3:Y:S04]  /*25150*/  LDL.LU.64 R230, [R1+0x4610] ;  /* 0x0046100001e67983 */ /* 0x002ee80000300a00 */
[----:B------:R1:W-:Y:S04]  /*25160*/  LDGSTS.E [R7+-0x2e00], [R18.64], P6 ;  /* 0xfd20000012077fae */ /* 0x0003e8000b121844 */
[----:B------:R1:W-:Y:S04]  /*25170*/  STL.64 [R1+0x668], R16 ;  /* 0x0006681001007387 */ /* 0x0003e80000100a00 */
[----:B------:R1:W-:Y:S04]  /*25180*/  LDGSTS.E [R0+-0x2600], [R16.64], P6 ;  /* 0xfda0000010007fae */ /* 0x0003e8000b121844 */
[----:B-1----:R-:W3:Y:S04]  /*25190*/  LDL.LU.64 R16, [R1+0x10] ;  /* 0x0000100001107983 */ /* 0x002ee80000300a00 */
[----:B------:R-:W3:Y:S01]  /*251a0*/  LDL.LU.64 R18, [R1+0x8] ;  /* 0x0000080001127983 */ /* 0x000ee20000300a00 */
[----:B------:R-:W-:-:S05]  /*251b0*/  IMAD.WIDE R232, R3, 0x4, R232 ;  /* 0x0000000403e87825 */ /* 0x000fca00078e02e8 */
[----:B------:R1:W-:Y:S04]  /*251c0*/  STL.64 [R1+0x660], R232 ;  /* 0x000660e801007387 */ /* 0x0003e80000100a00 */
[----:B------:R1:W-:Y:S04]  /*251d0*/  LDGSTS.E [R21+-0x1e00], [R232.64], P6 ;  /* 0xfe200000e8157fae */ /* 0x0003e8000b121844 */
[----:B-1----:R-:W3:Y:S01]  /*251e0*/  LDL.LU.64 R232, [R1+0x4608] ;  /* 0x0046080001e87983 */ /* 0x002ee20000300a00 */
[----:B------:R-:W-:Y:S01]  /*251f0*/  IMAD.WIDE R234, R3, 0x4, R234 ;  /* 0x0000000403ea7825 */ /* 0x000fe200078e02ea */
[----:B------:R-:W-:-:S02]  /*25200*/  LOP3.LUT R21, R6, 0x40, RZ, 0x3c, !PT ;  /* 0x0000004006157812 */ /* 0x000fc400078e3cff */
[----:B------:R-:W-:Y:S01]  /*25210*/  IADD3 R20, R20, 0x100000, RZ ;  /* 0x0010000014147810 */ /* 0x000fe20007ffe0ff */
[----:B------:R-:W-:Y:S01]  /*25220*/  IMAD.WIDE R236, R3, 0x4, R236 ;  /* 0x0000000403ec7825 */ /* 0x000fe200078e02ec */
[----:B------:R1:W-:Y:S04]  /*25230*/  LDGSTS.E [R7+-0x1600], [R234.64], P6 ;  /* 0xfea00000ea077fae */ /* 0x0003e8000b121844 */
[----:B------:R1:W-:Y:S04]  /*25240*/  LDGSTS.E [R0+-0xe00], [R236.64], P6 ;  /* 0xff200000ec007fae */ /* 0x0003e8000b121844 */
[----:B------:R1:W-:Y:S02]  /*25250*/  STL.64 [R1+0x418], R234 ;  /* 0x000418ea01007387 */ /* 0x0003e40000100a00 */
[----:B-1----:R-:W-:-:S02]  /*25260*/  IADD3 R7, R21, 0x100000, RZ ;  /* 0x0010000015077810 */ /* 0x002fc40007ffe0ff */
[----:B------:R1:W-:Y:S01]  /*25270*/  STL.64 [R1+0x410], R236 ;  /* 0x000410ec01007387 */ /* 0x0003e20000100a00 */
[----:B------:R-:W-:-:S03]  /*25280*/  IADD3 R0, R21, 0x100000, RZ ;  /* 0x0010000015007810 */ /* 0x000fc60007ffe0ff */
[----:B------:R-:W3:Y:S04]  /*25290*/  LDL.LU.64 R234, [R1+0x4600] ;  /* 0x0046000001ea7983 */ /* 0x000ee80000300a00 */
[----:B-1----:R-:W3:Y:S01]  /*252a0*/  LDL.LU.64 R236, [R1+0x45f8] ;  /* 0x0045f80001ec7983 */ /* 0x002ee20000300a00 */
[----:B------:R-:W-:-:S04]  /*252b0*/  IMAD.WIDE R248, R3, 0x4, R248 ;  /* 0x0000000403f87825 */ /* 0x000fc800078e02f8 */
        /* <DEDUP_REMOVED lines=11> */
[----:B--2---:R-:W-:-:S04]  /*25370*/  IMAD.WIDE R4, R3, 0x4, R4 ;  /* 0x0000000403047825 */ /* 0x004fc800078e0204 */
[----:B------:R-:W-:-:S04]  /*25380*/  IMAD.WIDE R240, R3, 0x4, R240 ;  /* 0x0000000403f07825 */ /* 0x000fc800078e02f0 */
[----:B------:R-:W-:Y:S01]  /*25390*/  IMAD.WIDE R8, R3, 0x4, R8 ;  /* 0x0000000403087825 */ /* 0x000fe200078e0208 */
[----:B------:R1:W-:Y:S04]  /*253a0*/  LDGSTS.E [R20+-0x600], [R240.64], P6 ;  /* 0xffa00000f0147fae */ /* 0x0003e8000b121844 */
[----:B------:R2:W-:Y:S04]  /*253b0*/  LDGSTS.E [R7+-0x1fc00], [R4.64], P6 ;  /* 0xe040000004077fae */ /* 0x0005e8000b121844 */
[----:B------:R-:W-:Y:S01]  /*253c0*/  STL.64 [R1+0x400], R4 ;  /* 0x0004000401007387 */ /* 0x000fe20000100a00 */
[----:B-1----:R-:W-:-:S03]  /*253d0*/  IADD3 R20, R21, 0x100000, RZ ;  /* 0x0010000015147810 */ /* 0x002fc60007ffe0ff */
[----:B------:R1:W-:Y:S01]  /*253e0*/  LDGSTS.E [R0+-0x1f400], [R8.64], P6 ;  /* 0xe0c0000008007fae */ /* 0x0003e2000b121844 */
[----:B------:R-:W-:-:S03]  /*253f0*/  IMAD.WIDE R10, R3, 0x4, R10 ;  /* 0x00000004030a7825 */ /* 0x000fc600078e020a */
[----:B------:R1:W-:Y:S04]  /*25400*/  STL.64 [R1+0x1108], R240 ;  /* 0x001108f001007387 */ /* 0x0003e80000100a00 */
[----:B------:R2:W-:Y:S01]  /*25410*/  LDGSTS.E [R20+-0x1ec00], [R10.64], P6 ;  /* 0xe14000000a147fae */ /* 0x0005e2000b121844 */
[----:B----4-:R-:W-:-:S05]  /*25420*/  IMAD.WIDE R12, R3, 0x4, R12 ;  /* 0x00000004030c7825 */ /* 0x010fca00078e020c */
[----:B------:R4:W-:Y:S01]  /*25430*/  LDGSTS.E [R7+-0x1e400], [R12.64], P6 ;  /* 0xe1c000000c077fae */ /* 0x0009e2000b121844 */
[----:B---3--:R-:W-:-:S03]  /*25440*/  IMAD.WIDE R14, R3, 0x4, R14 ;  /* 0x00000004030e7825 */ /* 0x008fc600078e020e */
[----:B-1----:R-:W3:Y:S01]  /*25450*/  LDL.LU.64 R240, [R1+0x45f0] ;  /* 0x0045f00001f07983 */ /* 0x002ee20000300a00 */
[----:B--2---:R-:W-:Y:S01]  /*25460*/  IMAD.WIDE R20, R3, 0x4, R250 ;  /* 0x0000000403147825 */ /* 0x004fe200078e02fa */
[C---:B------:R-:W-:Y:S02]  /*25470*/  LOP3.LUT R250, R6.reuse, 0x40, RZ, 0x3c, !PT ;  /* 0x0000004006fa7812 */ /* 0x040fe400078e3cff */
[----:B------:R-:W2:Y:S01]  /*25480*/  LDL.LU.64 R4, [R1+0x45e8] ;  /* 0x0045e80001047983 */ /* 0x000ea20000300a00 */
[----:B------:R-:W-:-:S03]  /*25490*/  LOP3.LUT R251, R6, 0x40, RZ, 0x3c, !PT ;  /* 0x0000004006fb7812 */ /* 0x000fc600078e3cff */
[----:B------:R1:W-:Y:S01]  /*254a0*/  STL.64 [R1+0x3f8], R8 ;  /* 0x0003f80801007387 */ /* 0x0003e20000100a00 */
[----:B------:R-:W-:-:S03]  /*254b0*/  IADD3 R250, R250, 0x100000, RZ ;  /* 0x00100000fafa7810 */ /* 0x000fc60007ffe0ff */
[----:B------:R4:W-:Y:S04]  /*254c0*/  LDGSTS.E [R0+-0x1dc00], [R14.64], P6 ;  /* 0xe24000000e007fae */ /* 0x0009e8000b121844 */
[----:B-1----:R-:W2:Y:S04]  /*254d0*/  LDL.LU.64 R8, [R1+0x45e0] ;  /* 0x0045e00001087983 */ /* 0x002ea80000300a00 */
[----:B------:R1:W-:Y:S01]  /*254e0*/  STL.64 [R1+0x3e8], R10 ;  /* 0x0003e80a01007387 */ /* 0x0003e20000100a00 */
[----:B----4-:R-:W-:Y:S01]  /*254f0*/  IADD3 R0, R251, 0x100000, RZ ;  /* 0x00100000fb007810 */ /* 0x010fe20007ffe0ff */
[----:B------:R-:W-:-:S04]  /*25500*/  IMAD.WIDE R16, R3, 0x4, R16 ;  /* 0x0000000403107825 */ /* 0x000fc800078e0210 */
[----:B------:R-:W-:Y:S01]  /*25510*/  IMAD.WIDE R18, R3, 0x4, R18 ;  /* 0x0000000403127825 */ /* 0x000fe200078e0212 */
[----:B------:R4:W-:Y:S04]  /*25520*/  LDGSTS.E [R250+-0x1d400], [R16.64], P6 ;  /* 0xe2c0000010fa7fae */ /* 0x0009e8000b121844 */
[----:B-1----:R-:W2:Y:S04]  /*25530*/  LDL.LU.64 R10, [R1+0x45d8] ;  /* 0x0045d800010a7983 */ /* 0x002ea80000300a00 */
[----:B------:R1:W-:Y:S04]  /*25540*/  STL.64 [R1+0x3e0], R12 ;  /* 0x0003e00c01007387 */ /* 0x0003e80000100a00 */
[----:B------:R1:W-:Y:S01]  /*25550*/  LDGSTS.E [R7+-0x1cc00], [R18.64], P6 ;  /* 0xe340000012077fae */ /* 0x0003e2000b121844 */
[----:B----4-:R-:W-:-:S03]  /*25560*/  IADD3 R250, R251, 0x100000, RZ ;  /* 0x00100000fbfa7810 */ /* 0x010fc60007ffe0ff */
[----:B------:R4:W-:Y:S04]  /*25570*/  LDGSTS.E [R0+-0x1c400], [R20.64], P6 ;  /* 0xe3c0000014007fae */ /* 0x0009e8000b121844 */
[----:B-1----:R-:W2:Y:S04]  /*25580*/  LDL.LU.64 R12, [R1+0x45d0] ;  /* 0x0045d000010c7983 */ /* 0x002ea80000300a00 */
[----:B------:R1:W-:Y:S01]  /*25590*/  STL.64 [R1+0x3d0], R14 ;  /* 0x0003d00e01007387 */ /* 0x0003e20000100a00 */
[----:B------:R-:W-:-:S03]  /*255a0*/  IADD3 R7, R251, 0x100000, RZ ;  /* 0x00100000fb077810 */ /* 0x000fc60007ffe0ff */
[----:B------:R2:W-:Y:S04]  /*255b0*/  LDGSTS.E [R250+-0x1bc00], [R248.64], P6 ;  /* 0xe4400000f8fa7fae */ /* 0x0005e8000b121844 */
[----:B------:R2:W-:Y:S04]  /*255c0*/  LDGSTS.E [R7+-0x1b400], [R246.64], P6 ;  /* 0xe4c00000f6077fae */ /* 0x0005e8000b121844 */
[----:B-1----:R-:W2:Y:S04]  /*255d0*/  LDL.LU.64 R14, [R1+0x45c8] ;  /* 0x0045c800010e7983 */ /* 0x002ea80000300a00 */
[----:B------:R1:W-:Y:S04]  /*255e0*/  STL.64 [R1+0x3c8], R16 ;  /* 0x0003c81001007387 */ /* 0x0003e80000100a00 */
[----:B------:R4:W-:Y:S04]  /*255f0*/  STL.64 [R1+0x3b8], R18 ;  /* 0x0003b81201007387 */ /* 0x0009e80000100a00 */
[----:B------:R4:W-:Y:S04]  /*25600*/  LDGSTS.E [R0+-0x1ac00], [R244.64], P6 ;  /* 0xe5400000f4007fae */ /* 0x0009e8000b121844 */
[----:B-1----:R-:W2:Y:S04]  /*25610*/  LDL.LU.64 R16, [R1+0x45c0] ;  /* 0x0045c00001107983 */ /* 0x002ea80000300a00 */
[----:B------:R1:W-:Y:S04]  /*25620*/  STL.64 [R1+0x3b0], R20 ;  /* 0x0003b01401007387 */ /* 0x0003e80000100a00 */
[----:B----4-:R-:W4:Y:S04]  /*25630*/  LDL.LU.64 R18, [R1+0x45b8] ;  /* 0x0045b80001127983 */ /* 0x010f280000300a00 */
[----:B-1----:R-:W2:Y:S04]  /*25640*/  LDL.LU.64 R20, [R1+0x45b0] ;  /* 0x0045b00001147983 */ /* 0x002ea80000300a00 */
[----:B------:R-:W-:Y:S04]  /*25650*/  STL.64 [R1+0x3a0], R248 ;  /* 0x0003a0f801007387 */ /* 0x000fe80000100a00 */
[----:B------:R-:W-:Y:S04]  /*25660*/  STL.64 [R1+0x398], R246 ;  /* 0x000398f601007387 */ /* 0x000fe80000100a00 */
[----:B------:R1:W-:Y:S04]  /*25670*/  STL.64 [R1+0x388], R244 ;  /* 0x000388f401007387 */ /* 0x0003e80000100a00 */
[----:B------:R-:W-:Y:S01]  /*25680*/  STL.64 [R1+0x380], R242 ;  /* 0x000380f201007387 */ /* 0x000fe20000100a00 */
[----:B-1----:R-:W-:-:S03]  /*25690*/  IADD3 R244, R251, 0x100000, RZ ;  /* 0x00100000fbf47810 */ /* 0x002fc60007ffe0ff */
[----:B------:R-:W-:Y:S04]  /*256a0*/  STL.64 [R1+0x370], R238 ;  /* 0x000370ee01007387 */ /* 0x000fe80000100a00 */
[----:B------:R1:W-:Y:S04]  /*256b0*/  LDGSTS.E [R244+-0x1a400], [R242.64], P6 ;  /* 0xe5c00000f2f47fae */ /* 0x0003e8000b121844 */
[----:B------:R1:W-:Y:S04]  /*256c0*/  LDGSTS.E [R7+-0x19c00], [R238.64], P6 ;  /* 0xe6400000ee077fae */ /* 0x0003e8000b121844 */
[----:B------:R1:W-:Y:S04]  /*256d0*/  STL.64 [R1+0x368], R28 ;  /* 0x0003681c01007387 */ /* 0x0003e80000100a00 */
[----:B------:R1:W-:Y:S04]  /*256e0*/  LDGSTS.E [R0+-0x19400], [R28.64], P6 ;  /* 0xe6c000001c007fae */ /* 0x0003e8000b121844 */
[----:B------:R1:W-:Y:S02]  /*256f0*/  STL.64 [R1+0x358], R34 ;  /* 0x0003582201007387 */ /* 0x0003e40000100a00 */
[----:B-1----:R-:W-:-:S02]  /*25700*/  IADD3 R28, R251, 0x100000, RZ ;  /* 0x00100000fb1c7810 */ /* 0x002fc40007ffe0ff */
[----:B------:R1:W-:Y:S04]  /*25710*/  STL.64 [R1+0x350], R40 ;  /* 0x0003502801007387 */ /* 0x0003e80000100a00 */
[----:B------:R1:W-:Y:S04]  /*25720*/  LDGSTS.E [R28+-0x18c00], [R34.64], P6 ;  /* 0xe7400000221c7fae */ /* 0x0003e8000b121844 */
[----:B------:R1:W-:Y:S04]  /*25730*/  LDGSTS.E [R7+-0x18400], [R40.64], P6 ;  /* 0xe7c0000028077fae */ /* 0x0003e8000b121844 */
[----:B------:R1:W-:Y:S04]  /*25740*/  STL.64 [R1+0x340], R46 ;  /* 0x0003402e01007387 */ /* 0x0003e80000100a00 */
[----:B------:R1:W-:Y:S02]  /*25750*/  LDGSTS.E [R0+-0x17c00], [R46.64], P6 ;  /* 0xe84000002e007fae */ /* 0x0003e4000b121844 */
[----:B-1----:R-:W-:-:S04]  /*25760*/  IMAD.WIDE R34, R3, 0x4, R64 ;  /* 0x0000000403227825 */ /* 0x002fc800078e0240 */
[----:B------:R-:W-:-:S04]  /*25770*/  IMAD.WIDE R40, R3, 0x4, R58 ;  /* 0x0000000403287825 */ /* 0x000fc800078e023a */
[----:B------:R-:W-:-:S05]  /*25780*/  IMAD.WIDE R46, R3, 0x4, R52 ;  /* 0x00000004032e7825 */ /* 0x000fca00078e0234 */
[----:B------:R-:W-:Y:S04]  /*25790*/  STL.64 [R1+0x338], R46 ;  /* 0x0003382e01007387 */ /* 0x000fe80000100a00 */
[----:B------:R1:W-:Y:S04]  /*257a0*/  LDGSTS.E [R28+-0x17400], [R46.64], P6 ;  /* 0xe8c000002e1c7fae */ /* 0x0003e8000b121844 */
[----:B------:R-:W-:Y:S04]  /*257b0*/  STL.64 [R1+0x328], R40 ;  /* 0x0003282801007387 */ /* 0x000fe80000100a00 */
[----:B------:R2:W-:Y:S04]  /*257c0*/  LDGSTS.E [R7+-0x16c00], [R40.64], P6 ;  /* 0xe940000028077fae */ /* 0x0005e8000b121844 */
[----:B------:R1:W-:Y:S04]  /*257d0*/  STL.64 [R1+0x320], R34 ;  /* 0x0003202201007387 */ /* 0x0003e80000100a00 */
[----:B------:R1:W-:Y:S02]  /*257e0*/  LDGSTS.E [R0+-0x16400], [R34.64], P6 ;  /* 0xe9c0000022007fae */ /* 0x0003e4000b121844 */
[----:B-1----:R-:W-:-:S05]  /*257f0*/  IMAD.WIDE R34, R3, 0x4, R70 ;  /* 0x0000000403227825 */ /* 0x002fca00078e0246 */
[----:B------:R-:W-:Y:S04]  /*25800*/  STL.64 [R1+0x310], R34 ;  /* 0x0003102201007387 */ /* 0x000fe80000100a00 */
[----:B------:R1:W-:Y:S04]  /*25810*/  LDGSTS.E [R28+-0x15c00], [R34.64], P6 ;  /* 0xea400000221c7fae */ /* 0x0003e8000b121844 */
[----:B------:R1:W-:Y:S04]  /*25820*/  STL.64 [R1+0x308], R22 ;  /* 0x0003081601007387 */ /* 0x0003e80000100a00 */
[----:B------:R1:W-:Y:S02]  /*25830*/  LDGSTS.E [R7+-0x15400], [R22.64], P6 ;  /* 0xeac0000016077fae */ /* 0x0003e4000b121844 */
[----:B-1----:R-:W-:-:S02]  /*25840*/  IMAD.WIDE R28, R3, 0x4, R30 ;  /* 0x00000004031c7825 */ /* 0x002fc400078e021e */
[----:B------:R1:W-:Y:S04]  /*25850*/  STL.64 [R1+0x2f8], R24 ;  /* 0x0002f81801007387 */ /* 0x0003e80000100a00 */
[----:B------:R1:W-:Y:S01]  /*25860*/  LDGSTS.E [R0+-0x14c00], [R24.64], P6 ;  /* 0xeb40000018007fae */ /* 0x0003e2000b121844 */
[----:B------:R-:W-:-:S03]  /*25870*/  IADD3 R22, R251, 0x100000, RZ ;  /* 0x00100000fb167810 */ /* 0x000fc60007ffe0ff */
[----:B------:R1:W-:Y:S04]  /*25880*/  STL.64 [R1+0x2f0], R26 ;  /* 0x0002f01a01007387 */ /* 0x0003e80000100a00 */
[----:B------:R1:W-:Y:S02]  /*25890*/  LDGSTS.E [R22+-0x14400], [R26.64], P6 ;  /* 0xebc000001a167fae */ /* 0x0003e4000b121844 */
[C---:B-1----:R-:W-:Y:S02]  /*258a0*/  IMAD.WIDE R24, R3.reuse, 0x4, R32 ;  /* 0x0000000403187825 */ /* 0x042fe400078e0220 */
[----:B------:R1:W-:Y:S04]  /*258b0*/  STL.64 [R1+0x2e0], R28 ;  /* 0x0002e01c01007387 */ /* 0x0003e80000100a00 */
[----:B------:R1:W-:Y:S01]  /*258c0*/  LDGSTS.E [R7+-0x13c00], [R28.64], P6 ;  /* 0xec4000001c077fae */ /* 0x0003e2000b121844 */
[----:B------:R-:W-:-:S03]  /*258d0*/  IMAD.WIDE R26, R3, 0x4, R38 ;  /* 0x00000004031a7825 */ /* 0x000fc600078e0226 */
[----:B------:R1:W-:Y:S04]  /*258e0*/  STL.64 [R1+0x2d8], R24 ;  /* 0x0002d81801007387 */ /* 0x0003e80000100a00 */
[----:B------:R1:W-:Y:S02]  /*258f0*/  LDGSTS.E [R0+-0x13400], [R24.64], P6 ;  /* 0xecc0000018007fae */ /* 0x0003e4000b121844 */
[----:B-1----:R-:W-:-:S05]  /*25900*/  IMAD.WIDE R28, R3, 0x4, R36 ;  /* 0x00000004031c7825 */ /* 0x002fca00078e0224 */
[----:B------:R1:W-:Y:S01]  /*25910*/  STL.64 [R1+0x2c8], R28 ;  /* 0x0002c81c01007387 */ /* 0x0003e20000100a00 */
[----:B------:R-:W-:-:S03]  /*25920*/  IMAD.WIDE R24, R3, 0x4, R42 ;  /* 0x0000000403187825 */ /* 0x000fc600078e022a */
[----:B------:R1:W-:Y:S04]  /*25930*/  LDGSTS.E [R22+-0x12c00], [R28.64], P6 ;  /* 0xed4000001c167fae */ /* 0x0003e8000b121844 */
[----:B------:R3:W-:Y:S04]  /*25940*/  STL.64 [R1+0x2c0], R26 ;  /* 0x0002c01a01007387 */ /* 0x0007e80000100a00 */
[----:B------:R3:W-:Y:S01]  /*25950*/  LDGSTS.E [R7+-0x12400], [R26.64], P6 ;  /* 0xedc000001a077fae */ /* 0x0007e2000b121844 */
[----:B-1----:R-:W-:-:S03]  /*25960*/  IMAD.WIDE R28, R3, 0x4, R44 ;  /* 0x00000004031c7825 */ /* 0x002fc600078e022c */
[----:B------:R1:W-:Y:S04]  /*25970*/  STL.64 [R1+0x2b8], R24 ;  /* 0x0002b81801007387 */ /* 0x0003e80000100a00 */
[----:B------:R1:W-:Y:S01]  /*25980*/  LDGSTS.E [R0+-0x11c00], [R24.64], P6 ;  /* 0xee40000018007fae */ /* 0x0003e2000b121844 */
[----:B---3--:R-:W-:-:S03]  /*25990*/  IMAD.WIDE R26, R3, 0x4, R48 ;  /* 0x00000004031a7825 */ /* 0x008fc600078e0230 */
        /* <DEDUP_REMOVED lines=90> */
[----:B------:R3:W-:Y:S01]  /*25f40*/  STL.64 [R1+0x1c0], R28 ;  /* 0x0001c01c01007387 */ /* 0x0007e20000100a00 */
[----:B------:R-:W-:-:S03]  /*25f50*/  LOP3.LUT R239, R6, 0x60, RZ, 0x3c, !PT ;  /* 0x0000006006ef7812 */ /* 0x000fc600078e3cff */
[----:B------:R3:W-:Y:S01]  /*25f60*/  LDGSTS.E [R22+-0x2400], [R28.64], P6 ;  /* 0xfdc000001c167fae */ /* 0x0007e2000b121844 */
[----:B-1----:R-:W-:-:S03]  /*25f70*/  IMAD.WIDE R24, R3, 0x4, R118 ;  /* 0x0000000403187825 */ /* 0x002fc600078e0276 */
[----:B------:R1:W-:Y:S04]  /*25f80*/  STL.64 [R1+0x1b8], R26 ;  /* 0x0001b81a01007387 */ /* 0x0003e80000100a00 */
[----:B------:R1:W-:Y:S04]  /*25f90*/  LDGSTS.E [R7+-0x1c00], [R26.64], P6 ;  /* 0xfe4000001a077fae */ /* 0x0003e8000b121844 */
[----:B------:R2:W-:Y:S01]  /*25fa0*/  STL.64 [R1+0x1b0], R24 ;  /* 0x0001b01801007387 */ /* 0x0005e20000100a00 */
[----:B---3--:R-:W-:-:S03]  /*25fb0*/  IMAD.WIDE R28, R3, 0x4, R120 ;  /* 0x00000004031c7825 */ /* 0x008fc600078e0278 */
[----:B------:R2:W-:Y:S01]  /*25fc0*/  LDGSTS.E [R0+-0x1400], [R24.64], P6 ;  /* 0xfec0000018007fae */ /* 0x0005e2000b121844 */
[----:B-1----:R-:W-:-:S03]  /*25fd0*/  IMAD.WIDE R26, R3, 0x4, R122 ;  /* 0x00000004031a7825 */ /* 0x002fc600078e027a */
[----:B------:R1:W-:Y:S04]  /*25fe0*/  LDGSTS.E [R22+-0xc00], [R28.64], P6 ;  /* 0xff4000001c167fae */ /* 0x0003e8000b121844 */
[----:B------:R3:W-:Y:S01]  /*25ff0*/  LDGSTS.E [R7+-0x400], [R26.64], P6 ;  /* 0xffc000001a077fae */ /* 0x0007e2000b121844 */
[----:B--2---:R-:W-:Y:S01]  /*26000*/  IMAD.WIDE R24, R3, 0x4, R124 ;  /* 0x0000000403187825 */ /* 0x004fe200078e027c */
[----:B------:R-:W-:-:S04]  /*26010*/  IADD3 R0, R239, 0x100000, RZ ;  /* 0x00100000ef007810 */ /* 0x000fc80007ffe0ff */
[----:B------:R-:W-:Y:S01]  /*26020*/  STL.64 [R1+0x1a8], R24 ;  /* 0x0001a81801007387 */ /* 0x000fe20000100a00 */
[----:B-1----:R-:W-:-:S03]  /*26030*/  IADD3 R22, R239, 0x100000, RZ ;  /* 0x00100000ef167810 */ /* 0x002fc60007ffe0ff */
[----:B------:R1:W-:Y:S01]  /*26040*/  STL.64 [R1+0x1a0], R28 ;  /* 0x0001a01c01007387 */ /* 0x0003e20000100a00 */
[----:B---3--:R-:W-:-:S03]  /*26050*/  IADD3 R7, R239, 0x100000, RZ ;  /* 0x00100000ef077810 */ /* 0x008fc60007ffe0ff */
[----:B------:R2:W-:Y:S04]  /*26060*/  STL.64 [R1+0x198], R26 ;  /* 0x0001981a01007387 */ /* 0x0005e80000100a00 */
[----:B------:R3:W-:Y:S01]  /*26070*/  LDGSTS.E [R0+-0x1fa00], [R24.64], P6 ;  /* 0xe060000018007fae */ /* 0x0007e2000b121844 */
[----:B-1----:R-:W-:-:S04]  /*26080*/  IMAD.WIDE R28, R3, 0x4, R126 ;  /* 0x00000004031c7825 */ /* 0x002fc800078e027e */
[C---:B--2---:R-:W-:Y:S01]  /*26090*/  IMAD.WIDE R26, R3.reuse, 0x4, R128 ;  /* 0x00000004031a7825 */ /* 0x044fe200078e0280 */
[----:B------:R1:W-:Y:S03]  /*260a0*/  STL.64 [R1+0x190], R28 ;  /* 0x0001901c01007387 */ /* 0x0003e60000100a00 */
[C---:B---3--:R-:W-:Y:S01]  /*260b0*/  IMAD.WIDE R24, R3.reuse, 0x4, R130 ;  /* 0x0000000403187825 */ /* 0x048fe200078e0282 */
[----:B------:R1:W-:Y:S04]  /*260c0*/  LDGSTS.E [R22+-0x1f200], [R28.64], P6 ;  /* 0xe0e000001c167fae */ /* 0x0003e8000b121844 */
[----:B------:R2:W-:Y:S04]  /*260d0*/  STL.64 [R1+0x188], R26 ;  /* 0x0001881a01007387 */ /* 0x0005e80000100a00 */
[----:B------:R2:W-:Y:S01]  /*260e0*/  LDGSTS.E [R7+-0x1ea00], [R26.64], P6 ;  /* 0xe16000001a077fae */ /* 0x0005e2000b121844 */
[----:B-1----:R-:W-:-:S03]  /*260f0*/  IMAD.WIDE R28, R3, 0x4, R132 ;  /* 0x00000004031c7825 */ /* 0x002fc600078e0284 */
[----:B------:R1:W-:Y:S04]  /*26100*/  STL.64 [R1+0x180], R24 ;  /* 0x0001801801007387 */ /* 0x0003e80000100a00 */
[----:B------:R1:W-:Y:S01]  /*26110*/  LDGSTS.E [R0+-0x1e200], [R24.64], P6 ;  /* 0xe1e0000018007fae */ /* 0x0003e2000b121844 */
[----:B--2---:R-:W-:-:S03]  /*26120*/  IMAD.WIDE R26, R3, 0x4, R134 ;  /* 0x00000004031a7825 */ /* 0x004fc600078e0286 */
        /* <DEDUP_REMOVED lines=134> */
[----:B------:R-:W-:-:S04]  /*26990*/  IMAD.WIDE R250, R3, 0x4, R228 ;  /* 0x0000000403fa7825 */ /* 0x000fc800078e02e4 */
[C---:B-1----:R-:W-:Y:S01]  /*269a0*/  IMAD.WIDE R26, R3.reuse, 0x4, R224 ;  /* 0x00000004031a7825 */ /* 0x042fe200078e02e0 */
[----:B------:R1:W-:Y:S03]  /*269b0*/  STL.64 [R1+0x10], R28 ;  /* 0x0000101c01007387 */ /* 0x0003e60000100a00 */
[----:B------:R-:W-:-:S04]  /*269c0*/  IMAD.WIDE R248, R3, 0x4, R230 ;  /* 0x0000000403f87825 */ /* 0x000fc800078e02e6 */
[C---:B--2---:R-:W-:Y:S01]  /*269d0*/  IMAD.WIDE R24, R3.reuse, 0x4, R226 ;  /* 0x0000000403187825 */ /* 0x044fe200078e02e2 */
[----:B------:R-:W-:Y:S03]  /*269e0*/  STL.64 [R1+0x8], R26 ;  /* 0x0000081a01007387 */ /* 0x000fe60000100a00 */
[C---:B------:R-:W-:Y:S01]  /*269f0*/  IMAD.WIDE R246, R3.reuse, 0x4, R232 ;  /* 0x0000000403f67825 */ /* 0x040fe200078e02e8 */
[----:B------:R-:W-:Y:S04]  /*26a00*/  STL.64 [R1], R24 ;  /* 0x0000001801007387 */ /* 0x000fe80000100a00 */
[----:B------:R-:W-:Y:S04]  /*26a10*/  STL.64 [R1+0x4538], R250 ;  /* 0x004538fa01007387 */ /* 0x000fe80000100a00 */
[----:B------:R-:W-:Y:S04]  /*26a20*/  STL.64 [R1+0x4540], R248 ;  /* 0x004540f801007387 */ /* 0x000fe80000100a00 */
[----:B------:R-:W-:Y:S04]  /*26a30*/  STL.64 [R1+0x4548], R246 ;  /* 0x004548f601007387 */ /* 0x000fe80000100a00 */
[----:B------:R-:W2:Y:S04]  /*26a40*/  LDL.LU.64 R34, [R1+0x2d0] ;  /* 0x0002d00001227983 */ /* 0x000ea80000300a00 */
[----:B------:R-:W3:Y:S01]  /*26a50*/  LDL.LU.64 R238, [R1+0x2e8] ;  /* 0x0002e80001ee7983 */ /* 0x000ee20000300a00 */
[----:B------:R-:W-:-:S03]  /*26a60*/  IMAD.WIDE R244, R3, 0x4, R234 ;  /* 0x0000000403f47825 */ /* 0x000fc600078e02ea */
[----:B------:R1:W-:Y:S04]  /*26a70*/  LDGSTS.E [R22+-0x7200], [R28.64], P6 ;  /* 0xf8e000001c167fae */ /* 0x0003e8000b121844 */
[----:B------:R1:W-:Y:S04]  /*26a80*/  LDGSTS.E [R7+-0x6a00], [R26.64], P6 ;  /* 0xf96000001a077fae */ /* 0x0003e8000b121844 */
[----:B------:R1:W-:Y:S01]  /*26a90*/  LDGSTS.E [R0+-0x6200], [R24.64], P6 ;  /* 0xf9e0000018007fae */ /* 0x0003e2000b121844 */
[----:B------:R-:W-:-:S03]  /*26aa0*/  IMAD.WIDE R242, R3, 0x4, R236 ;  /* 0x0000000403f27825 */ /* 0x000fc600078e02ec */
[----:B------:R1:W-:Y:S01]  /*26ab0*/  LDGSTS.E [R22+-0x5a00], [R250.64], P6 ;  /* 0xfa600000fa167fae */ /* 0x0003e2000b121844 */
[----:B------:R-:W-:-:S03]  /*26ac0*/  IMAD.WIDE R240, R3, 0x4, R240 ;  /* 0x0000000403f07825 */ /* 0x000fc600078e02f0 */
[----:B------:R1:W-:Y:S04]  /*26ad0*/  LDGSTS.E [R7+-0x5200], [R248.64], P6 ;  /* 0xfae00000f8077fae */ /* 0x0003e8000b121844 */
[----:B------:R1:W-:Y:S04]  /*26ae0*/  LDGSTS.E [R0+-0x4a00], [R246.64], P6 ;  /* 0xfb600000f6007fae */ /* 0x0003e8000b121844 */
[----:B------:R4:W-:Y:S04]  /*26af0*/  LDGSTS.E [R22+-0x4200], [R244.64], P6 ;  /* 0xfbe00000f4167fae */ /* 0x0009e8000b121844 */
[----:B------:R4:W-:Y:S01]  /*26b00*/  STL.64 [R1+0x4530], R244 ;  /* 0x004530f401007387 */ /* 0x0009e20000100a00 */
[----:B------:R-:W-:-:S03]  /*26b10*/  IMAD.WIDE R4, R3, 0x4, R4 ;  /* 0x0000000403047825 */ /* 0x000fc600078e0204 */
[----:B------:R4:W-:Y:S01]  /*26b20*/  LDGSTS.E [R7+-0x3a00], [R242.64], P6 ;  /* 0xfc600000f2077fae */ /* 0x0009e2000b121844 */
[C---:B------:R-:W-:Y:S01]  /*26b30*/  IMAD.WIDE R8, R3.reuse, 0x4, R8 ;  /* 0x0000000403087825 */ /* 0x040fe200078e0208 */
[----:B-1----:R-:W-:Y:S02]  /*26b40*/  MOV R29, 0x3f ;  /* 0x0000003f001d7802 */ /* 0x002fe40000000f00 */
[----:B------:R1:W-:Y:S01]  /*26b50*/  LDGSTS.E [R0+-0x3200], [R240.64], P6 ;  /* 0xfce00000f0007fae */ /* 0x0003e2000b121844 */
[----:B----4-:R-:W-:Y:S01]  /*26b60*/  LOP3.LUT R245, R6, 0x60, RZ, 0x3c, !PT ;  /* 0x0000006006f57812 */ /* 0x010fe200078e3cff */
[----:B------:R-:W-:-:S03]  /*26b70*/  IMAD.WIDE R10, R3, 0x4, R10 ;  /* 0x00000004030a7825 */ /* 0x000fc600078e020a */
[C---:B------:R-:W-:Y:S02]  /*26b80*/  IADD3 R22, R245.reuse, 0x100000, RZ ;  /* 0x00100000f5167810 */ /* 0x040fe40007ffe0ff */
[----:B------:R-:W-:Y:S01]  /*26b90*/  IADD3 R7, R245, 0x100000, RZ ;  /* 0x00100000f5077810 */ /* 0x000fe20007ffe0ff */
[----:B------:R-:W-:Y:S01]  /*26ba0*/  IMAD.WIDE R12, R3, 0x4, R12 ;  /* 0x00000004030c7825 */ /* 0x000fe200078e020c */
[----:B-1----:R-:W-:Y:S01]  /*26bb0*/  IADD3 R0, R245, 0x100000, RZ ;  /* 0x00100000f5007810 */ /* 0x002fe20007ffe0ff */
[----:B------:R1:W-:Y:S02]  /*26bc0*/  LDGSTS.E [R22+-0x2a00], [R4.64], P6 ;  /* 0xfd60000004167fae */ /* 0x0003e4000b121844 */
[----:B------:R-:W-:Y:S01]  /*26bd0*/  IMAD.WIDE R14, R3, 0x4, R14 ;  /* 0x00000004030e7825 */ /* 0x000fe200078e020e */
[----:B------:R-:W-:Y:S01]  /*26be0*/  IADD3 R29, R29, c[0x0][0x180], RZ ;  /* 0x000060001d1d7a10 */ /* 0x000fe20007ffe0ff */
[----:B------:R-:W-:Y:S02]  /*26bf0*/  STL.64 [R1+0x4550], R242 ;  /* 0x004550f201007387 */ /* 0x000fe40000100a00 */
[----:B------:R-:W-:-:S02]  /*26c00*/  IMAD.WIDE R16, R3, 0x4, R16 ;  /* 0x0000000403107825 */ /* 0x000fc400078e0210 */
[----:B------:R4:W-:Y:S02]  /*26c10*/  LDGSTS.E [R7+-0x2200], [R8.64], P6 ;  /* 0xfde0000008077fae */ /* 0x0009e4000b121844 */
[----:B------:R-:W-:Y:S02]  /*26c20*/  IMAD.MOV.U32 R249, RZ, RZ, c[0x0][0x180] ;  /* 0x00006000fff97624 */ /* 0x000fe400078e00ff */
[----:B------:R-:W-:Y:S04]  /*26c30*/  STL.64 [R1+0x4558], R240 ;  /* 0x004558f001007387 */ /* 0x000fe80000100a00 */
[----:B------:R1:W-:Y:S04]  /*26c40*/  LDGSTS.E [R0+-0x1a00], [R10.64], P6 ;  /* 0xfe6000000a007fae */ /* 0x0003e8000b121844 */
[----:B------:R1:W-:Y:S04]  /*26c50*/  STL.64 [R1+0x4560], R4 ;  /* 0x0045600401007387 */ /* 0x0003e80000100a00 */
[----:B------:R1:W-:Y:S04]  /*26c60*/  LDGSTS.E [R22+-0x1200], [R12.64], P6 ;  /* 0xfee000000c167fae */ /* 0x0003e8000b121844 */
[----:B------:R-:W-:Y:S04]  /*26c70*/  STL.64 [R1+0x4568], R8 ;  /* 0x0045680801007387 */ /* 0x000fe80000100a00 */
[----:B------:R4:W-:Y:S04]  /*26c80*/  LDGSTS.E [R7+-0xa00], [R14.64], P6 ;  /* 0xff6000000e077fae */ /* 0x0009e8000b121844 */
[----:B------:R-:W-:Y:S01]  /*26c90*/  STL.64 [R1+0x4570], R10 ;  /* 0x0045700a01007387 */ /* 0x000fe20000100a00 */
[----:B-1----:R-:W-:-:S03]  /*26ca0*/  IADD3 R22, R249, -0xd5, RZ ;  /* 0xffffff2bf9167810 */ /* 0x002fc60007ffe0ff */
[----:B------:R1:W-:Y:S01]  /*26cb0*/  LDGSTS.E [R0+-0x200], [R16.64], P6 ;  /* 0xffe0000010007fae */ /* 0x0003e2000b121844 */
[----:B------:R-:W-:-:S03]  /*26cc0*/  ISETP.GT.AND P6, PT, R29, 0xff, PT ;  /* 0x000000ff1d00780c */ /* 0x000fc60003fc4270 */
[----:B------:R-:W-:Y:S04]  /*26cd0*/  STL.64 [R1+0x4578], R12 ;  /* 0x0045780c01007387 */ /* 0x000fe80000100a00 */
[----:B------:R-:W-:Y:S01]  /*26ce0*/  STL.64 [R1+0x4580], R14 ;  /* 0x0045800e01007387 */ /* 0x000fe20000100a00 */
[----:B-1----:R-:W-:-:S03]  /*26cf0*/  SEL R0, RZ, 0x4, P2 ;  /* 0x00000004ff007807 */ /* 0x002fc60001000000 */
[----:B------:R-:W-:Y:S01]  /*26d00*/  STL.64 [R1+0x4588], R16 ;  /* 0x0045881001007387 */ /* 0x000fe20000100a00 */
[----:B------:R-:W-:-:S03]  /*26d10*/  SEL R0, R0, RZ, P6 ;  /* 0x000000ff00007207 */ /* 0x000fc60003000000 */
[----:B------:R-:W4:Y:S01]  /*26d20*/  LDL.LU.64 R46, [R1+0x300] ;  /* 0x00030000012e7983 */ /* 0x000f220000300a00 */
[----:B------:R-:W-:-:S03]  /*26d30*/  ISETP.GE.U32.AND P6, PT, R22, 0x7ffffeec, PT ;  /* 0x7ffffeec1600780c */ /* 0x000fc60003fc6070 */
[----:B------:R-:W4:Y:S04]  /*26d40*/  LDL.LU.64 R70, [R1+0x318] ;  /* 0x0003180001467983 */ /* 0x000f280000300a00 */
[----:B------:R-:W4:Y:S04]  /*26d50*/  LDL.LU.64 R58, [R1+0x330] ;  /* 0x00033000013a7983 */ /* 0x000f280000300a00 */
[----:B------:R-:W4:Y:S01]  /*26d60*/  LDL.LU.64 R52, [R1+0x348] ;  /* 0x0003480001347983 */ /* 0x000f220000300a00 */
[----:B------:R-:W-:-:S04]  /*26d70*/  IMAD.WIDE R18, R2, 0x4, R18 ;  /* 0x0000000402127825 */ /* 0x000fc800078e0212 */
[C---:B------:R-:W-:Y:S01]  /*26d80*/  IMAD.WIDE R20, R2.reuse, 0x4, R20 ;  /* 0x0000000402147825 */ /* 0x040fe200078e0214 */
[----:B------:R-:W1:Y:S04]  /*26d90*/  S2R R161, SR_TID.X ;  /* 0x0000000000a17919 */ /* 0x000e680000002100 */
[----:B------:R-:W0:Y:S01]  /*26da0*/  LDGDEPBAR ;  /* 0x00000000000079af */ /* 0x000e220000000000 */
[----:B--2---:R-:W-:-:S03]  /*26db0*/  IMAD.WIDE R22, R2, 0x4, R34 ;  /* 0x0000000402167825 */ /* 0x004fc600078e0222 */
[----:B------:R-:W2:Y:S01]  /*26dc0*/  LDL.LU.64 R34, [R1+0x360] ;  /* 0x0003600001227983 */ /* 0x000ea20000300a00 */
[----:B---3--:R-:W-:-:S03]  /*26dd0*/  IMAD.WIDE R24, R2, 0x4, R238 ;  /* 0x0000000402187825 */ /* 0x008fc600078e02ee */
[----:B------:R-:W3:Y:S04]  /*26de0*/  LDL.LU.64 R36, [R1+0x378] ;  /* 0x0003780001247983 */ /* 0x000ee80000300a00 */
[----:B------:R-:W2:Y:S04]  /*26df0*/  LDL.LU.64 R40, [R1+0x390] ;  /* 0x0003900001287983 */ /* 0x000ea80000300a00 */
[----:B------:R-:W3:Y:S04]  /*26e00*/  LDL.LU.64 R238, [R1+0x3a8] ;  /* 0x0003a80001ee7983 */ /* 0x000ee80000300a00 */
[----:B------:R-:W3:Y:S04]  /*26e10*/  LDL.LU.64 R64, [R1+0x3c0] ;  /* 0x0003c00001407983 */ /* 0x000ee80000300a00 */
[----:B------:R-:W-:Y:S04]  /*26e20*/  STL.64 [R1+0x4590], R18 ;  /* 0x0045901201007387 */ /* 0x000fe80000100a00 */
[----:B------:R-:W-:Y:S04]  /*26e30*/  STL.64 [R1+0x4598], R20 ;  /* 0x0045981401007387 */ /* 0x000fe80000100a00 */
[----:B------:R1:W-:Y:S04]  /*26e40*/  STL.64 [R1+0x45a0], R22 ;  /* 0x0045a01601007387 */ /* 0x0003e80000100a00 */
[----:B------:R1:W-:Y:S04]  /*26e50*/  STL.64 [R1+0x45a8], R24 ;  /* 0x0045a81801007387 */ /* 0x0003e80000100a00 */
[----:B------:R-:W3:Y:S01]  /*26e60*/  LDL.LU.64 R44, [R1+0x3d8] ;  /* 0x0003d800012c7983 */ /* 0x000ee20000300a00 */
[----:B----4-:R-:W-:-:S03]  /*26e70*/  IMAD.WIDE R26, R2, 0x4, R46 ;  /* 0x00000004021a7825 */ /* 0x010fc600078e022e */
[----:B------:R-:W4:Y:S01]  /*26e80*/  LDL.LU.64 R46, [R1+0x3f0] ;  /* 0x0003f000012e7983 */ /* 0x000f220000300a00 */
[----:B------:R-:W-:-:S03]  /*26e90*/  IMAD.WIDE R28, R2, 0x4, R70 ;  /* 0x00000004021c7825 */ /* 0x000fc600078e0246 */
[----:B------:R-:W4:Y:S04]  /*26ea0*/  LDL.LU.64 R48, [R1+0x408] ;  /* 0x0004080001307983 */ /* 0x000f280000300a00 */
[----:B------:R-:W4:Y:S01]  /*26eb0*/  LDL.LU.64 R70, [R1+0x420] ;  /* 0x0004200001467983 */ /* 0x000f220000300a00 */
[----:B------:R-:W-:-:S03]  /*26ec0*/  IMAD.WIDE R32, R2, 0x4, R52 ;  /* 0x0000000402207825 */ /* 0x000fc600078e0234 */
[----:B------:R-:W4:Y:S01]  /*26ed0*/  LDL.LU.64 R52, [R1+0x438] ;  /* 0x0004380001347983 */ /* 0x000f220000300a00 */
[----:B------:R-:W-:-:S03]  /*26ee0*/  IMAD.WIDE R30, R2, 0x4, R58 ;  /* 0x00000004021e7825 */ /* 0x000fc600078e023a */
[----:B------:R-:W4:Y:S04]  /*26ef0*/  LDL.LU.64 R54, [R1+0x450] ;  /* 0x0004500001367983 */ /* 0x000f280000300a00 */
[----:B------:R-:W4:Y:S01]  /*26f00*/  LDL.LU.64 R58, [R1+0x458] ;  /* 0x00045800013a7983 */ /* 0x000f220000300a00 */
[----:B--2---:R-:W-:-:S04]  /*26f10*/  IMAD.WIDE R38, R2, 0x4, R40 ;  /* 0x0000000402267825 */ /* 0x004fc800078e0228 */
[C---:B---3--:R-:W-:Y:S02]  /*26f20*/  IMAD.WIDE R40, R2.reuse, 0x4, R238 ;  /* 0x0000000402287825 */ /* 0x048fe400078e02ee */
[----:B------:R-:W2:Y:S02]  /*26f30*/  LDL.LU.64 R238, [R1+0x460] ;  /* 0x0004600001ee7983 */ /* 0x000ea40000300a00 */
[C---:B------:R-:W-:Y:S02]  /*26f40*/  IMAD.WIDE R42, R2.reuse, 0x4, R64 ;  /* 0x00000004022a7825 */ /* 0x040fe400078e0240 */
[----:B------:R-:W3:Y:S04]  /*26f50*/  LDL.LU.64 R60, [R1+0x468] ;  /* 0x00046800013c7983 */ /* 0x000ee80000300a00 */
[----:B------:R-:W3:Y:S04]  /*26f60*/  LDL.LU.64 R62, [R1+0x470] ;  /* 0x00047000013e7983 */ /* 0x000ee80000300a00 */
[----:B------:R-:W3:Y:S04]  /*26f70*/  LDL.LU.64 R64, [R1+0x478] ;  /* 0x0004780001407983 */ /* 0x000ee80000300a00 */
[----:B------:R-:W3:Y:S04]  /*26f80*/  LDL.LU.64 R66, [R1+0x480] ;  /* 0x0004800001427983 */ /* 0x000ee80000300a00 */
[----:B------:R-:W3:Y:S01]  /*26f90*/  LDL.LU.64 R68, [R1+0x488] ;  /* 0x0004880001447983 */ /* 0x000ee20000300a00 */
[----:B----4-:R-:W-:-:S03]  /*26fa0*/  IMAD.WIDE R50, R2, 0x4, R70 ;  /* 0x0000000402327825 */ /* 0x010fc600078e0246 */
[----:B------:R-:W4:Y:S04]  /*26fb0*/  LDL.LU.64 R70, [R1+0x490] ;  /* 0x0004900001467983 */ /* 0x000f280000300a00 */
[----:B------:R-:W3:Y:S04]  /*26fc0*/  LDL.LU.64 R72, [R1+0x498] ;  /* 0x0004980001487983 */ /* 0x000ee80000300a00 */
[----:B------:R-:W3:Y:S01]  /*26fd0*/  LDL.LU.64 R74, [R1+0x4a0] ;  /* 0x0004a000014a7983 */ /* 0x000ee20000300a00 */
[----:B------:R-:W-:-:S03]  /*26fe0*/  IMAD.WIDE R56, R2, 0x4, R58 ;  /* 0x0000000402387825 */ /* 0x000fc600078e023a */
[----:B------:R-:W3:Y:S04]  /*26ff0*/  LDL.LU.64 R76, [R1+0x4a8] ;  /* 0x0004a800014c7983 */ /* 0x000ee80000300a00 */
[----:B------:R-:W3:Y:S01]  /*27000*/  LDL.LU.64 R78, [R1+0x4b0] ;  /* 0x0004b000014e7983 */ /* 0x000ee20000300a00 */
[----:B--2---:R-:W-:-:S03]  /*27010*/  IMAD.WIDE R58, R2, 0x4, R238 ;  /* 0x00000004023a7825 */ /* 0x004fc600078e02ee */
[----:B------:R-:W2:Y:S04]  /*27020*/  LDL.LU.64 R238, [R1+0x4b8] ;  /* 0x0004b80001ee7983 */ /* 0x000ea80000300a00 */
        /* <DEDUP_REMOVED lines=8> */
[----:B-1----:R-:W-:-:S02]  /*270b0*/  LOP3.LUT R250, R161, 0x7f, RZ, 0xc0, !PT ;  /* 0x0000007fa1fa7812 */ /* 0x002fc400078ec0ff */
[----:B------:R-:W-:Y:S01]  /*270c0*/  IADD3 R7, R249, -0xd1, RZ ;  /* 0xffffff2ff9077810 */ /* 0x000fe20007ffe0ff */
[----:B------:R-:W-:Y:S01]  /*270d0*/  BAR.SYNC.DEFER_BLOCKING 0x0 ;  /* 0x0000000000007b1d */ /* 0x000fe20000010000 */
[----:B--2---:R-:W-:-:S05]  /*270e0*/  IMAD.WIDE R80, R2, 0x4, R238 ;  /* 0x0000000402507825 */ /* 0x004fca00078e02ee */
        /* <DEDUP_REMOVED lines=34> */
[----:B------:R-:W2:Y:S01]  /*27310*/  LDL.LU.64 R238, [R1+0x1090] ;  /* 0x0010900001ee7983 */ /* 0x000ea20000300a00 */
[----:B------:R-:W-:-:S03]  /*27320*/  LOP3.LUT R161, R161, 0x7f, RZ, 0xc0, !PT ;  /* 0x0000007fa1a17812 */ /* 0x000fc600078ec0ff */
[----:B------:R-:W3:Y:S02]  /*27330*/  LDL.LU.64 R162, [R1+0x1048] ;  /* 0x0010480001a27983 */ /* 0x000ee40000300a00 */
[----:B------:R-:W-:Y:S02]  /*27340*/  IMAD.SHL.U32 R161, R161, 0x4, RZ ;  /* 0x00000004a1a17824 */ /* 0x000fe400078e00ff */
[----:B------:R-:W3:Y:S04]  /*27350*/  LDL.LU.64 R164, [R1+0x1040] ;  /* 0x0010400001a47983 */ /* 0x000ee80000300a00 */
[----:B------:R-:W3:Y:S01]  /*27360*/  LDL.LU.64 R166, [R1+0x1038] ;  /* 0x0010380001a67983 */ /* 0x000ee20000300a00 */
[----:B------:R-:W-:-:S03]  /*27370*/  LOP3.LUT R248, R161, 0x20, RZ, 0x3c, !PT ;  /* 0x00000020a1f87812 */ /* 0x000fc600078e3cff */
        /* <DEDUP_REMOVED lines=29> */
[----:B------:R-:W4:Y:S04]  /*27550*/  LDL.LU.64 R220, [R1+0xee0] ;  /* 0x000ee00001dc7983 */ /* 0x000f280000300a00 */
[----:B------:R-:W4:Y:S04]  /*27560*/  LDL.LU.64 R222, [R1+0xed8] ;  /* 0x000ed80001de7983 */ /* 0x000f280000300a00 */
[----:B------:R-:W4:Y:S04]  /*27570*/  LDL.LU.64 R224, [R1+0xed0] ;  /* 0x000ed00001e07983 */ /* 0x000f280000300a00 */
[----:B------:R-:W4:Y:S04]  /*27580*/  LDL.LU.64 R226, [R1+0xec8] ;  /* 0x000ec80001e27983 */ /* 0x000f280000300a00 */
[----:B------:R-:W4:Y:S04]  /*27590*/  LDL.LU.64 R228, [R1+0xec0] ;  /* 0x000ec00001e47983 */ /* 0x000f280000300a00 */
[----:B------:R-:W4:Y:S04]  /*275a0*/  LDL.LU.64 R230, [R1+0xeb8] ;  /* 0x000eb80001e67983 */ /* 0x000f280000300a00 */
[----:B------:R-:W4:Y:S04]  /*275b0*/  LDL.LU.64 R232, [R1+0xeb0] ;  /* 0x000eb00001e87983 */ /* 0x000f280000300a00 */
[----:B------:R-:W4:Y:S04]  /*275c0*/  LDL.LU.64 R234, [R1+0xea8] ;  /* 0x000ea80001ea7983 */ /* 0x000f280000300a00 */
[----:B------:R-:W4:Y:S01]  /*275d0*/  LDL.LU.64 R246, [R1+0xea0] ;  /* 0x000ea00001f67983 */ /* 0x000f220000300a00 */
[----:B------:R-:W-:-:S05]  /*275e0*/  IMAD.SHL.U32 R251, R250, 0x4, RZ ;  /* 0x00000004fafb7824 */ /* 0x000fca00078e00ff */
[----:B------:R-:W-:Y:S01]  /*275f0*/  @!PT LDS RZ, [RZ] ;  /* 0x00000000fffff984 */ /* 0x000fe20000000800 */
[----:B------:R-:W-:Y:S01]  /*27600*/  @!PT LDS RZ, [RZ] ;  /* 0x00000000fffff984 */ /* 0x000fe20000000800 */
[----:B------:R-:W-:Y:S01]  /*27610*/  @!PT LDS RZ, [RZ] ;  /* 0x00000000fffff984 */ /* 0x000fe20000000800 */
[----:B------:R1:W-:Y:S04]  /*27620*/  LDGSTS.E [R251+0x60000], [R18.64], !P5 ;  /* 0x6000000012fb7fae */ /* 0x0003e8000e921844 */
[----:B------:R1:W-:Y:S04]  /*27630*/  LDGSTS.E [R251+0x60200], [R20.64], !P5 ;  /* 0x6020000014fb7fae */ /* 0x0003e8000e921844 */
[----:B------:R1:W-:Y:S01]  /*27640*/  LDGSTS.E [R251+0x60400], [R22.64], !P5 ;  /* 0x6040000016fb7fae */ /* 0x0003e2000e921844 */
[----:B------:R-:W-:Y:S02]  /*27650*/  ISETP.GE.U32.AND P2, PT, R7, 0x7ffffef0, PT ;  /* 0x7ffffef00700780c */ /* 0x000fe40003f46070 */
[----:B------:R-:W-:Y:S01]  /*27660*/  IADD3 R7, R249, -0xd9, RZ ;  /* 0xffffff27f9077810 */ /* 0x000fe20007ffe0ff */
[----:B------:R1:W-:Y:S01]  /*27670*/  LDGSTS.E [R251+0x60600], [R24.64], !P5 ;  /* 0x6060000018fb7fae */ /* 0x0003e2000e921844 */
[----:B------:R-:W-:-:S02]  /*27680*/  IMAD.WIDE R34, R2, 0x4, R34 ;  /* 0x0000000402227825 */ /* 0x000fc400078e0222 */
[----:B------:R-:W-:Y:S01]  /*27690*/  ISETP.GE.U32.AND P5, PT, R7, 0x7ffffee8, PT ;  /* 0x7ffffee80700780c */ /* 0x000fe20003fa6070 */
[----:B------:R1:W-:Y:S01]  /*276a0*/  LDGSTS.E [R251+0x62000], [R26.64], !P1 ;  /* 0x620000001afb7fae */ /* 0x0003e2000c921844 */
[----:B------:R-:W-:Y:S01]  /*276b0*/  IADD3 R7, R249, -0xdd, RZ ;  /* 0xffffff23f9077810 */ /* 0x000fe20007ffe0ff */
[C---:B------:R-:W-:Y:S02]  /*276c0*/  IMAD.WIDE R36, R2.reuse, 0x4, R36 ;  /* 0x0000000402247825 */ /* 0x040fe400078e0224 */
[----:B------:R1:W-:Y:S04]  /*276d0*/  LDGSTS.E [R251+0x62200], [R28.64], !P1 ;  /* 0x622000001cfb7fae */ /* 0x0003e8000c921844 */
[----:B------:R1:W-:Y:S01]  /*276e0*/  LDGSTS.E [R251+0x62400], [R30.64], !P1 ;  /* 0x624000001efb7fae */ /* 0x0003e2000c921844 */
[----:B------:R-:W-:-:S03]  /*276f0*/  IMAD.WIDE R44, R2, 0x4, R44 ;  /* 0x00000004022c7825 */ /* 0x000fc600078e022c */
[----:B------:R1:W-:Y:S01]  /*27700*/  LDGSTS.E [R251+0x62600], [R32.64], !P1 ;  /* 0x6260000020fb7fae */ /* 0x0003e2000c921844 */
[----:B------:R-:W-:Y:S02]  /*27710*/  ISETP.GE.U32.AND P1, PT, R7, 0x7ffffee4, PT ;  /* 0x7ffffee40700780c */ /* 0x000fe40003f26070 */
[----:B------:R-:W-:Y:S01]  /*27720*/  IADD3 R7, R249, -0xe1, RZ ;  /* 0xffffff1ff9077810 */ /* 0x000fe20007ffe0ff */
[----:B------:R1:W-:Y:S01]  /*27730*/  LDGSTS.E [R251+0x64000], [R34.64], !P3 ;  /* 0x6400000022fb7fae */ /* 0x0003e2000d921844 */
[----:B------:R-:W-:-:S03]  /*27740*/  IMAD.WIDE R46, R2, 0x4, R46 ;  /* 0x00000004022e7825 */ /* 0x000fc600078e022e */
[----:B------:R1:W-:Y:S01]  /*27750*/  LDGSTS.E [R251+0x64200], [R36.64], !P3 ;  /* 0x6420000024fb7fae */ /* 0x0003e2000d921844 */
[----:B------:R-:W-:-:S03]  /*27760*/  IMAD.WIDE R48, R2, 0x4, R48 ;  /* 0x0000000402307825 */ /* 0x000fc600078e0230 */
[----:B------:R1:W-:Y:S01]  /*27770*/  LDGSTS.E [R251+0x64400], [R38.64], !P3 ;  /* 0x6440000026fb7fae */ /* 0x0003e2000d921844 */
[----:B------:R-:W-:-:S03]  /*27780*/  IMAD.WIDE R52, R2, 0x4, R52 ;  /* 0x0000000402347825 */ /* 0x000fc600078e0234 */
[----:B------:R1:W-:Y:S01]  /*27790*/  LDGSTS.E [R251+0x64600], [R40.64], !P3 ;  /* 0x6460000028fb7fae */ /* 0x0003e2000d921844 */
[----:B------:R-:W-:Y:S02]  /*277a0*/  ISETP.GE.U32.AND P3, PT, R7, 0x7ffffee0, PT ;  /* 0x7ffffee00700780c */ /* 0x000fe40003f66070 */
[----:B------:R-:W-:Y:S01]  /*277b0*/  IADD3 R7, R249, -0xe5, RZ ;  /* 0xffffff1bf9077810 */ /* 0x000fe20007ffe0ff */
[----:B------:R1:W-:Y:S01]  /*277c0*/  LDGSTS.E [R251+0x66000], [R42.64], !P4 ;  /* 0x660000002afb7fae */ /* 0x0003e2000e121844 */
[----:B------:R-:W-:-:S03]  /*277d0*/  IMAD.WIDE R54, R2, 0x4, R54 ;  /* 0x0000000402367825 */ /* 0x000fc600078e0236 */
[----:B------:R1:W-:Y:S04]  /*277e0*/  LDGSTS.E [R251+0x66200], [R44.64], !P4 ;  /* 0x662000002cfb7fae */ /* 0x0003e8000e121844 */
[----:B------:R1:W-:Y:S01]  /*277f0*/  LDGSTS.E [R251+0x66400], [R46.64], !P4 ;  /* 0x664000002efb7fae */ /* 0x0003e2000e121844 */
[----:B---3--:R-:W-:-:S03]  /*27800*/  IMAD.WIDE R60, R2, 0x4, R60 ;  /* 0x00000004023c7825 */ /* 0x008fc600078e023c */
[----:B------:R4:W-:Y:S01]  /*27810*/  LDGSTS.E [R251+0x66600], [R48.64], !P4 ;  /* 0x6660000030fb7fae */ /* 0x0009e2000e121844 */
[C---:B--2---:R-:W-:Y:S01]  /*27820*/  IMAD.WIDE R218, R2.reuse, 0x4, R238 ;  /* 0x0000000402da7825 */ /* 0x044fe200078e02ee */
[----:B------:R-:W-:Y:S02]  /*27830*/  ISETP.GE.U32.AND P4, PT, R7, 0x7ffffedc, PT ;  /* 0x7ffffedc0700780c */ /* 0x000fe40003f86070 */
[----:B------:R-:W2:Y:S04]  /*27840*/  LDL.LU.64 R238, [R1+0xe98] ;  /* 0x000e980001ee7983 */ /* 0x000ea80000300a00 */
[----:B------:R-:W2:Y:S04]  /*27850*/  LDL.LU.64 R4, [R1+0xe90] ;  /* 0x000e900001047983 */ /* 0x000ea80000300a00 */
[----:B------:R-:W2:Y:S04]  /*27860*/  LDL.LU.64 R240, [R1+0xe88] ;  /* 0x000e880001f07983 */ /* 0x000ea80000300a00 */
[----:B-1----:R-:W2:Y:S04]  /*27870*/  LDL.LU.64 R22, [R1+0xe80] ;  /* 0x000e800001167983 */ /* 0x002ea80000300a00 */
[----:B------:R-:W2:Y:S04]  /*27880*/  LDL.LU.64 R14, [R1+0xe78] ;  /* 0x000e7800010e7983 */ /* 0x000ea80000300a00 */
[----:B------:R-:W2:Y:S01]  /*27890*/  LDL.LU.64 R242, [R1+0xe70] ;  /* 0x000e700001f27983 */ /* 0x000ea20000300a00 */
[----:B------:R-:W-:Y:S01]  /*278a0*/  IADD3 R7, R249, -0xe9, RZ ;  /* 0xffffff17f9077810 */ /* 0x000fe20007ffe0ff */
[----:B------:R-:W-:-:S02]  /*278b0*/  IMAD.WIDE R62, R2, 0x4, R62 ;  /* 0x00000004023e7825 */ /* 0x000fc400078e023e */
[----:B------:R4:W-:Y:S02]  /*278c0*/  LDGSTS.E [R251+0x68000], [R50.64], !P2 ;  /* 0x6800000032fb7fae */ /* 0x0009e4000d121844 */
[C---:B------:R-:W-:Y:S02]  /*278d0*/  IMAD.WIDE R64, R2.reuse, 0x4, R64 ;  /* 0x0000000402407825 */ /* 0x040fe400078e0240 */
[----:B------:R4:W-:Y:S04]  /*278e0*/  LDGSTS.E [R251+0x68200], [R52.64], !P2 ;  /* 0x6820000034fb7fae */ /* 0x0009e8000d121844 */
[----:B------:R4:W-:Y:S01]  /*278f0*/  LDGSTS.E [R251+0x68400], [R54.64], !P2 ;  /* 0x6840000036fb7fae */ /* 0x0009e2000d121844 */
[----:B------:R-:W-:-:S03]  /*27900*/  IMAD.WIDE R66, R2, 0x4, R66 ;  /* 0x0000000402427825 */ /* 0x000fc600078e0242 */
[----:B------:R4:W-:Y:S01]  /*27910*/  LDGSTS.E [R251+0x68600], [R56.64], !P2 ;  /* 0x6860000038fb7fae */ /* 0x0009e2000d121844 */
[----:B------:R-:W-:Y:S01]  /*27920*/  ISETP.GE.U32.AND P2, PT, R7, 0x7ffffed8, PT ;  /* 0x7ffffed80700780c */ /* 0x000fe20003f46070 */
[C---:B------:R-:W-:Y:S01]  /*27930*/  IMAD.WIDE R68, R2.reuse, 0x4, R68 ;  /* 0x0000000402447825 */ /* 0x040fe200078e0244 */
[----:B------:R-:W-:Y:S01]  /*27940*/  IADD3 R7, R249, -0xed, RZ ;  /* 0xffffff13f9077810 */ /* 0x000fe20007ffe0ff */
[----:B------:R4:W-:Y:S02]  /*27950*/  LDGSTS.E [R251+0x6a000], [R58.64], !P6 ;  /* 0x6a0000003afb7fae */ /* 0x0009e4000f121844 */
[C---:B----4-:R-:W-:Y:S02]  /*27960*/  IMAD.WIDE R70, R2.reuse, 0x4, R70 ;  /* 0x0000000402467825 */ /* 0x050fe400078e0246 */
[----:B------:R4:W-:Y:S02]  /*27970*/  LDGSTS.E [R251+0x6a200], [R60.64], !P6 ;  /* 0x6a2000003cfb7fae */ /* 0x0009e4000f121844 */
[----:B------:R-:W-:-:S02]  /*27980*/  IMAD.WIDE R72, R2, 0x4, R72 ;  /* 0x0000000402487825 */ /* 0x000fc400078e0248 */
[----:B------:R4:W-:Y:S02]  /*27990*/  LDGSTS.E [R251+0x6a400], [R62.64], !P6 ;  /* 0x6a4000003efb7fae */ /* 0x0009e4000f121844 */
[C---:B------:R-:W-:Y:S02]  /*279a0*/  IMAD.WIDE R74, R2.reuse, 0x4, R74 ;  /* 0x00000004024a7825 */ /* 0x040fe400078e024a */
[----:B------:R4:W-:Y:S01]  /*279b0*/  LDGSTS.E [R251+0x6a600], [R64.64], !P6 ;  /* 0x6a60000040fb7fae */ /* 0x0009e2000f121844 */
[----:B------:R-:W-:Y:S01]  /*279c0*/  ISETP.GE.U32.AND P6, PT, R7, 0x7ffffed4, PT ;  /* 0x7ffffed40700780c */ /* 0x000fe20003fc6070 */
[C---:B------:R-:W-:Y:S01]  /*279d0*/  IMAD.WIDE R76, R2.reuse, 0x4, R76 ;  /* 0x00000004024c7825 */ /* 0x040fe200078e024c */
[----:B------:R-:W-:Y:S01]  /*279e0*/  IADD3 R7, R249, -0xf1, RZ ;  /* 0xffffff0ff9077810 */ /* 0x000fe20007ffe0ff */
[----:B------:R4:W-:Y:S02]  /*279f0*/  LDGSTS.E [R251+0x6c000], [R66.64], !P5 ;  /* 0x6c00000042fb7fae */ /* 0x0009e4000e921844 */
[----:B------:R-:W-:-:S02]  /*27a00*/  IMAD.WIDE R78, R2, 0x4, R78 ;  /* 0x00000004024e7825 */ /* 0x000fc400078e024e */
        /* <DEDUP_REMOVED lines=8> */
[C---:B------:R-:W-:Y:S02]  /*27a90*/  IMAD.WIDE R86, R2.reuse, 0x4, R86 ;  /* 0x0000000402567825 */ /* 0x040fe400078e0256 */
        /* <DEDUP_REMOVED lines=10> */
[----:B------:R4:W-:Y:S02]  /*27b40*/  LDGSTS.E [R251+0x70200], [R84.64], !P3 ;  /* 0x7020000054fb7fae */ /* 0x0009e4000d921844 */
[C---:B------:R-:W-:Y:S02]  /*27b50*/  IMAD.WIDE R96, R2.reuse, 0x4, R96 ;  /* 0x0000000402607825 */ /* 0x040fe400078e0260 */
[----:B------:R4:W-:Y:S04]  /*27b60*/  LDGSTS.E [R251+0x70400], [R86.64], !P3 ;  /* 0x7040000056fb7fae */ /* 0x0009e8000d921844 */
        /* <DEDUP_REMOVED lines=71> */
[----:B------:R-:W-:-:S02]  /*27fe0*/  IMAD.WIDE R158, R2, 0x4, R158 ;  /* 0x00000004029e7825 */ /* 0x000fc400078e029e */
[----:B------:R1:W-:Y:S01]  /*27ff0*/  LDGSTS.E [R248+0x60800], [R146.64], !P2 ;  /* 0x6080000092f87fae */ /* 0x0003e2000d121844 */
[----:B------:R-:W-:Y:S01]  /*28000*/  IADD3 R7, R249, -0xda, RZ ;  /* 0xffffff26f9077810 */ /* 0x000fe20007ffe0ff */
[C---:B------:R-:W-:Y:S02]  /*28010*/  IMAD.WIDE R162, R2.reuse, 0x4, R162 ;  /* 0x0000000402a27825 */ /* 0x040fe400078e02a2 */
[----:B------:R1:W-:Y:S02]  /*28020*/  LDGSTS.E [R248+0x60a00], [R148.64], !P2 ;  /* 0x60a0000094f87fae */ /* 0x0003e4000d121844 */
[C---:B------:R-:W-:Y:S02]  /*28030*/  IMAD.WIDE R164, R2.reuse, 0x4, R164 ;  /* 0x0000000402a47825 */ /* 0x040fe400078e02a4 */
[----:B------:R1:W-:Y:S02]  /*28040*/  LDGSTS.E [R248+0x60c00], [R150.64], !P2 ;  /* 0x60c0000096f87fae */ /* 0x0003e4000d121844 */
[----:B------:R-:W-:-:S02]  /*28050*/  IMAD.WIDE R166, R2, 0x4, R166 ;  /* 0x0000000402a67825 */ /* 0x000fc400078e02a6 */
[----:B------:R1:W-:Y:S01]  /*28060*/  LDGSTS.E [R248+0x60e00], [R152.64], !P2 ;  /* 0x60e0000098f87fae */ /* 0x0003e2000d121844 */
[----:B------:R-:W-:Y:S01]  /*28070*/  ISETP.GE.U32.AND P2, PT, R7, 0x7ffffee7, PT ;  /* 0x7ffffee70700780c */ /* 0x000fe20003f46070 */
[C---:B------:R-:W-:Y:S02]  /*28080*/  IMAD.WIDE R168, R2.reuse, 0x4, R168 ;  /* 0x0000000402a87825 */ /* 0x040fe400078e02a8 */
[----:B------:R1:W-:Y:S01]  /*28090*/  LDGSTS.E [R248+0x62800], [R154.64], !P6 ;  /* 0x628000009af87fae */ /* 0x0003e2000f121844 */
[----:B------:R-:W-:Y:S01]  /*280a0*/  IADD3 R7, R249, -0xde, RZ ;  /* 0xffffff22f9077810 */ /* 0x000fe20007ffe0ff */
[C---:B------:R-:W-:Y:S02]  /*280b0*/  IMAD.WIDE R170, R2.reuse, 0x4, R170 ;  /* 0x0000000402aa7825 */ /* 0x040fe400078e02aa */
[----:B------:R1:W-:Y:S02]  /*280c0*/  LDGSTS.E [R248+0x62a00], [R156.64], !P6 ;  /* 0x62a000009cf87fae */ /* 0x0003e4000f121844 */
[----:B------:R-:W-:-:S02]  /*280d0*/  IMAD.WIDE R172, R2, 0x4, R172 ;  /* 0x0000000402ac7825 */ /* 0x000fc400078e02ac */
[----:B------:R1:W-:Y:S02]  /*280e0*/  LDGSTS.E [R248+0x62c00], [R158.64], !P6 ;  /* 0x62c000009ef87fae */ /* 0x0003e4000f121844 */
[C---:B------:R-:W-:Y:S02]  /*280f0*/  IMAD.WIDE R174, R2.reuse, 0x4, R174 ;  /* 0x0000000402ae7825 */ /* 0x040fe400078e02ae */
[----:B------:R1:W-:Y:S01]  /*28100*/  LDGSTS.E [R248+0x62e00], [R160.64], !P6 ;  /* 0x62e00000a0f87fae */ /* 0x0003e2000f121844 */
[----:B------:R-:W-:Y:S01]  /*28110*/  ISETP.GE.U32.AND P6, PT, R7, 0x7ffffee3, PT ;  /* 0x7ffffee30700780c */ /* 0x000fe20003fc6070 */
[----:B------:R-:W-:Y:S02]  /*28120*/  IMAD.WIDE R176, R2, 0x4, R176 ;  /* 0x0000000402b07825 */ /* 0x000fe400078e02b0 */
[----:B------:R1:W-:Y:S01]  /*28130*/  LDGSTS.E [R248+0x64800], [R162.64], !P5 ;  /* 0x64800000a2f87fae */ /* 0x0003e2000e921844 */
[----:B------:R-:W-:-:S03]  /*28140*/  IADD3 R7, R249, -0xe2, RZ ;  /* 0xffffff1ef9077810 */ /* 0x000fc60007ffe0ff */
[----:B------:R1:W-:Y:S01]  /*28150*/  LDGSTS.E [R248+0x64a00], [R164.64], !P5 ;  /* 0x64a00000a4f87fae */ /* 0x0003e2000e921844 */
[----:B------:R-:W-:-:S03]  /*28160*/  IMAD.WIDE R180, R2, 0x4, R180 ;  /* 0x0000000402b47825 */ /* 0x000fc600078e02b4 */
[----:B------:R1:W-:Y:S01]  /*28170*/  LDGSTS.E [R248+0x64c00], [R166.64], !P5 ;  /* 0x64c00000a6f87fae */ /* 0x0003e2000e921844 */
[----:B------:R-:W-:-:S03]  /*28180*/  IMAD.WIDE R182, R2, 0x4, R182 ;  /* 0x0000000402b67825 */ /* 0x000fc600078e02b6 */
[----:B------:R1:W-:Y:S01]  /*28190*/  LDGSTS.E [R248+0x64e00], [R168.64], !P5 ;  /* 0x64e00000a8f87fae */ /* 0x0003e2000e921844 */
[----:B------:R-:W-:-:S03]  /*281a0*/  IMAD.WIDE R184, R2, 0x4, R184 ;  /* 0x0000000402b87825 */ /* 0x000fc600078e02b8 */
[----:B------:R1:W-:Y:S01]  /*281b0*/  LDGSTS.E [R248+0x66800], [R170.64], !P1 ;  /* 0x66800000aaf87fae */ /* 0x0003e2000c921844 */
[----:B------:R-:W-:-:S03]  /*281c0*/  IMAD.WIDE R236, R2, 0x4, R246 ;  /* 0x0000000402ec7825 */ /* 0x000fc600078e02f6 */
[----:B------:R-:W4:Y:S01]  /*281d0*/  LDL.LU.64 R20, [R1+0xe68] ;  /* 0x000e680001147983 */ /* 0x000f220000300a00 */
[----:B------:R-:W-:-:S03]  /*281e0*/  IMAD.WIDE R186, R2, 0x4, R186 ;  /* 0x0000000402ba7825 */ /* 0x000fc600078e02ba */
[----:B------:R1:W-:Y:S01]  /*281f0*/  LDGSTS.E [R248+0x66a00], [R172.64], !P1 ;  /* 0x66a00000acf87fae */ /* 0x0003e2000c921844 */
[----:B------:R-:W-:-:S03]  /*28200*/  ISETP.GE.U32.AND P5, PT, R7, 0x7ffffedf, PT ;  /* 0x7ffffedf0700780c */ /* 0x000fc60003fa6070 */
[----:B------:R-:W4:Y:S01]  /*28210*/  LDL.LU.64 R10, [R1+0xe60] ;  /* 0x000e6000010a7983 */ /* 0x000f220000300a00 */
[----:B------:R-:W-:-:S03]  /*28220*/  IMAD.WIDE R188, R2, 0x4, R188 ;  /* 0x0000000402bc7825 */ /* 0x000fc600078e02bc */
[----:B------:R1:W-:Y:S01]  /*28230*/  LDGSTS.E [R248+0x66c00], [R174.64], !P1 ;  /* 0x66c00000aef87fae */ /* 0x0003e2000c921844 */
[----:B------:R-:W-:-:S03]  /*28240*/  IADD3 R7, R249, -0xe6, RZ ;  /* 0xffffff1af9077810 */ /* 0x000fc60007ffe0ff */
[----:B------:R-:W4:Y:S01]  /*28250*/  LDL.LU.64 R12, [R1+0xe58] ;  /* 0x000e5800010c7983 */ /* 0x000f220000300a00 */
[----:B------:R-:W-:-:S03]  /*28260*/  IMAD.WIDE R190, R2, 0x4, R190 ;  /* 0x0000000402be7825 */ /* 0x000fc600078e02be */
[----:B------:R1:W-:Y:S01]  /*28270*/  LDGSTS.E [R248+0x66e00], [R176.64], !P1 ;  /* 0x66e00000b0f87fae */ /* 0x0003e2000c921844 */
[----:B------:R-:W-:-:S03]  /*28280*/  IMAD.WIDE R192, R2, 0x4, R192 ;  /* 0x0000000402c07825 */ /* 0x000fc600078e02c0 */
[----:B------:R-:W4:Y:S01]  /*28290*/  LDL.LU.64 R246, [R1+0x9b8] ;  /* 0x0009b80001f67983 */ /* 0x000f220000300a00 */
[----:B------:R-:W-:-:S03]  /*282a0*/  IMAD.WIDE R194, R2, 0x4, R194 ;  /* 0x0000000402c27825 */ /* 0x000fc600078e02c2 */
[----:B------:R1:W-:Y:S01]  /*282b0*/  LDGSTS.E [R248+0x68800], [R178.64], !P3 ;  /* 0x68800000b2f87fae */ /* 0x0003e2000d921844 */
[----:B------:R-:W-:-:S03]  /*282c0*/  IMAD.WIDE R196, R2, 0x4, R196 ;  /* 0x0000000402c47825 */ /* 0x000fc600078e02c4 */
[----:B------:R1:W-:Y:S01]  /*282d0*/  LDGSTS.E [R248+0x68a00], [R180.64], !P3 ;  /* 0x68a00000b4f87fae */ /* 0x0003e2000d921844 */
[----:B------:R-:W-:-:S03]  /*282e0*/  ISETP.GE.U32.AND P1, PT, R7, 0x7ffffedb, PT ;  /* 0x7ffffedb0700780c */ /* 0x000fc60003f26070 */
[----:B------:R1:W-:Y:S01]  /*282f0*/  LDGSTS.E [R248+0x68c00], [R182.64], !P3 ;  /* 0x68c00000b6f87fae */ /* 0x0003e2000d921844 */
[----:B------:R-:W-:-:S03]  /*28300*/  IMAD.WIDE R198, R2, 0x4, R198 ;  /* 0x0000000402c67825 */ /* 0x000fc600078e02c6 */
        /* <DEDUP_REMOVED lines=20> */
[C---:B------:R-:W-:Y:S02]  /*28450*/  IMAD.WIDE R216, R2.reuse, 0x4, R216 ;  /* 0x0000000402d87825 */ /* 0x040fe400078e02d8 */
[----:B------:R1:W-:Y:S04]  /*28460*/  LDGSTS.E [R248+0x6e800], [R202.64], !P6 ;  /* 0x6e800000caf87fae */ /* 0x0003e8000f121844 */
[----:B------:R1:W-:Y:S01]  /*28470*/  LDGSTS.E [R248+0x6ea00], [R204.64], !P6 ;  /* 0x6ea00000ccf87fae */ /* 0x0003e2000f121844 */
[----:B------:R-:W-:-:S03]  /*28480*/  IMAD.WIDE R220, R2, 0x4, R220 ;  /* 0x0000000402dc7825 */ /* 0x000fc600078e02dc */
[----:B------:R1:W-:Y:S01]  /*28490*/  LDGSTS.E [R248+0x6ec00], [R206.64], !P6 ;  /* 0x6ec00000cef87fae */ /* 0x0003e2000f121844 */
[----:B------:R-:W-:-:S03]  /*284a0*/  IMAD.WIDE R222, R2, 0x4, R222 ;  /* 0x0000000402de7825 */ /* 0x000fc600078e02de */
[----:B------:R1:W-:Y:S01]  /*284b0*/  LDGSTS.E [R248+0x6ee00], [R208.64], !P6 ;  /* 0x6ee00000d0f87fae */ /* 0x0003e2000f121844 */
[----:B--2---:R-:W-:-:S03]  /*284c0*/  IMAD.WIDE R4, R2, 0x4, R4 ;  /* 0x0000000402047825 */ /* 0x004fc600078e0204 */
[----:B------:R1:W-:Y:S01]  /*284d0*/  LDGSTS.E [R248+0x70800], [R210.64], !P5 ;  /* 0x70800000d2f87fae */ /* 0x0003e2000e921844 */
[----:B------:R-:W-:-:S03]  /*284e0*/  IMAD.WIDE R224, R2, 0x4, R224 ;  /* 0x0000000402e07825 */ /* 0x000fc600078e02e0 */
[----:B------:R1:W-:Y:S01]  /*284f0*/  LDGSTS.E [R248+0x70a00], [R212.64], !P5 ;  /* 0x70a00000d4f87fae */ /* 0x0003e2000e921844 */
[C---:B------:R-:W-:Y:S01]  /*28500*/  IMAD.WIDE R226, R2.reuse, 0x4, R226 ;  /* 0x0000000402e27825 */ /* 0x040fe200078e02e2 */
[----:B------:R-:W-:Y:S02]  /*28510*/  IADD3 R7, R249, -0xf2, RZ ;  /* 0xffffff0ef9077810 */ /* 0x000fe40007ffe0ff */
[----:B------:R1:W-:Y:S01]  /*28520*/  LDGSTS.E [R248+0x70c00], [R214.64], !P5 ;  /* 0x70c00000d6f87fae */ /* 0x0003e2000e921844 */
[----:B------:R-:W-:-:S03]  /*28530*/  IMAD.WIDE R228, R2, 0x4, R228 ;  /* 0x0000000402e47825 */ /* 0x000fc600078e02e4 */
[----:B------:R1:W-:Y:S01]  /*28540*/  LDGSTS.E [R248+0x70e00], [R216.64], !P5 ;  /* 0x70e00000d8f87fae */ /* 0x0003e2000e921844 */
[----:B------:R-:W-:-:S03]  /*28550*/  IMAD.WIDE R230, R2, 0x4, R230 ;  /* 0x0000000402e67825 */ /* 0x000fc600078e02e6 */
[----:B------:R1:W-:Y:S01]  /*28560*/  LDGSTS.E [R248+0x72800], [R218.64], !P1 ;  /* 0x72800000daf87fae */ /* 0x0003e2000c921844 */
[----:B------:R-:W-:-:S03]  /*28570*/  IMAD.WIDE R232, R2, 0x4, R232 ;  /* 0x0000000402e87825 */ /* 0x000fc600078e02e8 */
[----:B------:R1:W-:Y:S01]  /*28580*/  LDGSTS.E [R248+0x72a00], [R220.64], !P1 ;  /* 0x72a00000dcf87fae */ /* 0x0003e2000c921844 */
[C---:B------:R-:W-:Y:S01]  /*28590*/  IMAD.WIDE R234, R2.reuse, 0x4, R234 ;  /* 0x0000000402ea7825 */ /* 0x040fe200078e02ea */
[----:B------:R-:W-:Y:S02]  /*285a0*/  ISETP.GE.U32.AND P2, PT, R7, 0x7ffffecf, PT ;  /* 0x7ffffecf0700780c */ /* 0x000fe40003f46070 */
[----:B------:R1:W-:Y:S01]  /*285b0*/  LDGSTS.E [R248+0x72c00], [R222.64], !P1 ;  /* 0x72c00000def87fae */ /* 0x0003e2000c921844 */
[----:B------:R-:W-:-:S03]  /*285c0*/  IMAD.WIDE R238, R2, 0x4, R238 ;  /* 0x0000000402ee7825 */ /* 0x000fc600078e02ee */
[----:B------:R2:W-:Y:S04]  /*285d0*/  STL.64 [R1+0x428], R4 ;  /* 0x0004280401007387 */ /* 0x0005e80000100a00 */
[----:B------:R1:W-:Y:S04]  /*285e0*/  LDGSTS.E [R248+0x72e00], [R224.64], !P1 ;  /* 0x72e00000e0f87fae */ /* 0x0003e8000c921844 */
[----:B------:R-:W3:Y:S04]  /*285f0*/  LDL.LU.64 R18, [R1+0x958] ;  /* 0x0009580001127983 */ /* 0x000ee80000300a00 */
[----:B------:R1:W-:Y:S04]  /*28600*/  LDGSTS.E [R248+0x74800], [R226.64], !P3 ;  /* 0x74800000e2f87fae */ /* 0x0003e8000d921844 */
[----:B------:R1:W-:Y:S04]  /*28610*/  LDGSTS.E [R248+0x74a00], [R228.64], !P3 ;  /* 0x74a00000e4f87fae */ /* 0x0003e8000d921844 */
[----:B------:R-:W3:Y:S01]  /*28620*/  LDL.LU.64 R16, [R1+0x948] ;  /* 0x0009480001107983 */ /* 0x000ee20000300a00 */
[----:B------:R-:W-:-:S03]  /*28630*/  IMAD.WIDE R240, R2, 0x4, R240 ;  /* 0x0000000402f07825 */ /* 0x000fc600078e02f0 */
[----:B------:R1:W-:Y:S01]  /*28640*/  LDGSTS.E [R248+0x74c00], [R230.64], !P3 ;  /* 0x74c00000e6f87fae */ /* 0x0003e2000d921844 */
[----:B------:R-:W-:-:S03]  /*28650*/  IMAD.WIDE R24, R2, 0x4, R22 ;  /* 0x0000000402187825 */ /* 0x000fc600078e0216 */
[----:B------:R1:W-:Y:S01]  /*28660*/  LDGSTS.E [R248+0x74e00], [R232.64], !P3 ;  /* 0x74e00000e8f87fae */ /* 0x0003e2000d921844 */
[----:B------:R-:W-:-:S03]  /*28670*/  IMAD.WIDE R22, R2, 0x4, R14 ;  /* 0x0000000402167825 */ /* 0x000fc600078e020e */
[----:B------:R1:W-:Y:S01]  /*28680*/  LDGSTS.E [R248+0x76800], [R234.64], !P4 ;  /* 0x76800000eaf87fae */ /* 0x0003e2000e121844 */
[----:B------:R-:W-:-:S03]  /*28690*/  IMAD.WIDE R14, R2, 0x4, R242 ;  /* 0x00000004020e7825 */ /* 0x000fc600078e02f2 */
[----:B------:R1:W-:Y:S04]  /*286a0*/  LDGSTS.E [R248+0x76a00], [R236.64], !P4 ;  /* 0x76a00000ecf87fae */ /* 0x0003e8000e121844 */
[----:B------:R1:W-:Y:S04]  /*286b0*/  LDGSTS.E [R248+0x76c00], [R238.64], !P4 ;  /* 0x76c00000eef87fae */ /* 0x0003e8000e121844 */
[----:B------:R-:W3:Y:S04]  /*286c0*/  LDL.LU.64 R8, [R1+0x938] ;  /* 0x0009380001087983 */ /* 0x000ee80000300a00 */
[----:B------:R2:W-:Y:S04]  /*286d0*/  LDGSTS.E [R248+0x76e00], [R4.64], !P4 ;  /* 0x76e0000004f87fae */ /* 0x0005e8000e121844 */
[----:B------:R1:W-:Y:S01]  /*286e0*/  LDGSTS.E [R248+0x78800], [R240.64], !P2 ;  /* 0x78800000f0f87fae */ /* 0x0003e2000d121844 */
[----:B------:R-:W-:-:S03]  /*286f0*/  IADD3 R7, R249, -0xf6, RZ ;  /* 0xffffff0af9077810 */ /* 0x000fc60007ffe0ff */
[----:B------:R4:W-:Y:S04]  /*28700*/  LDGSTS.E [R248+0x78a00], [R24.64], !P2 ;  /* 0x78a0000018f87fae */ /* 0x0009e8000d121844 */
[----:B--2---:R-:W2:Y:S04]  /*28710*/  LDL.LU.64 R4, [R1+0x928] ;  /* 0x0009280001047983 */ /* 0x004ea80000300a00 */
[----:B------:R1:W-:Y:S04]  /*28720*/  STL.64 [R1+0x430], R240 ;  /* 0x000430f001007387 */ /* 0x0003e80000100a00 */
[----:B------:R-:W-:Y:S04]  /*28730*/  STL.64 [R1+0x438], R24 ;  /* 0x0004381801007387 */ /* 0x000fe80000100a00 */
[----:B------:R-:W-:Y:S04]  /*28740*/  STL.64 [R1+0x440], R22 ;  /* 0x0004401601007387 */ /* 0x000fe80000100a00 */
[----:B------:R1:W-:Y:S04]  /*28750*/  STL.64 [R1+0x448], R14 ;  /* 0x0004480e01007387 */ /* 0x0003e80000100a00 */
[----:B-1----:R-:W2:Y:S04]  /*28760*/  LDL.LU.64 R240, [R1+0x898] ;  /* 0x0008980001f07983 */ /* 0x002ea80000300a00 */
[----:B------:R1:W-:Y:S04]  /*28770*/  LDGSTS.E [R248+0x78c00], [R22.64], !P2 ;  /* 0x78c0000016f87fae */ /* 0x0003e8000d121844 */
[----:B------:R1:W-:Y:S01]  /*28780*/  LDGSTS.E [R248+0x78e00], [R14.64], !P2 ;  /* 0x78e000000ef87fae */ /* 0x0003e2000d121844 */
[----:B------:R-:W-:-:S03]  /*28790*/  ISETP.GE.U32.AND P6, PT, R7, 0x7ffffecb, PT ;  /* 0x7ffffecb0700780c */ /* 0x000fc60003fc6070 */
[----:B-1----:R-:W2:Y:S04]  /*287a0*/  LDL.LU.64 R14, [R1+0x888] ;  /* 0x00088800010e7983 */ /* 0x002ea80000300a00 */
[----:B------:R-:W2:Y:S01]  /*287b0*/  LDL.LU.64 R242, [R1+0x868] ;  /* 0x0008680001f27983 */ /* 0x000ea20000300a00 */
[----:B------:R-:W-:-:S04]  /*287c0*/  IADD3 R7, R249, -0xfa, RZ ;  /* 0xffffff06f9077810 */ /* 0x000fc80007ffe0ff */
[----:B------:R-:W-:Y:S01]  /*287d0*/  ISETP.GE.U32.AND P5, PT, R7, 0x7ffffec7, PT ;  /* 0x7ffffec70700780c */ /* 0x000fe20003fa6070 */
[----:B----4-:R-:W-:-:S05]  /*287e0*/  IMAD.WIDE R24, R2, 0x4, R20 ;  /* 0x0000000402187825 */ /* 0x010fca00078e0214 */
[----:B------:R1:W-:Y:S01]  /*287f0*/  LDGSTS.E [R248+0x7a800], [R24.64], !P6 ;  /* 0x7a80000018f87fae */ /* 0x0003e2000f121844 */
[----:B------:R-:W-:-:S05]  /*28800*/  IMAD.WIDE R10, R2, 0x4, R10 ;  /* 0x00000004020a7825 */ /* 0x000fca00078e020a */
[----:B------:R4:W-:Y:S01]  /*28810*/  LDGSTS.E [R248+0x7aa00], [R10.64], !P6 ;  /* 0x7aa000000af87fae */ /* 0x0009e2000f121844 */
[----:B------:R-:W-:-:S03]  /*28820*/  IMAD.WIDE R22, R2, 0x4, R12 ;  /* 0x0000000402167825 */ /* 0x000fc600078e020c */
[----:B------:R-:W2:Y:S04]  /*28830*/  LDL.LU.64 R12, [R1+0x858] ;  /* 0x00085800010c7983 */ /* 0x000ea80000300a00 */
[----:B------:R-:W-:Y:S01]  /*28840*/  STL.64 [R1+0x450], R24 ;  /* 0x0004501801007387 */ /* 0x000fe20000100a00 */
[----:B------:R-:W-:-:S03]  /*28850*/  IMAD.WIDE R20, R2, 0x4, R246 ;  /* 0x0000000402147825 */ /* 0x000fc600078e02f6 */
[----:B------:R4:W-:Y:S04]  /*28860*/  STL.64 [R1+0x458], R10 ;  /* 0x0004580a01007387 */ /* 0x0009e80000100a00 */
[----:B------:R3:W-:Y:S04]  /*28870*/  STL.64 [R1+0x460], R22 ;  /* 0x0004601601007387 */ /* 0x0007e80000100a00 */
[----:B------:R1:W-:Y:S04]  /*28880*/  STL.64 [R1+0x470], R20 ;  /* 0x0004701401007387 */ /* 0x0003e80000100a00 */
[----:B----4-:R-:W4:Y:S04]  /*28890*/  LDL.LU.64 R10, [R1+0x10e8] ;  /* 0x0010e800010a7983 */ /* 0x010f280000300a00 */
[----:B------:R-:W4:Y:S04]  /*288a0*/  LDL.LU.64 R246, [R1+0x10e0] ;  /* 0x0010e00001f67983 */ /* 0x000f280000300a00 */
[----:B------:R3:W-:Y:S04]  /*288b0*/  LDGSTS.E [R248+0x7ac00], [R22.64], !P6 ;  /* 0x7ac0000016f87fae */ /* 0x0007e8000f121844 */
[----:B------:R1:W-:Y:S01]  /*288c0*/  LDGSTS.E [R248+0x7ae00], [R20.64], !P6 ;  /* 0x7ae0000014f87fae */ /* 0x0003e2000f121844 */
[----:B---3--:R-:W-:-:S05]  /*288d0*/  IMAD.WIDE R22, R2, 0x4, R18 ;  /* 0x0000000402167825 */ /* 0x008fca00078e0212 */
[----:B------:R3:W-:Y:S04]  /*288e0*/  STL.64 [R1+0x468], R22 ;  /* 0x0004681601007387 */ /* 0x0007e80000100a00 */
[----:B------:R-:W4:Y:S01]  /*288f0*/  LDL.LU.64 R18, [R1+0x10d8] ;  /* 0x0010d80001127983 */ /* 0x000f220000300a00 */
[----:B-1----:R-:W-:-:S03]  /*28900*/  IMAD.WIDE R20, R2, 0x4, R16 ;  /* 0x0000000402147825 */ /* 0x002fc600078e0210 */
[----:B------:R3:W-:Y:S04]  /*28910*/  LDGSTS.E [R248+0x7c800], [R22.64], !P5 ;  /* 0x7c80000016f87fae */ /* 0x0007e8000e921844 */
[----:B------:R-:W-:Y:S04]  /*28920*/  STL.64 [R1+0x478], R20 ;  /* 0x0004781401007387 */ /* 0x000fe80000100a00 */
[----:B------:R1:W-:Y:S01]  /*28930*/  LDGSTS.E [R248+0x7ca00], [R20.64], !P5 ;  /* 0x7ca0000014f87fae */ /* 0x0003e2000e921844 */
[----:B------:R-:W-:-:S03]  /*28940*/  IMAD.WIDE R16, R2, 0x4, R8 ;  /* 0x0000000402107825 */ /* 0x000fc600078e0208 */
[----:B------:R-:W4:Y:S04]  /*28950*/  LDL.LU.64 R8, [R1+0x10d0] ;  /* 0x0010d00001087983 */ /* 0x000f280000300a00 */
[----:B------:R-:W-:Y:S04]  /*28960*/  STL.64 [R1+0x480], R16 ;  /* 0x0004801001007387 */ /* 0x000fe80000100a00 */
[----:B------:R1:W-:Y:S01]  /*28970*/  LDGSTS.E [R248+0x7cc00], [R16.64], !P5 ;  /* 0x7cc0000010f87fae */ /* 0x0003e2000e921844 */
[----:B--2---:R-:W-:-:S05]  /*28980*/  IMAD.WIDE R4, R2, 0x4, R4 ;  /* 0x0000000402047825 */ /* 0x004fca00078e0204 */
[----:B------:R2:W-:Y:S04]  /*28990*/  STL.64 [R1+0x488], R4 ;  /* 0x0004880401007387 */ /* 0x0005e80000100a00 */
[----:B------:R2:W-:Y:S01]  /*289a0*/  LDGSTS.E [R248+0x7ce00], [R4.64], !P5 ;  /* 0x7ce0000004f87fae */ /* 0x0005e2000e921844 */
[----:B---3--:R-:W-:-:S03]  /*289b0*/  IMAD.WIDE R22, R2, 0x4, R240 ;  /* 0x0000000402167825 */ /* 0x008fc600078e02f0 */
[----:B--2---:R-:W2:Y:S04]  /*289c0*/  LDL.LU.64 R4, [R1+0x1088] ;  /* 0x0010880001047983 */ /* 0x004ea80000300a00 */
[----:B------:R-:W2:Y:S01]  /*289d0*/  LDL.LU.64 R240, [R1+0x1080] ;  /* 0x0010800001f07983 */ /* 0x000ea20000300a00 */
[----:B------:R-:W-:-:S03]  /*289e0*/  IADD3 R7, R249, -0xfe, RZ ;  /* 0xffffff02f9077810 */ /* 0x000fc60007ffe0ff */
[----:B------:R-:W-:Y:S04]  /*289f0*/  STL.64 [R1+0x490], R22 ;  /* 0x0004901601007387 */ /* 0x000fe80000100a00 */
[----:B-1----:R-:W2:Y:S01]  /*28a00*/  LDL.LU.64 R16, [R1+0x1078] ;  /* 0x0010780001107983 */ /* 0x002ea20000300a00 */
[----:B------:R-:W-:Y:S01]  /*28a10*/  ISETP.GE.U32.AND P1, PT, R7, 0x7ffffec3, PT ;  /* 0x7ffffec30700780c */ /* 0x000fe20003f26070 */
[----:B------:R-:W-:-:S04]  /*28a20*/  IMAD.WIDE R20, R2, 0x4, R14 ;  /* 0x0000000402147825 */ /* 0x000fc800078e020e */
[----:B------:R-:W-:Y:S02]  /*28a30*/  IMAD.WIDE R14, R2, 0x4, R242 ;  /* 0x00000004020e7825 */ /* 0x000fe400078e02f2 */
[----:B------:R-:W2:Y:S06]  /*28a40*/  LDL.LU.64 R242, [R1+0x1070] ;  /* 0x0010700001f27983 */ /* 0x000eac0000300a00 */
[----:B------:R4:W-:Y:S04]  /*28a50*/  LDGSTS.E [R248+0x7e800], [R22.64], !P1 ;  /* 0x7e80000016f87fae */ /* 0x0009e8000c921844 */
[----:B------:R-:W-:Y:S04]  /*28a60*/  STL.64 [R1+0x498], R20 ;  /* 0x0004981401007387 */ /* 0x000fe80000100a00 */
[----:B------:R1:W-:Y:S04]  /*28a70*/  STL.64 [R1+0x4a0], R14 ;  /* 0x0004a00e01007387 */ /* 0x0003e80000100a00 */
[----:B------:R1:W-:Y:S04]  /*28a80*/  LDGSTS.E [R248+0x7ea00], [R20.64], !P1 ;  /* 0x7ea0000014f87fae */ /* 0x0003e8000c921844 */
[----:B------:R1:W-:Y:S01]  /*28a90*/  LDGSTS.E [R248+0x7ec00], [R14.64], !P1 ;  /* 0x7ec000000ef87fae */ /* 0x0003e2000c921844 */
[----:B------:R-:W-:Y:S01]  /*28aa0*/  IADD3 R7, R249, -0xc3, RZ ;  /* 0xffffff3df9077810 */ /* 0x000fe20007ffe0ff */
[----:B------:R-:W-:-:S03]  /*28ab0*/  IMAD.SHL.U32 R250, R250, 0x4, RZ ;  /* 0x00000004fafa7824 */ /* 0x000fc600078e00ff */
[----:B------:R-:W-:Y:S02]  /*28ac0*/  ISETP.GE.U32.AND P3, PT, R7, 0x7ffffefe, PT ;  /* 0x7ffffefe0700780c */ /* 0x000fe40003f66070 */
[----:B------:R-:W-:Y:S01]  /*28ad0*/  LOP3.LUT R250, R250, 0x40, RZ, 0x3c, !PT ;  /* 0x00000040fafa7812 */ /* 0x000fe200078e3cff */
[----:B------:R-:W-:-:S05]  /*28ae0*/  IMAD.WIDE R12, R2, 0x4, R12 ;  /* 0x00000004020c7825 */ /* 0x000fca00078e020c */
[----:B------:R4:W-:Y:S04]  /*28af0*/  STL.64 [R1+0x4a8], R12 ;  /* 0x0004a80c01007387 */ /* 0x0009e80000100a00 */
[----:B------:R4:W-:Y:S04]  /*28b00*/  LDGSTS.E [R248+0x7ee00], [R12.64], !P1 ;  /* 0x7ee000000cf87fae */ /* 0x0009e8000c921844 */
[----:B-1----:R-:W3:Y:S01]  /*28b10*/  LDL.LU.64 R14, [R1+0x1028] ;  /* 0x00102800010e7983 */ /* 0x002ee20000300a00 */
[----:B----4-:R-:W-:-:S03]  /*28b20*/  IMAD.WIDE R22, R2, 0x4, R10 ;  /* 0x0000000402167825 */ /* 0x010fc600078e020a */
[----:B------:R-:W3:Y:S01]  /*28b30*/  LDL.LU.64 R12, [R1+0x1020] ;  /* 0x00102000010c7983 */ /* 0x000ee20000300a00 */
[----:B------:R-:W-:-:S03]  /*28b40*/  IMAD.WIDE R20, R2, 0x4, R246 ;  /* 0x0000000402147825 */ /* 0x000fc600078e02f6 */
[----:B------:R-:W-:Y:S04]  /*28b50*/  STL.64 [R1+0x4b0], R22 ;  /* 0x0004b01601007387 */ /* 0x000fe80000100a00 */
[----:B------:R-:W3:Y:S04]  /*28b60*/  LDL.LU.64 R10, [R1+0x1018] ;  /* 0x00101800010a7983 */ /* 0x000ee80000300a00 */
[----:B------:R-:W3:Y:S04]  /*28b70*/  LDL.LU.64 R246, [R1+0x1010] ;  /* 0x0010100001f67983 */ /* 0x000ee80000300a00 */
[----:B------:R1:W-:Y:S04]  /*28b80*/  STL.64 [R1+0x4b8], R20 ;  /* 0x0004b81401007387 */ /* 0x0003e80000100a00 */
[----:B------:R1:W-:Y:S04]  /*28b90*/  LDGSTS.E [R250+0x61000], [R22.64], !P3 ;  /* 0x6100000016fa7fae */ /* 0x0003e8000d921844 */
[----:B------:R1:W-:Y:S01]  /*28ba0*/  LDGSTS.E [R250+0x61200], [R20.64], !P3 ;  /* 0x6120000014fa7fae */ /* 0x0003e2000d921844 */
[----:B------:R-:W-:-:S05]  /*28bb0*/  IMAD.WIDE R18, R2, 0x4, R18 ;  /* 0x0000000402127825 */ /* 0x000fca00078e0212 */
[----:B------:R-:W-:Y:S04]  /*28bc0*/  STL.64 [R1+0x4c0], R18 ;  /* 0x0004c01201007387 */ /* 0x000fe80000100a00 */
[----:B------:R1:W-:Y:S01]  /*28bd0*/  LDGSTS.E [R250+0x61400], [R18.64], !P3 ;  /* 0x6140000012fa7fae */ /* 0x0003e2000d921844 */
[----:B------:R-:W-:-:S05]  /*28be0*/  IMAD.WIDE R8, R2, 0x4, R8 ;  /* 0x0000000402087825 */ /* 0x000fca00078e0208 */
[----:B------:R1:W-:Y:S04]  /*28bf0*/  STL.64 [R1+0x4d0], R8 ;  /* 0x0004d00801007387 */ /* 0x0003e80000100a00 */
[----:B------:R1:W-:Y:S04]  /*28c00*/  LDGSTS.E [R250+0x61600], [R8.64], !P3 ;  /* 0x6160000008fa7fae */ /* 0x0003e8000d921844 */
[----:B-1----:R-:W4:Y:S04]  /*28c10*/  LDL.LU.64 R20, [R1+0xfc8] ;  /* 0x000fc80001147983 */ /* 0x002f280000300a00 */
[----:B------:R-:W4:Y:S01]  /*28c20*/  LDL.LU.64 R8, [R1+0xfc0] ;  /* 0x000fc00001087983 */ /* 0x000f220000300a00 */
[----:B--2---:R-:W-:-:S03]  /*28c30*/  IMAD.WIDE R24, R2, 0x4, R4 ;  /* 0x0000000402187825 */ /* 0x004fc600078e0204 */
[----:B------:R-:W2:Y:S01]  /*28c40*/  LDL.LU.64 R4, [R1+0xfb8] ;  /* 0x000fb80001047983 */ /* 0x000ea20000300a00 */
[----:B------:R-:W-:-:S03]  /*28c50*/  IMAD.WIDE R22, R2, 0x4, R240 ;  /* 0x0000000402167825 */ /* 0x000fc600078e02f0 */
[----:B------:R-:W2:Y:S01]  /*28c60*/  LDL.LU.64 R240, [R1+0xfb0] ;  /* 0x000fb00001f07983 */ /* 0x000ea20000300a00 */
[----:B------:R-:W-:-:S04]  /*28c70*/  IADD3 R7, R249, -0xc7, RZ ;  /* 0xffffff39f9077810 */ /* 0x000fc80007ffe0ff */
[----:B------:R-:W-:Y:S01]  /*28c80*/  ISETP.GE.U32.AND P4, PT, R7, 0x7ffffefa, PT ;  /* 0x7ffffefa0700780c */ /* 0x000fe20003f86070 */
[C---:B------:R-:W-:Y:S01]  /*28c90*/  IMAD.WIDE R18, R2.reuse, 0x4, R16 ;  /* 0x0000000402127825 */ /* 0x040fe200078e0210 */
[----:B------:R-:W-:Y:S04]  /*28ca0*/  STL.64 [R1+0x4c8], R24 ;  /* 0x0004c81801007387 */ /* 0x000fe80000100a00 */
[----:B------:R-:W-:Y:S04]  /*28cb0*/  STL.64 [R1+0x4d8], R22 ;  /* 0x0004d81601007387 */ /* 0x000fe80000100a00 */
[----:B------:R1:W-:Y:S01]  /*28cc0*/  STL.64 [R1+0x4e0], R18 ;  /* 0x0004e01201007387 */ /* 0x0003e20000100a00 */
[----:B------:R-:W-:-:S03]  /*28cd0*/  IMAD.WIDE R16, R2, 0x4, R242 ;  /* 0x0000000402107825 */ /* 0x000fc600078e02f2 */
[----:B------:R3:W-:Y:S04]  /*28ce0*/  LDGSTS.E [R250+0x63000], [R24.64], !P4 ;  /* 0x6300000018fa7fae */ /* 0x0007e8000e121844 */
[----:B------:R1:W-:Y:S04]  /*28cf0*/  LDGSTS.E [R250+0x63200], [R22.64], !P4 ;  /* 0x6320000016fa7fae */ /* 0x0003e8000e121844 */
[----:B------:R1:W-:Y:S04]  /*28d00*/  STL.64 [R1+0x4e8], R16 ;  /* 0x0004e81001007387 */ /* 0x0003e80000100a00 */
[----:B------:R1:W-:Y:S04]  /*28d10*/  LDGSTS.E [R250+0x63400], [R18.64], !P4 ;  /* 0x6340000012fa7fae */ /* 0x0003e8000e121844 */
[----:B------:R1:W-:Y:S01]  /*28d20*/  LDGSTS.E [R250+0x63600], [R16.64], !P4 ;  /* 0x6360000010fa7fae */ /* 0x0003e2000e121844 */
[----:B------:R-:W-:-:S03]  /*28d30*/  IADD3 R7, R249, -0xcb, RZ ;  /* 0xffffff35f9077810 */ /* 0x000fc60007ffe0ff */
[----:B-1----:R-:W2:Y:S04]  /*28d40*/  LDL.LU.64 R18, [R1+0xf68] ;  /* 0x000f680001127983 */ /* 0x002ea80000300a00 */
[----:B------:R-:W2:Y:S04]  /*28d50*/  LDL.LU.64 R16, [R1+0xf60] ;  /* 0x000f600001107983 */ /* 0x000ea80000300a00 */
[----:B------:R-:W2:Y:S01]  /*28d60*/  LDL.LU.64 R242, [R1+0xf58] ;  /* 0x000f580001f27983 */ /* 0x000ea20000300a00 */
[----:B------:R-:W-:Y:S02]  /*28d70*/  ISETP.GE.U32.AND P2, PT, R7, 0x7ffffef6, PT ;  /* 0x7ffffef60700780c */ /* 0x000fe40003f46070 */
[----:B------:R-:W-:-:S04]  /*28d80*/  IADD3 R7, R249, -0xcf, RZ ;  /* 0xffffff31f9077810 */ /* 0x000fc80007ffe0ff */
[----:B------:R-:W-:Y:S01]  /*28d90*/  ISETP.GE.U32.AND P6, PT, R7, 0x7ffffef2, PT ;  /* 0x7ffffef20700780c */ /* 0x000fe20003fc6070 */
[C---:B---3--:R-:W-:Y:S02]  /*28da0*/  IMAD.WIDE R24, R2.reuse, 0x4, R14 ;  /* 0x0000000402187825 */ /* 0x048fe400078e020e */
[----:B------:R-:W3:Y:S02]  /*28db0*/  LDL.LU.64 R14, [R1+0xf08] ;  /* 0x000f0800010e7983 */ /* 0x000ee40000300a00 */
[C---:B------:R-:W-:Y:S02]  /*28dc0*/  IMAD.WIDE R22, R2.reuse, 0x4, R12 ;  /* 0x0000000402167825 */ /* 0x040fe400078e020c */
[----:B------:R-:W-:Y:S04]  /*28dd0*/  STL.64 [R1+0x4f0], R24 ;  /* 0x0004f01801007387 */ /* 0x000fe80000100a00 */
[----:B------:R4:W-:Y:S01]  /*28de0*/  LDGSTS.E [R250+0x65000], [R24.64], !P2 ;  /* 0x6500000018fa7fae */ /* 0x0009e2000d121844 */
[----:B------:R-:W-:-:S03]  /*28df0*/  IMAD.WIDE R12, R2, 0x4, R10 ;  /* 0x00000004020c7825 */ /* 0x000fc600078e020a */
[----:B------:R-:W-:Y:S01]  /*28e00*/  STL.64 [R1+0x4f8], R22 ;  /* 0x0004f81601007387 */ /* 0x000fe20000100a00 */
[----:B------:R-:W-:-:S03]  /*28e10*/  IMAD.WIDE R10, R2, 0x4, R246 ;  /* 0x00000004020a7825 */ /* 0x000fc600078e02f6 */
[----:B------:R1:W-:Y:S04]  /*28e20*/  STL.64 [R1+0x500], R12 ;  /* 0x0005000c01007387 */ /* 0x0003e80000100a00 */
[----:B------:R1:W-:Y:S04]  /*28e30*/  LDGSTS.E [R250+0x65200], [R22.64], !P2 ;  /* 0x6520000016fa7fae */ /* 0x0003e8000d121844 */
[----:B------:R1:W-:Y:S04]  /*28e40*/  STL.64 [R1+0x508], R10 ;  /* 0x0005080a01007387 */ /* 0x0003e80000100a00 */
[----:B------:R1:W-:Y:S04]  /*28e50*/  LDGSTS.E [R250+0x65400], [R12.64], !P2 ;  /* 0x654000000cfa7fae */ /* 0x0003e8000d121844 */
[----:B------:R1:W-:Y:S04]  /*28e60*/  LDGSTS.E [R250+0x65600], [R10.64], !P2 ;  /* 0x656000000afa7fae */ /* 0x0003e8000d121844 */
[----:B-1----:R-:W3:Y:S04]  /*28e70*/  LDL.LU.64 R12, [R1+0xe30] ;  /* 0x000e3000010c7983 */ /* 0x002ee80000300a00 */
[----:B------:R-:W3:Y:S04]  /*28e80*/  LDL.LU.64 R10, [R1+0xe28] ;  /* 0x000e2800010a7983 */ /* 0x000ee80000300a00 */
[----:B------:R-:W3:Y:S01]  /*28e90*/  LDL.LU.64 R246, [R1+0xe20] ;  /* 0x000e200001f67983 */ /* 0x000ee20000300a00 */
[----:B----4-:R-:W-:-:S03]  /*28ea0*/  IMAD.WIDE R24, R2, 0x4, R20 ;  /* 0x0000000402187825 */ /* 0x010fc600078e0214 */
[----:B------:R-:W4:Y:S01]  /*28eb0*/  LDL.LU.64 R20, [R1+0xe18] ;  /* 0x000e180001147983 */ /* 0x000f220000300a00 */
[----:B------:R-:W-:-:S03]  /*28ec0*/  IMAD.WIDE R22, R2, 0x4, R8 ;  /* 0x0000000402167825 */ /* 0x000fc600078e0208 */
[----:B------:R-:W-:Y:S04]  /*28ed0*/  STL.64 [R1+0x510], R24 ;  /* 0x0005101801007387 */ /* 0x000fe80000100a00 */
[----:B------:R-:W-:Y:S04]  /*28ee0*/  STL.64 [R1+0x518], R22 ;  /* 0x0005181601007387 */ /* 0x000fe80000100a00 */
[----:B------:R1:W-:Y:S04]  /*28ef0*/  LDGSTS.E [R250+0x67000], [R24.64], !P6 ;  /* 0x6700000018fa7fae */ /* 0x0003e8000f121844 */
[----:B------:R1:W-:Y:S01]  /*28f00*/  LDGSTS.E [R250+0x67200], [R22.64], !P6 ;  /* 0x6720000016fa7fae */ /* 0x0003e2000f121844 */
[----:B--2---:R-:W-:-:S04]  /*28f10*/  IMAD.WIDE R8, R2, 0x4, R4 ;  /* 0x0000000402087825 */ /* 0x004fc800078e0204 */
[----:B------:R-:W-:Y:S01]  /*28f20*/  IMAD.WIDE R4, R2, 0x4, R240 ;  /* 0x0000000402047825 */ /* 0x000fe200078e02f0 */
[----:B------:R2:W-:Y:S04]  /*28f30*/  STL.64 [R1+0x520], R8 ;  /* 0x0005200801007387 */ /* 0x0005e80000100a00 */
[----:B------:R1:W-:Y:S04]  /*28f40*/  STL.64 [R1+0x530], R4 ;  /* 0x0005300401007387 */ /* 0x0003e80000100a00 */
[----:B------:R2:W-:Y:S04]  /*28f50*/  LDGSTS.E [R250+0x67400], [R8.64], !P6 ;  /* 0x6740000008fa7fae */ /* 0x0005e8000f121844 */
[----:B------:R1:W-:Y:S04]  /*28f60*/  LDGSTS.E [R250+0x67600], [R4.64], !P6 ;  /* 0x6760000004fa7fae */ /* 0x0003e8000f121844 */
[----:B--2---:R-:W2:Y:S04]  /*28f70*/  LDL.LU.64 R8, [R1+0xdf8] ;  /* 0x000df80001087983 */ /* 0x004ea80000300a00 */
[----:B-1----:R-:W2:Y:S04]  /*28f80*/  LDL.LU.64 R4, [R1+0xdf0] ;  /* 0x000df00001047983 */ /* 0x002ea80000300a00 */
[----:B------:R-:W2:Y:S01]  /*28f90*/  LDL.LU.64 R240, [R1+0xde8] ;  /* 0x000de80001f07983 */ /* 0x000ea20000300a00 */
[----:B------:R-:W-:-:S04]  /*28fa0*/  IADD3 R7, R249, -0xd3, RZ ;  /* 0xffffff2df9077810 */ /* 0x000fc80007ffe0ff */
[----:B------:R-:W-:Y:S01]  /*28fb0*/  ISETP.GE.U32.AND P5, PT, R7, 0x7ffffeee, PT ;  /* 0x7ffffeee0700780c */ /* 0x000fe20003fa6070 */
[----:B------:R-:W-:-:S04]  /*28fc0*/  IMAD.WIDE R22, R2, 0x4, R18 ;  /* 0x0000000402167825 */ /* 0x000fc800078e0212 */
[----:B------:R-:W-:-:S08]  /*28fd0*/  IMAD.WIDE R18, R2, 0x4, R16 ;  /* 0x0000000402127825 */ /* 0x000fd000078e0210 */
[----:B------:R1:W-:Y:S01]  /*28fe0*/  LDGSTS.E [R250+0x69000], [R22.64], !P5 ;  /* 0x6900000016fa7fae */ /* 0x0003e2000e921844 */
[----:B------:R-:W-:-:S03]  /*28ff0*/  IMAD.WIDE R16, R2, 0x4, R242 ;  /* 0x0000000402107825 */ /* 0x000fc600078e02f2 */
[----:B------:R1:W-:Y:S04]  /*29000*/  LDGSTS.E [R250+0x69200], [R18.64], !P5 ;  /* 0x6920000012fa7fae */ /* 0x0003e8000e921844 */
[----:B------:R-:W2:Y:S04]  /*29010*/  LDL.LU.64 R242, [R1+0xde0] ;  /* 0x000de00001f27983 */ /* 0x000ea80000300a00 */
[----:B------:R-:W-:Y:S04]  /*29020*/  STL.64 [R1+0x528], R22 ;  /* 0x0005281601007387 */ /* 0x000fe80000100a00 */
[----:B------:R1:W-:Y:S04]  /*29030*/  STL.64 [R1+0x538], R18 ;  /* 0x0005381201007387 */ /* 0x0003e80000100a00 */
[----:B------:R1:W-:Y:S04]  /*29040*/  STL.64 [R1+0x540], R16 ;  /* 0x0005401001007387 */ /* 0x0003e80000100a00 */
[----:B------:R1:W-:Y:S01]  /*29050*/  LDGSTS.E [R250+0x69400], [R16.64], !P5 ;  /* 0x6940000010fa7fae */ /* 0x0003e2000e921844 */
[----:B------:R-:W-:-:S04]  /*29060*/  IADD3 R7, R249, -0xd7, RZ ;  /* 0xffffff29f9077810 */ /* 0x000fc80007ffe0ff */
[----:B------:R-:W-:Y:S01]  /*29070*/  ISETP.GE.U32.AND P1, PT, R7, 0x7ffffeea, PT ;  /* 0x7ffffeea0700780c */ /* 0x000fe20003f26070 */
[----:B---3--:R-:W-:-:S05]  /*29080*/  IMAD.WIDE R14, R2, 0x4, R14 ;  /* 0x00000004020e7825 */ /* 0x008fca00078e020e */
[----:B------:R3:W-:Y:S04]  /*29090*/  STL.64 [R1+0x548], R14 ;  /* 0x0005480e01007387 */ /* 0x0007e80000100a00 */
[----:B-1----:R-:W2:Y:S04]  /*290a0*/  LDL.LU.64 R18, [R1+0xdc8] ;  /* 0x000dc80001127983 */ /* 0x002ea80000300a00 */
[----:B------:R3:W-:Y:S04]  /*290b0*/  LDGSTS.E [R250+0x69600], [R14.64], !P5 ;  /* 0x696000000efa7fae */ /* 0x0007e8000e921844 */
[----:B------:R-:W2:Y:S04]  /*290c0*/  LDL.LU.64 R16, [R1+0xdc0] ;  /* 0x000dc00001107983 */ /* 0x000ea80000300a00 */
[----:B---3--:R-:W2:Y:S01]  /*290d0*/  LDL.LU.64 R14, [R1+0xdb8] ;  /* 0x000db800010e7983 */ /* 0x008ea20000300a00 */
[----:B------:R-:W-:-:S04]  /*290e0*/  IMAD.WIDE R22, R2, 0x4, R12 ;  /* 0x0000000402167825 */ /* 0x000fc800078e020c */
[C---:B------:R-:W-:Y:S01]  /*290f0*/  IMAD.WIDE R12, R2.reuse, 0x4, R10 ;  /* 0x00000004020c7825 */ /* 0x040fe200078e020a */
[----:B------:R1:W-:Y:S03]  /*29100*/  LDGSTS.E [R250+0x6b000], [R22.64], !P1 ;  /* 0x6b00000016fa7fae */ /* 0x0003e6000c921844 */
[C---:B------:R-:W-:Y:S01]  /*29110*/  IMAD.WIDE R10, R2.reuse, 0x4, R246 ;  /* 0x00000004020a7825 */ /* 0x040fe200078e02f6 */
[----:B------:R1:W-:Y:S04]  /*29120*/  LDGSTS.E [R250+0x6b200], [R12.64], !P1 ;  /* 0x6b2000000cfa7fae */ /* 0x0003e8000c921844 */
[----:B------:R-:W2:Y:S04]  /*29130*/  LDL.LU.64 R246, [R1+0xdb0] ;  /* 0x000db00001f67983 */ /* 0x000ea80000300a00 */
[----:B------:R-:W-:Y:S04]  /*29140*/  STL.64 [R1+0x550], R22 ;  /* 0x0005501601007387 */ /* 0x000fe80000100a00 */
[----:B------:R1:W-:Y:S04]  /*29150*/  STL.64 [R1+0x558], R12 ;  /* 0x0005580c01007387 */ /* 0x0003e80000100a00 */
[----:B------:R1:W-:Y:S04]  /*29160*/  STL.64 [R1+0x560], R10 ;  /* 0x0005600a01007387 */ /* 0x0003e80000100a00 */
[----:B------:R1:W-:Y:S01]  /*29170*/  LDGSTS.E [R250+0x6b400], [R10.64], !P1 ;  /* 0x6b4000000afa7fae */ /* 0x0003e2000c921844 */
[----:B----4-:R-:W-:-:S05]  /*29180*/  IMAD.WIDE R20, R2, 0x4, R20 ;  /* 0x0000000402147825 */ /* 0x010fca00078e0214 */
[----:B------:R4:W-:Y:S04]  /*29190*/  STL.64 [R1+0x568], R20 ;  /* 0x0005681401007387 */ /* 0x0009e80000100a00 */
[----:B-1----:R-:W3:Y:S04]  /*291a0*/  LDL.LU.64 R12, [R1+0xd90] ;  /* 0x000d9000010c7983 */ /* 0x002ee80000300a00 */
[----:B------:R-:W3:Y:S01]  /*291b0*/  LDL.LU.64 R10, [R1+0xd88] ;  /* 0x000d8800010a7983 */ /* 0x000ee20000300a00 */
[----:B--2---:R-:W-:Y:S01]  /*291c0*/  IMAD.WIDE R24, R2, 0x4, R8 ;  /* 0x0000000402187825 */ /* 0x004fe200078e0208 */
[----:B------:R-:W-:-:S02]  /*291d0*/  IADD3 R7, R249, -0xdb, RZ ;  /* 0xffffff25f9077810 */ /* 0x000fc40007ffe0ff */
[----:B------:R-:W2:Y:S01]  /*291e0*/  LDL.LU.64 R8, [R1+0xd80] ;  /* 0x000d800001087983 */ /* 0x000ea20000300a00 */
[----:B------:R-:W-:-:S03]  /*291f0*/  IMAD.WIDE R22, R2, 0x4, R4 ;  /* 0x0000000402167825 */ /* 0x000fc600078e0204 */
[----:B------:R-:W-:Y:S01]  /*29200*/  STL.64 [R1+0x570], R24 ;  /* 0x0005701801007387 */ /* 0x000fe20000100a00 */
[----:B------:R-:W-:-:S03]  /*29210*/  IMAD.WIDE R4, R2, 0x4, R240 ;  /* 0x0000000402047825 */ /* 0x000fc600078e02f0 */
[----:B------:R-:W2:Y:S01]  /*29220*/  LDL.LU.64 R240, [R1+0xd78] ;  /* 0x000d780001f07983 */ /* 0x000ea20000300a00 */
[----:B------:R-:W-:-:S03]  /*29230*/  ISETP.GE.U32.AND P3, PT, R7, 0x7ffffee6, PT ;  /* 0x7ffffee60700780c */ /* 0x000fc60003f66070 */
[----:B------:R4:W-:Y:S04]  /*29240*/  LDGSTS.E [R250+0x6b600], [R20.64], !P1 ;  /* 0x6b60000014fa7fae */ /* 0x0009e8000c921844 */
[----:B------:R-:W-:Y:S04]  /*29250*/  STL.64 [R1+0x578], R22 ;  /* 0x0005781601007387 */ /* 0x000fe80000100a00 */
[----:B------:R1:W-:Y:S04]  /*29260*/  STL.64 [R1+0x580], R4 ;  /* 0x0005800401007387 */ /* 0x0003e80000100a00 */
[----:B------:R1:W-:Y:S04]  /*29270*/  LDGSTS.E [R250+0x6d000], [R24.64], !P3 ;  /* 0x6d00000018fa7fae */ /* 0x0003e8000d921844 */
[----:B------:R1:W-:Y:S04]  /*29280*/  LDGSTS.E [R250+0x6d200], [R22.64], !P3 ;  /* 0x6d20000016fa7fae */ /* 0x0003e8000d921844 */
[----:B------:R1:W-:Y:S01]  /*29290*/  LDGSTS.E [R250+0x6d400], [R4.64], !P3 ;  /* 0x6d40000004fa7fae */ /* 0x0003e2000d921844 */
[----:B----4-:R-:W-:-:S05]  /*292a0*/  IMAD.WIDE R20, R2, 0x4, R242 ;  /* 0x0000000402147825 */ /* 0x010fca00078e02f2 */
[----:B------:R4:W-:Y:S04]  /*292b0*/  STL.64 [R1+0x590], R20 ;  /* 0x0005901401007387 */ /* 0x0009e80000100a00 */
[----:B------:R4:W-:Y:S04]  /*292c0*/  LDGSTS.E [R250+0x6d600], [R20.64], !P3 ;  /* 0x6d60000014fa7fae */ /* 0x0009e8000d921844 */
[----:B-1----:R-:W2:Y:S04]  /*292d0*/  LDL.LU.64 R4, [R1+0xd60] ;  /* 0x000d600001047983 */ /* 0x002ea80000300a00 */
[----:B------:R-:W2:Y:S01]  /*292e0*/  LDL.LU.64 R242, [R1+0xd58] ;  /* 0x000d580001f27983 */ /* 0x000ea20000300a00 */
[----:B------:R-:W-:-:S04]  /*292f0*/  IADD3 R7, R249, -0xdf, RZ ;  /* 0xffffff21f9077810 */ /* 0x000fc80007ffe0ff */
[----:B------:R-:W-:Y:S01]  /*29300*/  ISETP.GE.U32.AND P4, PT, R7, 0x7ffffee2, PT ;  /* 0x7ffffee20700780c */ /* 0x000fe20003f86070 */
[C---:B------:R-:W-:Y:S02]  /*29310*/  IMAD.WIDE R24, R2.reuse, 0x4, R18 ;  /* 0x0000000402187825 */ /* 0x040fe400078e0212 */
[----:B------:R-:W2:Y:S02]  /*29320*/  LDL.LU.64 R18, [R1+0xd50] ;  /* 0x000d500001127983 */ /* 0x000ea40000300a00 */
[C---:B------:R-:W-:Y:S02]  /*29330*/  IMAD.WIDE R22, R2.reuse, 0x4, R16 ;  /* 0x0000000402167825 */ /* 0x040fe400078e0210 */
[----:B------:R-:W-:Y:S06]  /*29340*/  STL.64 [R1+0x588], R24 ;  /* 0x0005881801007387 */ /* 0x000fec0000100a00 */
[----:B------:R3:W-:Y:S01]  /*29350*/  LDGSTS.E [R250+0x6f000], [R24.64], !P4 ;  /* 0x6f00000018fa7fae */ /* 0x0007e2000e121844 */
[----:B----4-:R-:W-:-:S03]  /*29360*/  IMAD.WIDE R20, R2, 0x4, R14 ;  /* 0x0000000402147825 */ /* 0x010fc600078e020e */
[----:B------:R1:W-:Y:S04]  /*29370*/  LDGSTS.E [R250+0x6f200], [R22.64], !P4 ;  /* 0x6f20000016fa7fae */ /* 0x0003e8000e121844 */
[----:B------:R-:W4:Y:S04]  /*29380*/  LDL.LU.64 R14, [R1+0xd48] ;  /* 0x000d4800010e7983 */ /* 0x000f280000300a00 */
[----:B------:R-:W-:Y:S04]  /*29390*/  STL.64 [R1+0x598], R22 ;  /* 0x0005981601007387 */ /* 0x000fe80000100a00 */
[----:B------:R-:W-:Y:S04]  /*293a0*/  STL.64 [R1+0x5a0], R20 ;  /* 0x0005a01401007387 */ /* 0x000fe80000100a00 */
[----:B------:R2:W-:Y:S01]  /*293b0*/  LDGSTS.E [R250+0x6f400], [R20.64], !P4 ;  /* 0x6f40000014fa7fae */ /* 0x0005e2000e121844 */
[----:B------:R-:W-:-:S05]  /*293c0*/  IMAD.WIDE R16, R2, 0x4, R246 ;  /* 0x0000000402107825 */ /* 0x000fca00078e02f6 */
[----:B------:R1:W-:Y:S04]  /*293d0*/  STL.64 [R1+0x5a8], R16 ;  /* 0x0005a81001007387 */ /* 0x0003e80000100a00 */
[----:B------:R-:W4:Y:S04]  /*293e0*/  LDL.LU.64 R246, [R1+0xd38] ;  /* 0x000d380001f67983 */ /* 0x000f280000300a00 */
[----:B------:R1:W-:Y:S04]  /*293f0*/  LDGSTS.E [R250+0x6f600], [R16.64], !P4 ;  /* 0x6f60000010fa7fae */ /* 0x0003e8000e121844 */
[----:B-1----:R-:W4:Y:S01]  /*29400*/  LDL.LU.64 R16, [R1+0xd30] ;  /* 0x000d300001107983 */ /* 0x002f220000300a00 */
[----:B---3--:R-:W-:-:S03]  /*29410*/  IMAD.WIDE R24, R2, 0x4, R12 ;  /* 0x0000000402187825 */ /* 0x008fc600078e020c */
[----:B------:R-:W3:Y:S01]  /*29420*/  LDL.LU.64 R12, [R1+0xd28] ;  /* 0x000d2800010c7983 */ /* 0x000ee20000300a00 */
[----:B------:R-:W-:-:S03]  /*29430*/  IMAD.WIDE R22, R2, 0x4, R10 ;  /* 0x0000000402167825 */ /* 0x000fc600078e020a */
[----:B------:R-:W-:Y:S04]  /*29440*/  STL.64 [R1+0x5b0], R24 ;  /* 0x0005b01801007387 */ /* 0x000fe80000100a00 */
[----:B------:R-:W3:Y:S04]  /*29450*/  LDL.LU.64 R10, [R1+0xd20] ;  /* 0x000d2000010a7983 */ /* 0x000ee80000300a00 */
[----:B------:R1:W-:Y:S01]  /*29460*/  STL.64 [R1+0x5b8], R22 ;  /* 0x0005b81601007387 */ /* 0x0003e20000100a00 */
[----:B--2---:R-:W-:-:S04]  /*29470*/  IMAD.WIDE R20, R2, 0x4, R8 ;  /* 0x0000000402147825 */ /* 0x004fc800078e0208 */
[----:B------:R-:W-:Y:S01]  /*29480*/  IMAD.WIDE R8, R2, 0x4, R240 ;  /* 0x0000000402087825 */ /* 0x000fe200078e02f0 */
[----:B------:R2:W-:Y:S04]  /*29490*/  STL.64 [R1+0x5c0], R20 ;  /* 0x0005c01401007387 */ /* 0x0005e80000100a00 */
[----:B------:R1:W-:Y:S04]  /*294a0*/  STL.64 [R1+0x5c8], R8 ;  /* 0x0005c80801007387 */ /* 0x0003e80000100a00 */
[----:B------:R-:W3:Y:S01]  /*294b0*/  LDL.LU.64 R240, [R1+0xd00] ;  /* 0x000d000001f07983 */ /* 0x000ee20000300a00 */
[----:B------:R-:W-:-:S04]  /*294c0*/  IADD3 R7, R249, -0xe3, RZ ;  /* 0xffffff1df9077810 */ /* 0x000fc80007ffe0ff */
[----:B------:R-:W-:Y:S02]  /*294d0*/  ISETP.GE.U32.AND P2, PT, R7, 0x7ffffede, PT ;  /* 0x7ffffede0700780c */ /* 0x000fe40003f46070 */
[----:B------:R-:W-:-:S11]  /*294e0*/  IADD3 R7, R249, -0xe7, RZ ;  /* 0xffffff19f9077810 */ /* 0x000fd60007ffe0ff */
[----:B------:R1:W-:Y:S04]  /*294f0*/  LDGSTS.E [R250+0x71000], [R24.64], !P2 ;  /* 0x7100000018fa7fae */ /* 0x0003e8000d121844 */
[----:B------:R1:W-:Y:S04]  /*29500*/  LDGSTS.E [R250+0x71200], [R22.64], !P2 ;  /* 0x7120000016fa7fae */ /* 0x0003e8000d121844 */
[----:B------:R2:W-:Y:S04]  /*29510*/  LDGSTS.E [R250+0x71400], [R20.64], !P2 ;  /* 0x7140000014fa7fae */ /* 0x0005e8000d121844 */
[----:B------:R2:W-:Y:S01]  /*29520*/  LDGSTS.E [R250+0x71600], [R8.64], !P2 ;  /* 0x7160000008fa7fae */ /* 0x0005e2000d121844 */
[----:B-1----:R-:W-:-:S04]  /*29530*/  IMAD.WIDE R22, R2, 0x4, R4 ;  /* 0x0000000402167825 */ /* 0x002fc800078e0204 */
[----:B--2---:R-:W-:Y:S01]  /*29540*/  IMAD.WIDE R20, R2, 0x4, R242 ;  /* 0x0000000402147825 */ /* 0x004fe200078e02f2 */
[----:B------:R-:W2:Y:S04]  /*29550*/  LDL.LU.64 R8, [R1+0xcf8] ;  /* 0x000cf80001087983 */ /* 0x000ea80000300a00 */
[----:B------:R-:W2:Y:S04]  /*29560*/  LDL.LU.64 R4, [R1+0xcf0] ;  /* 0x000cf00001047983 */ /* 0x000ea80000300a00 */
[----:B------:R-:W-:Y:S04]  /*29570*/  STL.64 [R1+0x5d0], R22 ;  /* 0x0005d01601007387 */ /* 0x000fe80000100a00 */
[----:B------:R-:W2:Y:S01]  /*29580*/  LDL.LU.64 R242, [R1+0xce8] ;  /* 0x000ce80001f27983 */ /* 0x000ea20000300a00 */
[----:B------:R-:W-:-:S03]  /*29590*/  ISETP.GE.U32.AND P6, PT, R7, 0x7ffffeda, PT ;  /* 0x7ffffeda0700780c */ /* 0x000fc60003fc6070 */
[----:B------:R1:W-:Y:S10]  /*295a0*/  STL.64 [R1+0x5d8], R20 ;  /* 0x0005d81401007387 */ /* 0x0003f40000100a00 */
[----:B------:R1:W-:Y:S04]  /*295b0*/  LDGSTS.E [R250+0x73000], [R22.64], !P6 ;  /* 0x7300000016fa7fae */ /* 0x0003e8000f121844 */
[----:B------:R1:W-:Y:S01]  /*295c0*/  LDGSTS.E [R250+0x73200], [R20.64], !P6 ;  /* 0x7320000014fa7fae */ /* 0x0003e2000f121844 */
[----:B------:R-:W-:Y:S01]  /*295d0*/  IADD3 R7, R249, -0xeb, RZ ;  /* 0xffffff15f9077810 */ /* 0x000fe20007ffe0ff */
[----:B------:R-:W-:-:S05]  /*295e0*/  IMAD.WIDE R18, R2, 0x4, R18 ;  /* 0x0000000402127825 */ /* 0x000fca00078e0212 */
[----:B------:R1:W-:Y:S04]  /*295f0*/  STL.64 [R1+0x5e0], R18 ;  /* 0x0005e01201007387 */ /* 0x0003e80000100a00 */
[----:B------:R1:W-:Y:S01]  /*29600*/  LDGSTS.E [R250+0x73400], [R18.64], !P6 ;  /* 0x7340000012fa7fae */ /* 0x0003e2000f121844 */
[----:B----4-:R-:W-:-:S05]  /*29610*/  IMAD.WIDE R14, R2, 0x4, R14 ;  /* 0x00000004020e7825 */ /* 0x010fca00078e020e */
[----:B------:R4:W-:Y:S04]  /*29620*/  STL.64 [R1+0x5f0], R14 ;  /* 0x0005f00e01007387 */ /* 0x0009e80000100a00 */
[----:B-1----:R-:W2:Y:S04]  /*29630*/  LDL.LU.64 R20, [R1+0xcc0] ;  /* 0x000cc00001147983 */ /* 0x002ea80000300a00 */
[----:B------:R4:W-:Y:S04]  /*29640*/  LDGSTS.E [R250+0x73600], [R14.64], !P6 ;  /* 0x736000000efa7fae */ /* 0x0009e8000f121844 */
[----:B------:R-:W2:Y:S04]  /*29650*/  LDL.LU.64 R18, [R1+0xcb8] ;  /* 0x000cb80001127983 */ /* 0x000ea80000300a00 */
[----:B----4-:R-:W2:Y:S01]  /*29660*/  LDL.LU.64 R14, [R1+0xcb0] ;  /* 0x000cb000010e7983 */ /* 0x010ea20000300a00 */
[----:B------:R-:W-:-:S05]  /*29670*/  IMAD.WIDE R22, R2, 0x4, R246 ;  /* 0x0000000402167825 */ /* 0x000fca00078e02f6 */
[----:B------:R1:W-:Y:S04]  /*29680*/  STL.64 [R1+0x5e8], R22 ;  /* 0x0005e81601007387 */ /* 0x0003e80000100a00 */
[----:B------:R-:W2:Y:S01]  /*29690*/  LDL.LU.64 R246, [R1+0xca8] ;  /* 0x000ca80001f67983 */ /* 0x000ea20000300a00 */
[----:B------:R-:W-:Y:S01]  /*296a0*/  ISETP.GE.U32.AND P5, PT, R7, 0x7ffffed6, PT ;  /* 0x7ffffed60700780c */ /* 0x000fe20003fa6070 */
[----:B------:R-:W-:-:S05]  /*296b0*/  IMAD.WIDE R16, R2, 0x4, R16 ;  /* 0x0000000402107825 */ /* 0x000fca00078e0210 */
[----:B------:R-:W-:Y:S07]  /*296c0*/  STL.64 [R1+0x5f8], R16 ;  /* 0x0005f81001007387 */ /* 0x000fee0000100a00 */
[----:B------:R1:W-:Y:S04]  /*296d0*/  LDGSTS.E [R250+0x75000], [R22.64], !P5 ;  /* 0x7500000016fa7fae */ /* 0x0003e8000e921844 */
        /* <DEDUP_REMOVED lines=9> */
[----:B------:R-:W3:Y:S01]  /*29770*/  LDL.LU.64 R16, [R1+0x978] ;  /* 0x0009780001107983 */ /* 0x000ee20000300a00 */
[----:B------:R-:W-:-:S05]  /*29780*/  IMAD.WIDE R240, R2, 0x4, R240 ;  /* 0x0000000402f07825 */ /* 0x000fca00078e02f0 */
[----:B------:R-:W-:Y:S04]  /*29790*/  STL.64 [R1+0x610], R240 ;  /* 0x000610f001007387 */ /* 0x000fe80000100a00 */
[----:B-1----:R-:W3:Y:S01]  /*297a0*/  LDL.LU.64 R10, [R1+0x968] ;  /* 0x00096800010a7983 */ /* 0x002ee20000300a00 */
[----:B------:R-:W-:-:S04]  /*297b0*/  IADD3 R7, R249, -0xef, RZ ;  /* 0xffffff11f9077810 */ /* 0x000fc80007ffe0ff */
[----:B------:R-:W-:Y:S02]  /*297c0*/  ISETP.GE.U32.AND P1, PT, R7, 0x7ffffed2, PT ;  /* 0x7ffffed20700780c */ /* 0x000fe40003f26070 */
[----:B------:R-:W-:-:S11]  /*297d0*/  IADD3 R7, R249, -0xf3, RZ ;  /* 0xffffff0df9077810 */ /* 0x000fd60007ffe0ff */
[----:B------:R1:W-:Y:S01]  /*297e0*/  LDGSTS.E [R250+0x77000], [R240.64], !P1 ;  /* 0x77000000f0fa7fae */ /* 0x0003e2000c921844 */
[----:B--2---:R-:W-:-:S04]  /*297f0*/  IMAD.WIDE R24, R2, 0x4, R8 ;  /* 0x0000000402187825 */ /* 0x004fc800078e0208 */
[C---:B------:R-:W-:Y:S01]  /*29800*/  IMAD.WIDE R8, R2.reuse, 0x4, R4 ;  /* 0x0000000402087825 */ /* 0x040fe200078e0204 */
[----:B------:R-:W-:Y:S04]  /*29810*/  STL.64 [R1+0x618], R24 ;  /* 0x0006181801007387 */ /* 0x000fe80000100a00 */
[----:B------:R2:W-:Y:S01]  /*29820*/  LDGSTS.E [R250+0x77200], [R24.64], !P1 ;  /* 0x7720000018fa7fae */ /* 0x0005e2000c921844 */
[----:B------:R-:W-:-:S03]  /*29830*/  IMAD.WIDE R4, R2, 0x4, R242 ;  /* 0x0000000402047825 */ /* 0x000fc600078e02f2 */
[----:B------:R1:W-:Y:S04]  /*29840*/  STL.64 [R1+0x620], R8 ;  /* 0x0006200801007387 */ /* 0x0003e80000100a00 */
[----:B------:R1:W-:Y:S04]  /*29850*/  STL.64 [R1+0x628], R4 ;  /* 0x0006280401007387 */ /* 0x0003e80000100a00 */
[----:B------:R1:W-:Y:S04]  /*29860*/  LDGSTS.E [R250+0x77400], [R8.64], !P1 ;  /* 0x7740000008fa7fae */ /* 0x0003e8000c921844 */
[----:B------:R1:W-:Y:S04]  /*29870*/  LDGSTS.E [R250+0x77600], [R4.64], !P1 ;  /* 0x7760000004fa7fae */ /* 0x0003e8000c921844 */
[----:B-1----:R-:W3:Y:S04]  /*29880*/  LDL.LU.64 R8, [R1+0x918] ;  /* 0x0009180001087983 */ /* 0x002ee80000300a00 */
[----:B------:R-:W3:Y:S01]  /*29890*/  LDL.LU.64 R4, [R1+0x908] ;  /* 0x0009080001047983 */ /* 0x000ee20000300a00 */
[----:B------:R-:W-:-:S03]  /*298a0*/  ISETP.GE.U32.AND P3, PT, R7, 0x7ffffece, PT ;  /* 0x7ffffece0700780c */ /* 0x000fc60003f66070 */
[----:B------:R-:W3:Y:S04]  /*298b0*/  LDL.LU.64 R240, [R1+0x8f8] ;  /* 0x0008f80001f07983 */ /* 0x000ee80000300a00 */
[----:B------:R-:W3:Y:S01]  /*298c0*/  LDL.LU.64 R242, [R1+0x8b8] ;  /* 0x0008b80001f27983 */ /* 0x000ee20000300a00 */
[----:B------:R-:W-:-:S04]  /*298d0*/  IADD3 R7, R249, -0xf7, RZ ;  /* 0xffffff09f9077810 */ /* 0x000fc80007ffe0ff */
[----:B------:R-:W-:Y:S01]  /*298e0*/  ISETP.GE.U32.AND P4, PT, R7, 0x7ffffeca, PT ;  /* 0x7ffffeca0700780c */ /* 0x000fe20003f86070 */
        /* <DEDUP_REMOVED lines=8> */
[----:B------:R1:W-:Y:S01]  /*29970*/  LDGSTS.E [R250+0x79400], [R18.64], !P3 ;  /* 0x7940000012fa7fae */ /* 0x0003e2000d921844 */
[----:B------:R-:W-:-:S05]  /*29980*/  IMAD.WIDE R14, R2, 0x4, R246 ;  /* 0x00000004020e7825 */ /* 0x000fca00078e02f6 */
[----:B------:R1:W-:Y:S04]  /*29990*/  STL.64 [R1+0x650], R14 ;  /* 0x0006500e01007387 */ /* 0x0003e80000100a00 */
[----:B--2---:R-:W3:Y:S04]  /*299a0*/  LDL.LU.64 R20, [R1+0x838] ;  /* 0x0008380001147983 */ /* 0x004ee80000300a00 */
[----:B------:R1:W-:Y:S04]  /*299b0*/  LDGSTS.E [R250+0x79600], [R14.64], !P3 ;  /* 0x796000000efa7fae */ /* 0x0003e8000d921844 */
[----:B-1----:R-:W3:Y:S04]  /*299c0*/  LDL.LU.64 R18, [R1+0x828] ;  /* 0x0008280001127983 */ /* 0x002ee80000300a00 */
[----:B------:R-:W3:Y:S04]  /*299d0*/  LDL.LU.64 R14, [R1+0x808] ;  /* 0x00080800010e7983 */ /* 0x000ee80000300a00 */
[----:B------:R-:W3:Y:S01]  /*299e0*/  LDL.LU.64 R246, [R1+0x7f8] ;  /* 0x0007f80001f67983 */ /* 0x000ee20000300a00 */
[----:B----4-:R-:W-:-:S04]  /*299f0*/  IMAD.WIDE R22, R2, 0x4, R22 ;  /* 0x0000000402167825 */ /* 0x010fc800078e0216 */
[C---:B---3--:R-:W-:Y:S01]  /*29a00*/  IMAD.WIDE R12, R2.reuse, 0x4, R12 ;  /* 0x00000004020c7825 */ /* 0x048fe200078e020c */
[----:B------:R-:W-:Y:S03]  /*29a10*/  STL.64 [R1+0x648], R22 ;  /* 0x0006481601007387 */ /* 0x000fe60000100a00 */
[C---:B------:R-:W-:Y:S01]  /*29a20*/  IMAD.WIDE R16, R2.reuse, 0x4, R16 ;  /* 0x0000000402107825 */ /* 0x040fe200078e0210 */
[----:B------:R1:W-:Y:S04]  /*29a30*/  STL.64 [R1+0x658], R12 ;  /* 0x0006580c01007387 */ /* 0x0003e80000100a00 */
[----:B------:R3:W-:Y:S04]  /*29a40*/  LDGSTS.E [R250+0x7b000], [R22.64], !P4 ;  /* 0x7b00000016fa7fae */ /* 0x0007e8000e121844 */
[----:B------:R-:W-:Y:S04]  /*29a50*/  STL.64 [R1+0x6d8], R16 ;  /* 0x0006d81001007387 */ /* 0x000fe80000100a00 */
[----:B------:R1:W-:Y:S04]  /*29a60*/  LDGSTS.E [R250+0x7b200], [R12.64], !P4 ;  /* 0x7b2000000cfa7fae */ /* 0x0003e8000e121844 */
[----:B------:R4:W-:Y:S01]  /*29a70*/  LDGSTS.E [R250+0x7b400], [R16.64], !P4 ;  /* 0x7b40000010fa7fae */ /* 0x0009e2000e121844 */
[----:B------:R-:W-:-:S05]  /*29a80*/  IMAD.WIDE R10, R2, 0x4, R10 ;  /* 0x00000004020a7825 */ /* 0x000fca00078e020a */
[----:B------:R4:W-:Y:S04]  /*29a90*/  STL.64 [R1+0x6f0], R10 ;  /* 0x0006f00a01007387 */ /* 0x0009e80000100a00 */
[----:B-1----:R-:W2:Y:S04]  /*29aa0*/  LDL.LU.64 R12, [R1+0x10c8] ;  /* 0x0010c800010c7983 */ /* 0x002ea80000300a00 */
[----:B------:R4:W-:Y:S04]  /*29ab0*/  LDGSTS.E [R250+0x7b600], [R10.64], !P4 ;  /* 0x7b6000000afa7fae */ /* 0x0009e8000e121844 */
[----:B----4-:R-:W4:Y:S01]  /*29ac0*/  LDL.LU.64 R10, [R1+0x10c0] ;  /* 0x0010c000010a7983 */ /* 0x010f220000300a00 */
[----:B------:R-:W-:-:S04]  /*29ad0*/  IADD3 R7, R249, -0xfb, RZ ;  /* 0xffffff05f9077810 */ /* 0x000fc80007ffe0ff */
[----:B------:R-:W-:Y:S01]  /*29ae0*/  ISETP.GE.U32.AND P2, PT, R7, 0x7ffffec6, PT ;  /* 0x7ffffec60700780c */ /* 0x000fe20003f46070 */
[----:B------:R-:W-:-:S04]  /*29af0*/  IMAD.WIDE R24, R2, 0x4, R8 ;  /* 0x0000000402187825 */ /* 0x000fc800078e0208 */
[C---:B---3--:R-:W-:Y:S01]  /*29b00*/  IMAD.WIDE R22, R2.reuse, 0x4, R4 ;  /* 0x0000000402167825 */ /* 0x048fe200078e0204 */
[----:B------:R-:W-:Y:S04]  /*29b10*/  STL.64 [R1+0x6f8], R24 ;  /* 0x0006f81801007387 */ /* 0x000fe80000100a00 */
[----:B------:R-:W3:Y:S01]  /*29b20*/  LDL.LU.64 R8, [R1+0x10b8] ;  /* 0x0010b80001087983 */ /* 0x000ee20000300a00 */
[----:B------:R-:W-:-:S03]  /*29b30*/  IMAD.WIDE R4, R2, 0x4, R242 ;  /* 0x0000000402047825 */ /* 0x000fc600078e02f2 */
[----:B------:R-:W-:Y:S04]  /*29b40*/  STL.64 [R1+0x700], R22 ;  /* 0x0007001601007387 */ /* 0x000fe80000100a00 */
[----:B------:R-:W3:Y:S01]  /*29b50*/  LDL.LU.64 R242, [R1+0x10b0] ;  /* 0x0010b00001f27983 */ /* 0x000ee20000300a00 */
[----:B------:R-:W-:-:S03]  /*29b60*/  IMAD.WIDE R16, R2, 0x4, R240 ;  /* 0x0000000402107825 */ /* 0x000fc600078e02f0 */
[----:B------:R1:W-:Y:S04]  /*29b70*/  LDGSTS.E [R250+0x7d000], [R24.64], !P2 ;  /* 0x7d00000018fa7fae */ /* 0x0003e8000d121844 */
        /* <DEDUP_REMOVED lines=8> */
[----:B------:R-:W-:-:S04]  /*29c00*/  IADD3 R7, R249, -0xff, RZ ;  /* 0xffffff01f9077810 */ /* 0x000fc80007ffe0ff */
[----:B------:R-:W-:Y:S01]  /*29c10*/  ISETP.GE.U32.AND P6, PT, R7, 0x7ffffec2, PT ;  /* 0x7ffffec20700780c */ /* 0x000fe20003fc6070 */
[----:B------:R-:W-:-:S05]  /*29c20*/  IMAD.WIDE R22, R2, 0x4, R20 ;  /* 0x0000000402167825 */ /* 0x000fca00078e0214 */
[----:B------:R-:W-:Y:S01]  /*29c30*/  STL.64 [R1+0x718], R22 ;  /* 0x0007181601007387 */ /* 0x000fe20000100a00 */
[----:B------:R-:W-:-:S06]  /*29c40*/  IMAD.WIDE R20, R2, 0x4, R18 ;  /* 0x0000000402147825 */ /* 0x000fcc00078e0212 */
[----:B------:R2:W-:Y:S04]  /*29c50*/  LDGSTS.E [R250+0x7f000], [R22.64], !P6 ;  /* 0x7f00000016fa7fae */ /* 0x0005e8000f121844 */
[----:B------:R4:W-:Y:S01]  /*29c60*/  LDGSTS.E [R250+0x7f200], [R20.64], !P6 ;  /* 0x7f20000014fa7fae */ /* 0x0009e2000f121844 */
[----:B------:R-:W-:-:S04]  /*29c70*/  IMAD.WIDE R18, R2, 0x4, R14 ;  /* 0x0000000402127825 */ /* 0x000fc800078e020e */
[----:B------:R-:W-:Y:S01]  /*29c80*/  IMAD.WIDE R14, R2, 0x4, R246 ;  /* 0x00000004020e7825 */ /* 0x000fe200078e02f6 */
[----:B------:R1:W-:Y:S04]  /*29c90*/  LDGSTS.E [R250+0x7f400], [R18.64], !P6 ;  /* 0x7f40000012fa7fae */ /* 0x0003e8000f121844 */
[----:B------:R-:W3:Y:S04]  /*29ca0*/  LDL.LU.64 R246, [R1+0x1050] ;  /* 0x0010500001f67983 */ /* 0x000ee80000300a00 */
[----:B------:R-:W-:Y:S04]  /*29cb0*/  STL.64 [R1+0x720], R20 ;  /* 0x0007201401007387 */ /* 0x000fe80000100a00 */
[----:B------:R-:W-:Y:S04]  /*29cc0*/  STL.64 [R1+0x728], R18 ;  /* 0x0007281201007387 */ /* 0x000fe80000100a00 */
[----:B------:R1:W-:Y:S04]  /*29cd0*/  STL.64 [R1+0x738], R14 ;  /* 0x0007380e01007387 */ /* 0x0003e80000100a00 */
[----:B------:R1:W-:Y:S01]  /*29ce0*/  LDGSTS.E [R250+0x7f600], [R14.64], !P6 ;  /* 0x7f6000000efa7fae */ /* 0x0003e2000f121844 */
[----:B------:R-:W-:-:S03]  /*29cf0*/  LOP3.LUT R244, R251, 0x60, RZ, 0x3c, !PT ;  /* 0x00000060fbf47812 */ /* 0x000fc600078e3cff */
[----:B-1----:R-:W3:Y:S01]  /*29d00*/  LDL.LU.64 R14, [R1+0x1008] ;  /* 0x00100800010e7983 */ /* 0x002ee20000300a00 */
[----:B--2---:R-:W-:-:S03]  /*29d10*/  IMAD.WIDE R22, R2, 0x4, R12 ;  /* 0x0000000402167825 */ /* 0x004fc600078e020c */
[----:B------:R-:W2:Y:S04]  /*29d20*/  LDL.LU.64 R12, [R1+0x1000] ;  /* 0x00100000010c7983 */ /* 0x000ea80000300a00 */
[----:B------:R-:W-:Y:S01]  /*29d30*/  STL.64 [R1+0x730], R22 ;  /* 0x0007301601007387 */ /* 0x000fe20000100a00 */
[----:B----4-:R-:W-:-:S03]  /*29d40*/  IMAD.WIDE R20, R2, 0x4, R10 ;  /* 0x0000000402147825 */ /* 0x010fc600078e020a */
[----:B------:R-:W4:Y:S04]  /*29d50*/  LDL.LU.64 R10, [R1+0xff8] ;  /* 0x000ff800010a7983 */ /* 0x000f280000300a00 */
[----:B------:R-:W4:Y:S01]  /*29d60*/  LDL.LU.64 R250, [R1+0xff0] ;  /* 0x000ff00001fa7983 */ /* 0x000f220000300a00 */
[----:B------:R-:W-:-:S04]  /*29d70*/  IADD3 R7, R249, -0xc4, RZ ;  /* 0xffffff3cf9077810 */ /* 0x000fc80007ffe0ff */
[----:B------:R-:W-:Y:S01]  /*29d80*/  ISETP.GE.U32.AND P5, PT, R7, 0x7ffffefd, PT ;  /* 0x7ffffefd0700780c */ /* 0x000fe20003fa6070 */
[----:B------:R-:W-:Y:S01]  /*29d90*/  STL.64 [R1+0x740], R20 ;  /* 0x0007401401007387 */ /* 0x000fe20000100a00 */
[----:B------:R-:W-:-:S11]  /*29da0*/  IADD3 R7, R249, -0xc8, RZ ;  /* 0xffffff38f9077810 */ /* 0x000fd60007ffe0ff */
[----:B------:R1:W-:Y:S04]  /*29db0*/  LDGSTS.E [R244+0x61800], [R22.64], !P5 ;  /* 0x6180000016f47fae */ /* 0x0003e8000e921844 */
[----:B------:R1:W-:Y:S01]  /*29dc0*/  LDGSTS.E [R244+0x61a00], [R20.64], !P5 ;  /* 0x61a0000014f47fae */ /* 0x0003e2000e921844 */
[----:B------:R-:W-:Y:S01]  /*29dd0*/  ISETP.GE.U32.AND P1, PT, R7, 0x7ffffef9, PT ;  /* 0x7ffffef90700780c */ /* 0x000fe20003f26070 */
[----:B---3--:R-:W-:-:S04]  /*29de0*/  IMAD.WIDE R8, R2, 0x4, R8 ;  /* 0x0000000402087825 */ /* 0x008fc800078e0208 */
[C---:B------:R-:W-:Y:S01]  /*29df0*/  IMAD.WIDE R18, R2.reuse, 0x4, R242 ;  /* 0x0000000402127825 */ /* 0x040fe200078e02f2 */
[----:B------:R3:W-:Y:S04]  /*29e00*/  STL.64 [R1+0x748], R8 ;  /* 0x0007480801007387 */ /* 0x0007e80000100a00 */
[----:B------:R1:W-:Y:S04]  /*29e10*/  STL.64 [R1+0x750], R18 ;  /* 0x0007501201007387 */ /* 0x0003e80000100a00 */
[----:B------:R3:W-:Y:S04]  /*29e20*/  LDGSTS.E [R244+0x61c00], [R8.64], !P5 ;  /* 0x61c0000008f47fae */ /* 0x0007e8000e921844 */
[----:B------:R1:W-:Y:S04]  /*29e30*/  LDGSTS.E [R244+0x61e00], [R18.64], !P5 ;  /* 0x61e0000012f47fae */ /* 0x0003e8000e921844 */
[----:B---3--:R-:W3:Y:S04]  /*29e40*/  LDL.LU.64 R8, [R1+0xfa8] ;  /* 0x000fa80001087983 */ /* 0x008ee80000300a00 */
[----:B------:R-:W3:Y:S01]  /*29e50*/  LDL.LU.64 R242, [R1+0xfa0] ;  /* 0x000fa00001f27983 */ /* 0x000ee20000300a00 */
[----:B-1----:R-:W-:-:S04]  /*29e60*/  IMAD.WIDE R22, R2, 0x4, R16 ;  /* 0x0000000402167825 */ /* 0x002fc800078e0210 */
[C---:B------:R-:W-:Y:S01]  /*29e70*/  IMAD.WIDE R20, R2.reuse, 0x4, R4 ;  /* 0x0000000402147825 */ /* 0x040fe200078e0204 */
[----:B------:R1:W-:Y:S03]  /*29e80*/  LDGSTS.E [R244+0x63800], [R22.64], !P1 ;  /* 0x6380000016f47fae */ /* 0x0003e6000c921844 */
[C---:B------:R-:W-:Y:S01]  /*29e90*/  IMAD.WIDE R18, R2.reuse, 0x4, R240 ;  /* 0x0000000402127825 */ /* 0x040fe200078e02f0 */
[----:B------:R-:W3:Y:S04]  /*29ea0*/  LDL.LU.64 R4, [R1+0xf98] ;  /* 0x000f980001047983 */ /* 0x000ee80000300a00 */
[----:B------:R-:W-:Y:S04]  /*29eb0*/  STL.64 [R1+0x758], R22 ;  /* 0x0007581601007387 */ /* 0x000fe80000100a00 */
[----:B------:R-:W3:Y:S04]  /*29ec0*/  LDL.LU.64 R240, [R1+0xf90] ;  /* 0x000f900001f07983 */ /* 0x000ee80000300a00 */
[----:B------:R-:W-:Y:S04]  /*29ed0*/  STL.64 [R1+0x760], R20 ;  /* 0x0007601401007387 */ /* 0x000fe80000100a00 */
[----:B------:R1:W-:Y:S04]  /*29ee0*/  STL.64 [R1+0x768], R18 ;  /* 0x0007681201007387 */ /* 0x0003e80000100a00 */
[----:B------:R2:W-:Y:S04]  /*29ef0*/  LDGSTS.E [R244+0x63a00], [R20.64], !P1 ;  /* 0x63a0000014f47fae */ /* 0x0005e8000c921844 */
[----:B------:R1:W-:Y:S01]  /*29f00*/  LDGSTS.E [R244+0x63c00], [R18.64], !P1 ;  /* 0x63c0000012f47fae */ /* 0x0003e2000c921844 */
[----:B------:R-:W-:-:S05]  /*29f10*/  IMAD.WIDE R16, R2, 0x4, R246 ;  /* 0x0000000402107825 */ /* 0x000fca00078e02f6 */
[----:B------:R1:W-:Y:S04]  /*29f20*/  STL.64 [R1+0x770], R16 ;  /* 0x0007701001007387 */ /* 0x0003e80000100a00 */
[----:B------:R1:W-:Y:S04]  /*29f30*/  LDGSTS.E [R244+0x63e00], [R16.64], !P1 ;  /* 0x63e0000010f47fae */ /* 0x0003e8000c921844 */
[----:B-1----:R-:W3:Y:S04]  /*29f40*/  LDL.LU.64 R18, [R1+0xe50] ;  /* 0x000e500001127983 */ /* 0x002ee80000300a00 */
[----:B------:R-:W3:Y:S04]  /*29f50*/  LDL.LU.64 R16, [R1+0xe48] ;  /* 0x000e480001107983 */ /* 0x000ee80000300a00 */
[----:B------:R-:W3:Y:S01]  /*29f60*/  LDL.LU.64 R246, [R1+0xe40] ;  /* 0x000e400001f67983 */ /* 0x000ee20000300a00 */
[----:B------:R-:W-:-:S03]  /*29f70*/  IMAD.WIDE R22, R2, 0x4, R14 ;  /* 0x0000000402167825 */ /* 0x000fc600078e020e */
[----:B------:R-:W3:Y:S04]  /*29f80*/  LDL.LU.64 R14, [R1+0xe38] ;  /* 0x000e3800010e7983 */ /* 0x000ee80000300a00 */
[----:B------:R-:W-:Y:S01]  /*29f90*/  STL.64 [R1+0x778], R22 ;  /* 0x0007781601007387 */ /* 0x000fe20000100a00 */
[----:B--2---:R-:W-:-:S05]  /*29fa0*/  IMAD.WIDE R20, R2, 0x4, R12 ;  /* 0x0000000402147825 */ /* 0x004fca00078e020c */
[----:B------:R-:W-:Y:S01]  /*29fb0*/  STL.64 [R1+0x780], R20 ;  /* 0x0007801401007387 */ /* 0x000fe20000100a00 */
[----:B----4-:R-:W-:-:S04]  /*29fc0*/  IMAD.WIDE R12, R2, 0x4, R10 ;  /* 0x00000004020c7825 */ /* 0x010fc800078e020a */
[----:B------:R-:W-:Y:S01]  /*29fd0*/  IMAD.WIDE R10, R2, 0x4, R250 ;  /* 0x00000004020a7825 */ /* 0x000fe200078e02fa */
[----:B------:R1:W-:Y:S04]  /*29fe0*/  STL.64 [R1+0x788], R12 ;  /* 0x0007880c01007387 */ /* 0x0003e80000100a00 */
[----:B------:R2:W-:Y:S04]  /*29ff0*/  STL.64 [R1+0x798], R10 ;  /* 0x0007980a01007387 */ /* 0x0005e80000100a00 */
[----:B------:R-:W4:Y:S01]  /*2a000*/  LDL.LU.64 R250, [R1+0xe10] ;  /* 0x000e100001fa7983 */ /* 0x000f220000300a00 */
[----:B------:R-:W-:-:S04]  /*2a010*/  IADD3 R7, R249, -0xcc, RZ ;  /* 0xffffff34f9077810 */ /* 0x000fc80007ffe0ff */
[----:B------:R-:W-:Y:S02]  /*2a020*/  ISETP.GE.U32.AND P3, PT, R7, 0x7ffffef5, PT ;  /* 0x7ffffef50700780c */ /* 0x000fe40003f66070 */
[----:B------:R-:W-:-:S04]  /*2a030*/  IADD3 R7, R249, -0xd0, RZ ;  /* 0xffffff30f9077810 */ /* 0x000fc80007ffe0ff */
[----:B------:R-:W-:-:S07]  /*2a040*/  ISETP.GE.U32.AND P4, PT, R7, 0x7ffffef1, PT ;  /* 0x7ffffef10700780c */ /* 0x000fce0003f86070 */
[----:B------:R3:W-:Y:S04]  /*2a050*/  LDGSTS.E [R244+0x65800], [R22.64], !P3 ;  /* 0x6580000016f47fae */ /* 0x0007e8000d921844 */
[----:B------:R1:W-:Y:S04]  /*2a060*/  LDGSTS.E [R244+0x65a00], [R20.64], !P3 ;  /* 0x65a0000014f47fae */ /* 0x0003e8000d921844 */
[----:B------:R1:W-:Y:S04]  /*2a070*/  LDGSTS.E [R244+0x65c00], [R12.64], !P3 ;  /* 0x65c000000cf47fae */ /* 0x0003e8000d921844 */
[----:B------:R2:W-:Y:S04]  /*2a080*/  LDGSTS.E [R244+0x65e00], [R10.64], !P3 ;  /* 0x65e000000af47fae */ /* 0x0005e8000d921844 */
[----:B-1----:R-:W4:Y:S04]  /*2a090*/  LDL.LU.64 R12, [R1+0xe08] ;  /* 0x000e0800010c7983 */ /* 0x002f280000300a00 */
[----:B--2---:R-:W2:Y:S01]  /*2a0a0*/  LDL.LU.64 R10, [R1+0x7e8] ;  /* 0x0007e800010a7983 */ /* 0x004ea20000300a00 */
[----:B---3--:R-:W-:-:S04]  /*2a0b0*/  IMAD.WIDE R22, R2, 0x4, R8 ;  /* 0x0000000402167825 */ /* 0x008fc800078e0208 */
[C---:B------:R-:W-:Y:S01]  /*2a0c0*/  IMAD.WIDE R20, R2.reuse, 0x4, R242 ;  /* 0x0000000402147825 */ /* 0x040fe200078e02f2 */
[----:B------:R-:W-:Y:S04]  /*2a0d0*/  STL.64 [R1+0x790], R22 ;  /* 0x0007901601007387 */ /* 0x000fe80000100a00 */
[----:B------:R-:W3:Y:S04]  /*2a0e0*/  LDL.LU.64 R242, [R1+0xe00] ;  /* 0x000e000001f27983 */ /* 0x000ee80000300a00 */
[----:B------:R-:W-:Y:S04]  /*2a0f0*/  STL.64 [R1+0x7a0], R20 ;  /* 0x0007a01401007387 */ /* 0x000fe80000100a00 */
[----:B------:R4:W-:Y:S01]  /*2a100*/  LDGSTS.E [R244+0x67800], [R22.64], !P4 ;  /* 0x6780000016f47fae */ /* 0x0009e2000e121844 */
[----:B------:R-:W-:-:S03]  /*2a110*/  IMAD.WIDE R8, R2, 0x4, R4 ;  /* 0x0000000402087825 */ /* 0x000fc600078e0204 */
[----:B------:R1:W-:Y:S01]  /*2a120*/  LDGSTS.E [R244+0x67a00], [R20.64], !P4 ;  /* 0x67a0000014f47fae */ /* 0x0003e2000e121844 */
[----:B------:R-:W-:-:S03]  /*2a130*/  IMAD.WIDE R4, R2, 0x4, R240 ;  /* 0x0000000402047825 */ /* 0x000fc600078e02f0 */
[----:B------:R1:W-:Y:S04]  /*2a140*/  STL.64 [R1+0x7a8], R8 ;  /* 0x0007a80801007387 */ /* 0x0003e80000100a00 */
        /* <DEDUP_REMOVED lines=8> */
[----:B------:R-:W-:-:S12]  /*2a1d0*/  IMAD.WIDE R20, R2, 0x4, R18 ;  /* 0x0000000402147825 */ /* 0x000fd800078e0212 */
[----:B------:R1:W-:Y:S01]  /*2a1e0*/  LDGSTS.E [R244+0x69800], [R20.64], !P2 ;  /* 0x6980000014f47fae */ /* 0x0003e2000d121844 */
[----:B------:R-:W-:-:S04]  /*2a1f0*/  IMAD.WIDE R18, R2, 0x4, R16 ;  /* 0x0000000402127825 */ /* 0x000fc800078e0210 */
[C---:B------:R-:W-:Y:S01]  /*2a200*/  IMAD.WIDE R16, R2.reuse, 0x4, R246 ;  /* 0x0000000402107825 */ /* 0x040fe200078e02f6 */
[----:B------:R1:W-:Y:S04]  /*2a210*/  LDGSTS.E [R244+0x69a00], [R18.64], !P2 ;  /* 0x69a0000012f47fae */ /* 0x0003e8000d121844 */
[----:B------:R-:W3:Y:S01]  /*2a220*/  LDL.LU.64 R246, [R1+0xdd0] ;  /* 0x000dd00001f67983 */ /* 0x000ee20000300a00 */
[----:B------:R-:W-:-:S03]  /*2a230*/  IMAD.WIDE R14, R2, 0x4, R14 ;  /* 0x00000004020e7825 */ /* 0x000fc600078e020e */
[----:B------:R1:W-:Y:S04]  /*2a240*/  STL.64 [R1+0x7b8], R20 ;  /* 0x0007b81401007387 */ /* 0x0003e80000100a00 */
[----:B------:R1:W-:Y:S04]  /*2a250*/  STL.64 [R1+0x7c0], R18 ;  /* 0x0007c01201007387 */ /* 0x0003e80000100a00 */
[----:B------:R4:W-:Y:S04]  /*2a260*/  STL.64 [R1+0x7c8], R16 ;  /* 0x0007c81001007387 */ /* 0x0009e80000100a00 */
[----:B------:R4:W-:Y:S04]  /*2a270*/  STL.64 [R1+0x7d0], R14 ;  /* 0x0007d00e01007387 */ /* 0x0009e80000100a00 */
[----:B-1----:R-:W3:Y:S04]  /*2a280*/  LDL.LU.64 R20, [R1+0xda8] ;  /* 0x000da80001147983 */ /* 0x002ee80000300a00 */
[----:B------:R1:W-:Y:S04]  /*2a290*/  LDGSTS.E [R244+0x69c00], [R16.64], !P2 ;  /* 0x69c0000010f47fae */ /* 0x0003e8000d121844 */
[----:B------:R-:W3:Y:S01]  /*2a2a0*/  LDL.LU.64 R18, [R1+0x848] ;  /* 0x0008480001127983 */ /* 0x000ee20000300a00 */
[----:B----4-:R-:W-:-:S03]  /*2a2b0*/  IMAD.WIDE R22, R2, 0x4, R250 ;  /* 0x0000000402167825 */ /* 0x010fc600078e02fa */
[----:B-1----:R-:W4:Y:S04]  /*2a2c0*/  LDL.LU.64 R16, [R1+0xda0] ;  /* 0x000da00001107983 */ /* 0x002f280000300a00 */
[----:B------:R-:W-:Y:S04]  /*2a2d0*/  STL.64 [R1+0x7d8], R22 ;  /* 0x0007d81601007387 */ /* 0x000fe80000100a00 */
[----:B------:R-:W4:Y:S01]  /*2a2e0*/  LDL.LU.64 R250, [R1+0xd98] ;  /* 0x000d980001fa7983 */ /* 0x000f220000300a00 */
[----:B------:R-:W-:-:S03]  /*2a2f0*/  IADD3 R7, R249, -0xd8, RZ ;  /* 0xffffff28f9077810 */ /* 0x000fc60007ffe0ff */
[----:B------:R1:W-:Y:S01]  /*2a300*/  LDGSTS.E [R244+0x69e00], [R14.64], !P2 ;  /* 0x69e000000ef47fae */ /* 0x0003e2000d121844 */
[----:B------:R-:W-:Y:S02]  /*2a310*/  ISETP.GE.U32.AND P6, PT, R7, 0x7ffffee9, PT ;  /* 0x7ffffee90700780c */ /* 0x000fe40003fc6070 */
[----:B------:R-:W-:-:S04]  /*2a320*/  IADD3 R7, R249, -0xdc, RZ ;  /* 0xffffff24f9077810 */ /* 0x000fc80007ffe0ff */
[----:B------:R-:W-:-:S07]  /*2a330*/  ISETP.GE.U32.AND P5, PT, R7, 0x7ffffee5, PT ;  /* 0x7ffffee50700780c */ /* 0x000fce0003fa6070 */
[----:B------:R2:W-:Y:S01]  /*2a340*/  LDGSTS.E [R244+0x6b800], [R22.64], !P6 ;  /* 0x6b80000016f47fae */ /* 0x0005e2000f121844 */
[----:B-1----:R-:W-:-:S04]  /*2a350*/  IMAD.WIDE R14, R2, 0x4, R12 ;  /* 0x00000004020e7825 */ /* 0x002fc800078e020c */
[C---:B--2---:R-:W-:Y:S01]  /*2a360*/  IMAD.WIDE R12, R2.reuse, 0x4, R10 ;  /* 0x00000004020c7825 */ /* 0x044fe200078e020a */
[----:B------:R1:W-:Y:S04]  /*2a370*/  STL.64 [R1+0x7e0], R14 ;  /* 0x0007e00e01007387 */ /* 0x0003e80000100a00 */
[----:B------:R2:W-:Y:S04]  /*2a380*/  STL.64 [R1+0x7e8], R12 ;  /* 0x0007e80c01007387 */ /* 0x0005e80000100a00 */
[----:B------:R1:W-:Y:S04]  /*2a390*/  LDGSTS.E [R244+0x6ba00], [R14.64], !P6 ;  /* 0x6ba000000ef47fae */ /* 0x0003e8000f121844 */
[----:B------:R2:W-:Y:S01]  /*2a3a0*/  LDGSTS.E [R244+0x6bc00], [R12.64], !P6 ;  /* 0x6bc000000cf47fae */ /* 0x0005e2000f121844 */
[----:B---3--:R-:W-:-:S05]  /*2a3b0*/  IMAD.WIDE R10, R2, 0x4, R242 ;  /* 0x00000004020a7825 */ /* 0x008fca00078e02f2 */
[----:B------:R3:W-:Y:S04]  /*2a3c0*/  STL.64 [R1+0x7f8], R10 ;  /* 0x0007f80a01007387 */ /* 0x0007e80000100a00 */
[----:B-1----:R-:W4:Y:S04]  /*2a3d0*/  LDL.LU.64 R14, [R1+0x878] ;  /* 0x00087800010e7983 */ /* 0x002f280000300a00 */
[----:B------:R-:W4:Y:S04]  /*2a3e0*/  LDL.LU.64 R242, [R1+0xd70] ;  /* 0x000d700001f27983 */ /* 0x000f280000300a00 */
[----:B------:R3:W-:Y:S01]  /*2a3f0*/  LDGSTS.E [R244+0x6be00], [R10.64], !P6 ;  /* 0x6be000000af47fae */ /* 0x0007e2000f121844 */
[----:B------:R-:W-:-:S04]  /*2a400*/  IMAD.WIDE R22, R2, 0x4, R8 ;  /* 0x0000000402167825 */ /* 0x000fc800078e0208 */
[C---:B--2---:R-:W-:Y:S01]  /*2a410*/  IMAD.WIDE R12, R2.reuse, 0x4, R4 ;  /* 0x00000004020c7825 */ /* 0x044fe200078e0204 */
[----:B------:R1:W-:Y:S03]  /*2a420*/  LDGSTS.E [R244+0x6d800], [R22.64], !P5 ;  /* 0x6d80000016f47fae */ /* 0x0003e6000e921844 */
[C---:B---3--:R-:W-:Y:S01]  /*2a430*/  IMAD.WIDE R10, R2.reuse, 0x4, R240 ;  /* 0x00000004020a7825 */ /* 0x048fe200078e02f0 */
[----:B------:R-:W2:Y:S04]  /*2a440*/  LDL.LU.64 R4, [R1+0xd68] ;  /* 0x000d680001047983 */ /* 0x000ea80000300a00 */
[----:B------:R-:W-:Y:S04]  /*2a450*/  STL.64 [R1+0x7f0], R22 ;  /* 0x0007f01601007387 */ /* 0x000fe80000100a00 */
[----:B------:R-:W2:Y:S04]  /*2a460*/  LDL.LU.64 R240, [R1+0x8a8] ;  /* 0x0008a80001f07983 */ /* 0x000ea80000300a00 */
[----:B------:R1:W-:Y:S04]  /*2a470*/  STL.64 [R1+0x808], R12 ;  /* 0x0008080c01007387 */ /* 0x0003e80000100a00 */
[----:B------:R1:W-:Y:S04]  /*2a480*/  STL.64 [R1+0x818], R10 ;  /* 0x0008180a01007387 */ /* 0x0003e80000100a00 */
[----:B------:R1:W-:Y:S04]  /*2a490*/  LDGSTS.E [R244+0x6da00], [R12.64], !P5 ;  /* 0x6da000000cf47fae */ /* 0x0003e8000e921844 */
[----:B------:R1:W-:Y:S01]  /*2a4a0*/  LDGSTS.E [R244+0x6dc00], [R10.64], !P5 ;  /* 0x6dc000000af47fae */ /* 0x0003e2000e921844 */
[----:B------:R-:W-:-:S05]  /*2a4b0*/  IMAD.WIDE R8, R2, 0x4, R246 ;  /* 0x0000000402087825 */ /* 0x000fca00078e02f6 */
[----:B------:R1:W-:Y:S04]  /*2a4c0*/  STL.64 [R1+0x828], R8 ;  /* 0x0008280801007387 */ /* 0x0003e80000100a00 */
[----:B-1----:R-:W2:Y:S04]  /*2a4d0*/  LDL.LU.64 R12, [R1+0xd40] ;  /* 0x000d4000010c7983 */ /* 0x002ea80000300a00 */
[----:B------:R1:W-:Y:S04]  /*2a4e0*/  LDGSTS.E [R244+0x6de00], [R8.64], !P5 ;  /* 0x6de0000008f47fae */ /* 0x0003e8000e921844 */
[----:B------:R-:W2:Y:S04]  /*2a4f0*/  LDL.LU.64 R10, [R1+0x8c8] ;  /* 0x0008c800010a7983 */ /* 0x000ea80000300a00 */
[----:B-1----:R-:W2:Y:S04]  /*2a500*/  LDL.LU.64 R8, [R1+0x8d8] ;  /* 0x0008d80001087983 */ /* 0x002ea80000300a00 */
[----:B------:R-:W2:Y:S01]  /*2a510*/  LDL.LU.64 R246, [R1+0x8e8] ;  /* 0x0008e80001f67983 */ /* 0x000ea20000300a00 */
[----:B------:R-:W-:-:S04]  /*2a520*/  IMAD.WIDE R22, R2, 0x4, R20 ;  /* 0x0000000402167825 */ /* 0x000fc800078e0214 */
[C---:B------:R-:W-:Y:S01]  /*2a530*/  IMAD.WIDE R20, R2.reuse, 0x4, R18 ;  /* 0x0000000402147825 */ /* 0x040fe200078e0212 */
[----:B------:R-:W-:Y:S04]  /*2a540*/  STL.64 [R1+0x838], R22 ;  /* 0x0008381601007387 */ /* 0x000fe80000100a00 */
[----:B------:R-:W-:Y:S01]  /*2a550*/  STL.64 [R1+0x848], R20 ;  /* 0x0008481401007387 */ /* 0x000fe20000100a00 */
[----:B----4-:R-:W-:-:S04]  /*2a560*/  IMAD.WIDE R18, R2, 0x4, R16 ;  /* 0x0000000402127825 */ /* 0x010fc800078e0210 */
[----:B------:R-:W-:Y:S01]  /*2a570*/  IMAD.WIDE R16, R2, 0x4, R250 ;  /* 0x0000000402107825 */ /* 0x000fe200078e02fa */
[----:B------:R1:W-:Y:S04]  /*2a580*/  STL.64 [R1+0x858], R18 ;  /* 0x0008581201007387 */ /* 0x0003e80000100a00 */
[----:B------:R4:W-:Y:S04]  /*2a590*/  STL.64 [R1+0x868], R16 ;  /* 0x0008681001007387 */ /* 0x0009e80000100a00 */
[----:B------:R-:W3:Y:S01]  /*2a5a0*/  LDL.LU.64 R250, [R1+0x1120] ;  /* 0x0011200001fa7983 */ /* 0x000ee20000300a00 */
        /* <DEDUP_REMOVED lines=8> */
[----:B-1----:R-:W3:Y:S04]  /*2a630*/  LDL.LU.64 R18, [R1+0xd18] ;  /* 0x000d180001127983 */ /* 0x002ee80000300a00 */
[----:B----4-:R-:W4:Y:S01]  /*2a640*/  LDL.LU.64 R16, [R1+0xd10] ;  /* 0x000d100001107983 */ /* 0x010f220000300a00 */
[----:B------:R-:W-:-:S04]  /*2a650*/  IMAD.WIDE R22, R2, 0x4, R14 ;  /* 0x0000000402167825 */ /* 0x000fc800078e020e */
[C---:B------:R-:W-:Y:S01]  /*2a660*/  IMAD.WIDE R14, R2.reuse, 0x4, R242 ;  /* 0x00000004020e7825 */ /* 0x040fe200078e02f2 */
[----:B------:R-:W-:Y:S04]  /*2a670*/  STL.64 [R1+0x878], R22 ;  /* 0x0008781601007387 */ /* 0x000fe80000100a00 */
[----:B------:R-:W4:Y:S04]  /*2a680*/  LDL.LU.64 R242, [R1+0xd08] ;  /* 0x000d080001f27983 */ /* 0x000f280000300a00 */
[----:B------:R1:W-:Y:S04]  /*2a690*/  STL.64 [R1+0x888], R14 ;  /* 0x0008880e01007387 */ /* 0x0003e80000100a00 */
[----:B------:R3:W-:Y:S04]  /*2a6a0*/  LDGSTS.E [R244+0x71800], [R22.64], !P3 ;  /* 0x7180000016f47fae */ /* 0x0007e8000d921844 */
[----:B------:R1:W-:Y:S01]  /*2a6b0*/  LDGSTS.E [R244+0x71a00], [R14.64], !P3 ;  /* 0x71a000000ef47fae */ /* 0x0003e2000d921844 */
[----:B--2---:R-:W-:-:S04]  /*2a6c0*/  IMAD.WIDE R4, R2, 0x4, R4 ;  /* 0x0000000402047825 */ /* 0x004fc800078e0204 */
[----:B------:R-:W-:Y:S01]  /*2a6d0*/  IMAD.WIDE R20, R2, 0x4, R240 ;  /* 0x0000000402147825 */ /* 0x000fe200078e02f0 */
[----:B------:R2:W-:Y:S04]  /*2a6e0*/  STL.64 [R1+0x898], R4 ;  /* 0x0008980401007387 */ /* 0x0005e80000100a00 */
[----:B------:R2:W-:Y:S04]  /*2a6f0*/  STL.64 [R1+0x8a8], R20 ;  /* 0x0008a81401007387 */ /* 0x0005e80000100a00 */
[----:B------:R2:W-:Y:S04]  /*2a700*/  LDGSTS.E [R244+0x71c00], [R4.64], !P3 ;  /* 0x71c0000004f47fae */ /* 0x0005e8000d921844 */
[----:B-1----:R-:W4:Y:S04]  /*2a710*/  LDL.LU.64 R14, [R1+0xce0] ;  /* 0x000ce000010e7983 */ /* 0x002f280000300a00 */
[----:B------:R1:W-:Y:S04]  /*2a720*/  LDGSTS.E [R244+0x71e00], [R20.64], !P3 ;  /* 0x71e0000014f47fae */ /* 0x0003e8000d921844 */
[----:B--2---:R-:W2:Y:S04]  /*2a730*/  LDL.LU.64 R4, [R1+0xcd8] ;  /* 0x000cd80001047983 */ /* 0x004ea80000300a00 */
[----:B------:R-:W2:Y:S01]  /*2a740*/  LDL.LU.64 R240, [R1+0xcd0] ;  /* 0x000cd00001f07983 */ /* 0x000ea20000300a00 */
[----:B------:R-:W-:-:S04]  /*2a750*/  IADD3 R7, R249, -0xe8, RZ ;  /* 0xffffff18f9077810 */ /* 0x000fc80007ffe0ff */
[----:B------:R-:W-:Y:S01]  /*2a760*/  ISETP.GE.U32.AND P4, PT, R7, 0x7ffffed9, PT ;  /* 0x7ffffed90700780c */ /* 0x000fe20003f86070 */
[----:B-1----:R-:W-:-:S05]  /*2a770*/  IMAD.WIDE R20, R2, 0x4, R12 ;  /* 0x0000000402147825 */ /* 0x002fca00078e020c */
[----:B------:R-:W-:Y:S01]  /*2a780*/  STL.64 [R1+0x8b8], R20 ;  /* 0x0008b81401007387 */ /* 0x000fe20000100a00 */
[----:B------:R-:W-:-:S06]  /*2a790*/  IMAD.WIDE R12, R2, 0x4, R10 ;  /* 0x00000004020c7825 */ /* 0x000fcc00078e020a */
[----:B------:R1:W-:Y:S04]  /*2a7a0*/  LDGSTS.E [R244+0x73800], [R20.64], !P4 ;  /* 0x7380000014f47fae */ /* 0x0003e8000e121844 */
[----:B------:R1:W-:Y:S01]  /*2a7b0*/  LDGSTS.E [R244+0x73a00], [R12.64], !P4 ;  /* 0x73a000000cf47fae */ /* 0x0003e2000e121844 */
[----:B------:R-:W-:-:S04]  /*2a7c0*/  IMAD.WIDE R10, R2, 0x4, R8 ;  /* 0x00000004020a7825 */ /* 0x000fc800078e0208 */
[C---:B------:R-:W-:Y:S01]  /*2a7d0*/  IMAD.WIDE R8, R2.reuse, 0x4, R246 ;  /* 0x0000000402087825 */ /* 0x040fe200078e02f6 */
[----:B------:R1:W-:Y:S04]  /*2a7e0*/  LDGSTS.E [R244+0x73c00], [R10.64], !P4 ;  /* 0x73c000000af47fae */ /* 0x0003e8000e121844 */
[----:B------:R-:W2:Y:S04]  /*2a7f0*/  LDL.LU.64 R246, [R1+0xcc8] ;  /* 0x000cc80001f67983 */ /* 0x000ea80000300a00 */
[----:B------:R1:W-:Y:S04]  /*2a800*/  STL.64 [R1+0x8c8], R12 ;  /* 0x0008c80c01007387 */ /* 0x0003e80000100a00 */
[----:B------:R1:W-:Y:S04]  /*2a810*/  STL.64 [R1+0x8d8], R10 ;  /* 0x0008d80a01007387 */ /* 0x0003e80000100a00 */
[----:B------:R1:W-:Y:S04]  /*2a820*/  STL.64 [R1+0x8e8], R8 ;  /* 0x0008e80801007387 */ /* 0x0003e80000100a00 */
[----:B-1----:R-:W2:Y:S04]  /*2a830*/  LDL.LU.64 R12, [R1+0xca0] ;  /* 0x000ca000010c7983 */ /* 0x002ea80000300a00 */
[----:B------:R1:W-:Y:S04]  /*2a840*/  LDGSTS.E [R244+0x73e00], [R8.64], !P4 ;  /* 0x73e0000008f47fae */ /* 0x0003e8000e121844 */
[----:B------:R-:W2:Y:S04]  /*2a850*/  LDL.LU.64 R10, [R1+0xc98] ;  /* 0x000c9800010a7983 */ /* 0x000ea80000300a00 */
[----:B-1----:R-:W2:Y:S01]  /*2a860*/  LDL.LU.64 R8, [R1+0xc90] ;  /* 0x000c900001087983 */ /* 0x002ea20000300a00 */
[----:B---3--:R-:W-:-:S05]  /*2a870*/  IMAD.WIDE R22, R2, 0x4, R250 ;  /* 0x0000000402167825 */ /* 0x008fca00078e02fa */
[----:B------:R-:W-:Y:S04]  /*2a880*/  STL.64 [R1+0x8f8], R22 ;  /* 0x0008f81601007387 */ /* 0x000fe80000100a00 */
[----:B------:R-:W3:Y:S01]  /*2a890*/  LDL.LU.64 R250, [R1+0xc88] ;  /* 0x000c880001fa7983 */ /* 0x000ee20000300a00 */
[----:B------:R-:W-:-:S04]  /*2a8a0*/  IADD3 R7, R249, -0xec, RZ ;  /* 0xffffff14f9077810 */ /* 0x000fc80007ffe0ff */
[----:B------:R-:W-:Y:S02]  /*2a8b0*/  ISETP.GE.U32.AND P2, PT, R7, 0x7ffffed5, PT ;  /* 0x7ffffed50700780c */ /* 0x000fe40003f46070 */
[----:B------:R-:W-:-:S04]  /*2a8c0*/  IADD3 R7, R249, -0xf0, RZ ;  /* 0xffffff10f9077810 */ /* 0x000fc80007ffe0ff */
[----:B------:R-:W-:-:S07]  /*2a8d0*/  ISETP.GE.U32.AND P6, PT, R7, 0x7ffffed1, PT ;  /* 0x7ffffed10700780c */ /* 0x000fce0003fc6070 */
[----:B------:R1:W-:Y:S01]  /*2a8e0*/  LDGSTS.E [R244+0x75800], [R22.64], !P2 ;  /* 0x7580000016f47fae */ /* 0x0003e2000d121844 */
[----:B------:R-:W-:-:S04]  /*2a8f0*/  IMAD.WIDE R20, R2, 0x4, R18 ;  /* 0x0000000402147825 */ /* 0x000fc800078e0212 */
[C---:B----4-:R-:W-:Y:S01]  /*2a900*/  IMAD.WIDE R18, R2.reuse, 0x4, R16 ;  /* 0x0000000402127825 */ /* 0x050fe200078e0210 */
[----:B------:R4:W-:Y:S04]  /*2a910*/  STL.64 [R1+0x908], R20 ;  /* 0x0009081401007387 */ /* 0x0009e80000100a00 */
[----:B------:R1:W-:Y:S04]  /*2a920*/  STL.64 [R1+0x928], R18 ;  /* 0x0009281201007387 */ /* 0x0003e80000100a00 */
[----:B------:R4:W-:Y:S04]  /*2a930*/  LDGSTS.E [R244+0x75a00], [R20.64], !P2 ;  /* 0x75a0000014f47fae */ /* 0x0009e8000d121844 */
[----:B------:R1:W-:Y:S01]  /*2a940*/  LDGSTS.E [R244+0x75c00], [R18.64], !P2 ;  /* 0x75c0000012f47fae */ /* 0x0003e2000d121844 */
[----:B------:R-:W-:-:S05]  /*2a950*/  IMAD.WIDE R16, R2, 0x4, R242 ;  /* 0x0000000402107825 */ /* 0x000fca00078e02f2 */
[----:B------:R2:W-:Y:S04]  /*2a960*/  STL.64 [R1+0x938], R16 ;  /* 0x0009381001007387 */ /* 0x0005e80000100a00 */
[----:B------:R-:W3:Y:S04]  /*2a970*/  LDL.LU.64 R242, [R1+0x9a8] ;  /* 0x0009a80001f27983 */ /* 0x000ee80000300a00 */
[----:B------:R2:W-:Y:S04]  /*2a980*/  LDGSTS.E [R244+0x75e00], [R16.64], !P2 ;  /* 0x75e0000010f47fae */ /* 0x0005e8000d121844 */
[----:B----4-:R-:W4:Y:S01]  /*2a990*/  LDL.LU.64 R20, [R1+0xa60] ;  /* 0x000a600001147983 */ /* 0x010f220000300a00 */
[----:B-1----:R-:W-:-:S05]  /*2a9a0*/  IMAD.WIDE R18, R2, 0x4, R14 ;  /* 0x0000000402127825 */ /* 0x002fca00078e020e */
[----:B------:R1:W-:Y:S01]  /*2a9b0*/  STL.64 [R1+0x918], R18 ;  /* 0x0009181201007387 */ /* 0x0003e20000100a00 */
[----:B--2---:R-:W-:-:S03]  /*2a9c0*/  IMAD.WIDE R16, R2, 0x4, R4 ;  /* 0x0000000402107825 */ /* 0x004fc600078e0204 */
[----:B------:R1:W-:Y:S01]  /*2a9d0*/  LDGSTS.E [R244+0x77800], [R18.64], !P6 ;  /* 0x7780000012f47fae */ /* 0x0003e2000f121844 */
[----:B------:R-:W-:-:S03]  /*2a9e0*/  IMAD.WIDE R24, R2, 0x4, R240 ;  /* 0x0000000402187825 */ /* 0x000fc600078e02f0 */
[----:B------:R2:W-:Y:S04]  /*2a9f0*/  LDGSTS.E [R244+0x77a00], [R16.64], !P6 ;  /* 0x77a0000010f47fae */ /* 0x0005e8000f121844 */
[----:B------:R-:W4:Y:S04]  /*2aa00*/  LDL.LU.64 R240, [R1+0x9c8] ;  /* 0x0009c80001f07983 */ /* 0x000f280000300a00 */
[----:B------:R2:W-:Y:S04]  /*2aa10*/  STL.64 [R1+0x948], R16 ;  /* 0x0009481001007387 */ /* 0x0005e80000100a00 */
[----:B------:R-:W4:Y:S04]  /*2aa20*/  LDL.LU.64 R4, [R1+0x9d8] ;  /* 0x0009d80001047983 */ /* 0x000f280000300a00 */
[----:B------:R1:W-:Y:S04]  /*2aa30*/  STL.64 [R1+0x958], R24 ;  /* 0x0009581801007387 */ /* 0x0003e80000100a00 */
[----:B------:R-:W4:Y:S04]  /*2aa40*/  LDL.LU.64 R22, [R1+0x9e8] ;  /* 0x0009e80001167983 */ /* 0x000f280000300a00 */
[----:B------:R1:W-:Y:S01]  /*2aa50*/  LDGSTS.E [R244+0x77c00], [R24.64], !P6 ;  /* 0x77c0000018f47fae */ /* 0x0003e2000f121844 */
[----:B------:R-:W-:-:S03]  /*2aa60*/  IMAD.WIDE R14, R2, 0x4, R246 ;  /* 0x00000004020e7825 */ /* 0x000fc600078e02f6 */
[----:B------:R-:W4:Y:S04]  /*2aa70*/  LDL.LU.64 R246, [R1+0xa00] ;  /* 0x000a000001f67983 */ /* 0x000f280000300a00 */
[----:B------:R2:W-:Y:S04]  /*2aa80*/  STL.64 [R1+0x968], R14 ;  /* 0x0009680e01007387 */ /* 0x0005e80000100a00 */
[----:B-1----:R-:W4:Y:S04]  /*2aa90*/  LDL.LU.64 R18, [R1+0xa10] ;  /* 0x000a100001127983 */ /* 0x002f280000300a00 */
[----:B--2---:R-:W4:Y:S04]  /*2aaa0*/  LDL.LU.64 R16, [R1+0xa20] ;  /* 0x000a200001107983 */ /* 0x004f280000300a00 */
[----:B------:R1:W-:Y:S04]  /*2aab0*/  LDGSTS.E [R244+0x77e00], [R14.64], !P6 ;  /* 0x77e000000ef47fae */ /* 0x0003e8000f121844 */
[----:B------:R-:W4:Y:S01]  /*2aac0*/  LDL.LU.64 R24, [R1+0x45a8] ;  /* 0x0045a80001187983 */ /* 0x000f220000300a00 */
[----:B-1----:R-:W-:-:S04]  /*2aad0*/  IMAD.WIDE R14, R2, 0x4, R12 ;  /* 0x00000004020e7825 */ /* 0x002fc800078e020c */
[C---:B------:R-:W-:Y:S01]  /*2aae0*/  IMAD.WIDE R12, R2.reuse, 0x4, R10 ;  /* 0x00000004020c7825 */ /* 0x040fe200078e020a */
[----:B------:R-:W-:Y:S03]  /*2aaf0*/  STL.64 [R1+0x978], R14 ;  /* 0x0009780e01007387 */ /* 0x000fe60000100a00 */
[C---:B------:R-:W-:Y:S01]  /*2ab00*/  IMAD.WIDE R10, R2.reuse, 0x4, R8 ;  /* 0x00000004020a7825 */ /* 0x040fe200078e0208 */
[----:B------:R1:W-:Y:S04]  /*2ab10*/  STL.64 [R1+0x988], R12 ;  /* 0x0009880c01007387 */ /* 0x0003e80000100a00 */
[----:B------:R1:W-:Y:S01]  /*2ab20*/  STL.64 [R1+0x998], R10 ;  /* 0x0009980a01007387 */ /* 0x0003e20000100a00 */
[----:B---3--:R-:W-:-:S05]  /*2ab30*/  IMAD.WIDE R8, R2, 0x4, R250 ;  /* 0x0000000402087825 */ /* 0x008fca00078e02fa */
[----:B------:R3:W-:Y:S04]  /*2ab40*/  STL.64 [R1+0x9b8], R8 ;  /* 0x0009b80801007387 */ /* 0x0007e80000100a00 */
[----:B------:R-:W2:Y:S01]  /*2ab50*/  LDL.LU.64 R250, [R1+0xa30] ;  /* 0x000a300001fa7983 */ /* 0x000ea20000300a00 */
[----:B------:R-:W-:-:S04]  /*2ab60*/  IADD3 R7, R249, -0xf4, RZ ;  /* 0xffffff0cf9077810 */ /* 0x000fc80007ffe0ff */
[----:B------:R-:W-:Y:S02]  /*2ab70*/  ISETP.GE.U32.AND P5, PT, R7, 0x7ffffecd, PT ;  /* 0x7ffffecd0700780c */ /* 0x000fe40003fa6070 */
[----:B------:R-:W-:-:S11]  /*2ab80*/  IADD3 R7, R249, -0xf8, RZ ;  /* 0xffffff08f9077810 */ /* 0x000fd60007ffe0ff */
[----:B------:R1:W-:Y:S04]  /*2ab90*/  LDGSTS.E [R244+0x79800], [R14.64], !P5 ;  /* 0x798000000ef47fae */ /* 0x0003e8000e921844 */
[----:B------:R1:W-:Y:S04]  /*2aba0*/  LDGSTS.E [R244+0x79a00], [R12.64], !P5 ;  /* 0x79a000000cf47fae */ /* 0x0003e8000e921844 */
[----:B------:R1:W-:Y:S04]  /*2abb0*/  LDGSTS.E [R244+0x79c00], [R10.64], !P5 ;  /* 0x79c000000af47fae */ /* 0x0003e8000e921844 */
[----:B------:R3:W-:Y:S04]  /*2abc0*/  LDGSTS.E [R244+0x79e00], [R8.64], !P5 ;  /* 0x79e0000008f47fae */ /* 0x0007e8000e921844 */
[----:B-1----:R-:W2:Y:S04]  /*2abd0*/  LDL.LU.64 R12, [R1+0xa40] ;  /* 0x000a4000010c7983 */ /* 0x002ea80000300a00 */
[----:B------:R-:W2:Y:S04]  /*2abe0*/  LDL.LU.64 R14, [R1+0xa50] ;  /* 0x000a5000010e7983 */ /* 0x000ea80000300a00 */
[----:B------:R-:W2:Y:S01]  /*2abf0*/  LDL.LU.64 R10, [R1+0x1118] ;  /* 0x00111800010a7983 */ /* 0x000ea20000300a00 */
[----:B------:R-:W-:-:S02]  /*2ac00*/  ISETP.GE.U32.AND P1, PT, R7, 0x7ffffec9, PT ;  /* 0x7ffffec90700780c */ /* 0x000fc40003f26070 */
[----:B------:R-:W-:Y:S01]  /*2ac10*/  IADD3 R7, R249, -0xfc, RZ ;  /* 0xffffff04f9077810 */ /* 0x000fe20007ffe0ff */
[----:B------:R-:W-:-:S05]  /*2ac20*/  IMAD.WIDE R242, R2, 0x4, R242 ;  /* 0x0000000402f27825 */ /* 0x000fca00078e02f2 */
[----:B------:R-:W-:Y:S04]  /*2ac30*/  STL.64 [R1+0x9a8], R242 ;  /* 0x0009a8f201007387 */ /* 0x000fe80000100a00 */
[----:B---3--:R-:W3:Y:S01]  /*2ac40*/  LDL.LU.64 R8, [R1+0x1110] ;  /* 0x0011100001087983 */ /* 0x008ee20000300a00 */
[----:B----4-:R-:W-:Y:S01]  /*2ac50*/  IMAD.WIDE R20, R2, 0x4, R20 ;  /* 0x0000000402147825 */ /* 0x010fe200078e0214 */
[----:B------:R-:W-:Y:S02]  /*2ac60*/  ISETP.GE.U32.AND P3, PT, R7, 0x7ffffec5, PT ;  /* 0x7ffffec50700780c */ /* 0x000fe40003f66070 */
[----:B------:R1:W-:Y:S04]  /*2ac70*/  LDGSTS.E [R244+0x7b800], [R242.64], !P1 ;  /* 0x7b800000f2f47fae */ /* 0x0003e8000c921844 */
[----:B------:R-:W-:Y:S01]  /*2ac80*/  STL.64 [R1+0xfb0], R20 ;  /* 0x000fb01401007387 */ /* 0x000fe20000100a00 */
[----:B------:R-:W-:-:S04]  /*2ac90*/  IADD3 R7, R249, -0x101, RZ ;  /* 0xfffffefff9077810 */ /* 0x000fc80007ffe0ff */
[----:B------:R-:W-:Y:S02]  /*2aca0*/  ISETP.GE.U32.AND P4, PT, R7, 0x7ffffec0, PT ;  /* 0x7ffffec00700780c */ /* 0x000fe40003f86070 */
[----:B------:R-:W-:-:S04]  /*2acb0*/  IADD3 R7, R249, -0x105, RZ ;  /* 0xfffffefbf9077810 */ /* 0x000fc80007ffe0ff */
[----:B------:R-:W-:Y:S02]  /*2acc0*/  ISETP.GE.U32.AND P2, PT, R7, 0x7ffffebc, PT ;  /* 0x7ffffebc0700780c */ /* 0x000fe40003f46070 */
[----:B------:R-:W-:-:S04]  /*2acd0*/  IADD3 R7, R249, -0x109, RZ ;  /* 0xfffffef7f9077810 */ /* 0x000fc80007ffe0ff */
[----:B------:R-:W-:Y:S02]  /*2ace0*/  ISETP.GE.U32.AND P6, PT, R7, 0x7ffffeb8, PT ;  /* 0x7ffffeb80700780c */ /* 0x000fe40003fc6070 */
[----:B------:R-:W-:Y:S01]  /*2acf0*/  IADD3 R7, R249, -0x100, RZ ;  /* 0xffffff00f9077810 */ /* 0x000fe20007ffe0ff */
[----:B------:R-:W-:-:S04]  /*2ad00*/  IMAD.WIDE R240, R2, 0x4, R240 ;  /* 0x0000000402f07825 */ /* 0x000fc800078e02f0 */
[C---:B------:R-:W-:Y:S01]  /*2ad10*/  IMAD.WIDE R4, R2.reuse, 0x4, R4 ;  /* 0x0000000402047825 */ /* 0x040fe200078e0204 */
[----:B------:R-:W-:Y:S03]  /*2ad20*/  STL.64 [R1+0x9c8], R240 ;  /* 0x0009c8f001007387 */ /* 0x000fe60000100a00 */
[C---:B------:R-:W-:Y:S01]  /*2ad30*/  IMAD.WIDE R22, R2.reuse, 0x4, R22 ;  /* 0x0000000402167825 */ /* 0x040fe200078e0216 */
[----:B------:R4:W-:Y:S04]  /*2ad40*/  STL.64 [R1+0x9d8], R4 ;  /* 0x0009d80401007387 */ /* 0x0009e80000100a00 */
[----:B------:R1:W-:Y:S04]  /*2ad50*/  STL.64 [R1+0x9e8], R22 ;  /* 0x0009e81601007387 */ /* 0x0003e80000100a00 */
[----:B------:R1:W-:Y:S04]  /*2ad60*/  LDGSTS.E [R244+0x7ba00], [R240.64], !P1 ;  /* 0x7ba00000f0f47fae */ /* 0x0003e8000c921844 */
[----:B------:R4:W-:Y:S01]  /*2ad70*/  LDGSTS.E [R244+0x7bc00], [R4.64], !P1 ;  /* 0x7bc0000004f47fae */ /* 0x0009e2000c921844 */
[----:B------:R-:W-:-:S03]  /*2ad80*/  IMAD.WIDE R246, R2, 0x4, R246 ;  /* 0x0000000402f67825 */ /* 0x000fc600078e02f6 */
[----:B------:R1:W-:Y:S01]  /*2ad90*/  LDGSTS.E [R244+0x7be00], [R22.64], !P1 ;  /* 0x7be0000016f47fae */ /* 0x0003e2000c921844 */
[----:B------:R-:W-:-:S03]  /*2ada0*/  IMAD.WIDE R18, R2, 0x4, R18 ;  /* 0x0000000402127825 */ /* 0x000fc600078e0212 */
[----:B------:R1:W-:Y:S01]  /*2adb0*/  STL.64 [R1+0xa00], R246 ;  /* 0x000a00f601007387 */ /* 0x0003e20000100a00 */
[----:B------:R-:W-:-:S03]  /*2adc0*/  IMAD.WIDE R16, R2, 0x4, R16 ;  /* 0x0000000402107825 */ /* 0x000fc600078e0210 */
[----:B------:R-:W-:Y:S04]  /*2add0*/  STL.64 [R1+0xa10], R18 ;  /* 0x000a101201007387 */ /* 0x000fe80000100a00 */
[----:B------:R2:W-:Y:S04]  /*2ade0*/  STL.64 [R1+0xa20], R16 ;  /* 0x000a201001007387 */ /* 0x0005e80000100a00 */
[----:B----4-:R-:W4:Y:S04]  /*2adf0*/  LDL.LU.64 R4, [R1+0xc80] ;  /* 0x000c800001047983 */ /* 0x010f280000300a00 */
[----:B-1----:R-:W4:Y:S04]  /*2ae00*/  LDL.LU.64 R240, [R1+0xc78] ;  /* 0x000c780001f07983 */ /* 0x002f280000300a00 */
[----:B------:R-:W4:Y:S01]  /*2ae10*/  LDL.LU.64 R242, [R1+0xc70] ;  /* 0x000c700001f27983 */ /* 0x000f220000300a00 */
[----:B------:R-:W-:-:S02]  /*2ae20*/  ISETP.GE.U32.AND P5, PT, R7, 0x7ffffec1, PT ;  /* 0x7ffffec10700780c */ /* 0x000fc40003fa6070 */
[----:B------:R-:W-:Y:S01]  /*2ae30*/  IADD3 R7, R249, -0x10d, RZ ;  /* 0xfffffef3f9077810 */ /* 0x000fe20007ffe0ff */
[----:B------:R-:W4:Y:S04]  /*2ae40*/  LDL.LU.64 R22, [R1+0x45a0] ;  /* 0x0045a00001167983 */ /* 0x000f280000300a00 */
[----:B------:R1:W-:Y:S04]  /*2ae50*/  LDGSTS.E [R244+0x7d800], [R20.64], !P3 ;  /* 0x7d80000014f47fae */ /* 0x0003e8000d921844 */
[----:B------:R1:W-:Y:S01]  /*2ae60*/  LDGSTS.E [R244+0x7da00], [R246.64], !P3 ;  /* 0x7da00000f6f47fae */ /* 0x0003e2000d921844 */
[----:B------:R-:W-:-:S02]  /*2ae70*/  ISETP.GE.U32.AND P1, PT, R7, 0x7ffffeb4, PT ;  /* 0x7ffffeb40700780c */ /* 0x000fc40003f26070 */
[----:B------:R-:W-:Y:S01]  /*2ae80*/  IADD3 R7, R249, -0x111, RZ ;  /* 0xfffffeeff9077810 */ /* 0x000fe20007ffe0ff */
[----:B------:R4:W-:Y:S04]  /*2ae90*/  LDGSTS.E [R244+0x7dc00], [R18.64], !P3 ;  /* 0x7dc0000012f47fae */ /* 0x0009e8000d921844 */
[----:B-1----:R-:W4:Y:S04]  /*2aea0*/  LDL.LU.64 R20, [R1+0x4598] ;  /* 0x0045980001147983 */ /* 0x002f280000300a00 */
[----:B------:R-:W4:Y:S04]  /*2aeb0*/  LDL.LU.64 R246, [R1+0xc68] ;  /* 0x000c680001f67983 */ /* 0x000f280000300a00 */
[----:B------:R-:W4:Y:S04]  /*2aec0*/  LDL.LU.64 R248, [R1+0xc60] ;  /* 0x000c600001f87983 */ /* 0x000f280000300a00 */
[----:B------:R2:W-:Y:S02]  /*2aed0*/  LDGSTS.E [R244+0x7de00], [R16.64], !P3 ;  /* 0x7de0000010f47fae */ /* 0x0005e4000d921844 */
[----:B--2---:R-:W-:-:S02]  /*2aee0*/  IMAD.WIDE R16, R2, 0x4, R250 ;  /* 0x0000000402107825 */ /* 0x004fc400078e02fa */
[----:B------:R-:W2:Y:S04]  /*2aef0*/  LDL.LU.64 R250, [R1+0xc58] ;  /* 0x000c580001fa7983 */ /* 0x000ea80000300a00 */
[----:B------:R-:W-:Y:S04]  /*2af00*/  STL.64 [R1+0xa30], R16 ;  /* 0x000a301001007387 */ /* 0x000fe80000100a00 */
[----:B------:R1:W-:Y:S01]  /*2af10*/  LDGSTS.E [R244+0x7f800], [R16.64], !P5 ;  /* 0x7f80000010f47fae */ /* 0x0003e2000e921844 */
[----:B------:R-:W-:Y:S01]  /*2af20*/  ISETP.NE.U32.AND P3, PT, R0, RZ, PT ;  /* 0x000000ff0000720c */ /* 0x000fe20003f65070 */
[----:B------:R-:W-:-:S04]  /*2af30*/  IMAD.WIDE R12, R2, 0x4, R12 ;  /* 0x00000004020c7825 */ /* 0x000fc800078e020c */
[----:B------:R-:W-:Y:S01]  /*2af40*/  IMAD.WIDE R14, R3, 0x4, R14 ;  /* 0x00000004030e7825 */ /* 0x000fe200078e020e */
[----:B------:R1:W-:Y:S03]  /*2af50*/  STL.64 [R1+0xa40], R12 ;  /* 0x000a400c01007387 */ /* 0x0003e60000100a00 */
[C---:B------:R-:W-:Y:S01]  /*2af60*/  IMAD.WIDE R10, R2.reuse, 0x4, R10 ;  /* 0x00000004020a7825 */ /* 0x040fe200078e020a */
[----:B------:R-:W-:Y:S04]  /*2af70*/  STL.64 [R1+0xd20], R14 ;  /* 0x000d200e01007387 */ /* 0x000fe80000100a00 */
[----:B------:R1:W-:Y:S04]  /*2af80*/  STL.64 [R1+0xa50], R10 ;  /* 0x000a500a01007387 */ /* 0x0003e80000100a00 */
[----:B------:R1:W-:Y:S04]  /*2af90*/  LDGSTS.E [R244+0x7fa00], [R12.64], !P5 ;  /* 0x7fa000000cf47fae */ /* 0x0003e8000e921844 */
[----:B------:R1:W-:Y:S01]  /*2afa0*/  LDGSTS.E [R244+0x7fc00], [R10.64], !P5 ;  /* 0x7fc000000af47fae */ /* 0x0003e2000e921844 */
[----:B---3--:R-:W-:-:S05]  /*2afb0*/  IMAD.WIDE R8, R2, 0x4, R8 ;  /* 0x0000000402087825 */ /* 0x008fca00078e0208 */
[----:B------:R3:W-:Y:S04]  /*2afc0*/  STL.64 [R1+0xa60], R8 ;  /* 0x000a600801007387 */ /* 0x0007e80000100a00 */
[----:B-1----:R-:W2:Y:S04]  /*2afd0*/  LDL.LU.64 R12, [R1+0xc50] ;  /* 0x000c5000010c7983 */ /* 0x002ea80000300a00 */
[----:B------:R-:W2:Y:S04]  /*2afe0*/  LDL.LU.64 R10, [R1+0xc48] ;  /* 0x000c4800010a7983 */ /* 0x000ea80000300a00 */
[----:B------:R3:W-:Y:S01]  /*2aff0*/  LDGSTS.E [R244+0x7fe00], [R8.64], !P5 ;  /* 0x7fe0000008f47fae */ /* 0x0007e2000e921844 */
[----:B------:R-:W-:-:S03]  /*2b000*/  IADD3 R0, R6, 0x100000, RZ ;  /* 0x0010000006007810 */ /* 0x000fc60007ffe0ff */
[----:B------:R-:W0:Y:S04]  /*2b010*/  LDGDEPBAR ;  /* 0x00000000000079af */ /* 0x000e280000000000 */
[----:B------:R1:W-:Y:S04]  /*2b020*/  LDGSTS.E [R0], [R14.64], P3 ;  /* 0x000000000e007fae */ /* 0x0003e80009921844 */
[----:B---3--:R-:W3:Y:S01]  /*2b030*/  LDL.LU.64 R8, [R1+0xc40] ;  /* 0x000c400001087983 */ /* 0x008ee20000300a00 */
[----:B------:R-:W-:Y:S02]  /*2b040*/  IADD3 R2, R6, 0x100000, RZ ;  /* 0x0010000006027810 */ /* 0x000fe40007ffe0ff */
[----:B------:R-:W-:-:S02]  /*2b050*/  ISETP.GE.U32.AND P5, PT, R7, 0x7ffffeb0, PT ;  /* 0x7ffffeb00700780c */ /* 0x000fc40003fa6070 */
[----:B------:R-:W-:Y:S01]  /*2b060*/  IADD3 R7, R6, 0x100000, RZ ;  /* 0x0010000006077810 */ /* 0x000fe20007ffe0ff */
[C---:B----4-:R-:W-:Y:S02]  /*2b070*/  IMAD.WIDE R18, R3.reuse, 0x4, R4 ;  /* 0x0000000403127825 */ /* 0x050fe400078e0204 */
[----:B------:R-:W4:Y:S02]  /*2b080*/  LDL.LU.64 R4, [R1+0xc38] ;  /* 0x000c380001047983 */ /* 0x000f240000300a00 */
[C---:B------:R-:W-:Y:S02]  /*2b090*/  IMAD.WIDE R16, R3.reuse, 0x4, R240 ;  /* 0x0000000403107825 */ /* 0x040fe400078e02f0 */
[----:B------:R1:W-:Y:S04]  /*2b0a0*/  STL.64 [R1+0xd10], R18 ;  /* 0x000d101201007387 */ /* 0x0003e80000100a00 */
[----:B------:R-:W4:Y:S01]  /*2b0b0*/  LDL.LU.64 R240, [R1+0xc30] ;  /* 0x000c300001f07983 */ /* 0x000f220000300a00 */
[----:B-1----:R-:W-:-:S03]  /*2b0c0*/  IMAD.WIDE R14, R3, 0x4, R242 ;  /* 0x00000004030e7825 */ /* 0x002fc600078e02f2 */
[----:B------:R1:W-:Y:S04]  /*2b0d0*/  STL.64 [R1+0xd00], R16 ;  /* 0x000d001001007387 */ /* 0x0003e80000100a00 */
[----:B------:R-:W4:Y:S04]  /*2b0e0*/  LDL.LU.64 R242, [R1+0xc28] ;  /* 0x000c280001f27983 */ /* 0x000f280000300a00 */
[----:B------:R1:W-:Y:S04]  /*2b0f0*/  LDGSTS.E [R2+0x800], [R18.64], P3 ;  /* 0x0080000012027fae */ /* 0x0003e80009921844 */
[----:B------:R2:W-:Y:S04]  /*2b100*/  STL.64 [R1+0xcf0], R14 ;  /* 0x000cf00e01007387 */ /* 0x0005e80000100a00 */
[----:B------:R1:W-:Y:S02]  /*2b110*/  LDGSTS.E [R7+0x1000], [R16.64], P3 ;  /* 0x0100000010077fae */ /* 0x0003e40009921844 */
[----:B-1----:R-:W-:-:S02]  /*2b120*/  IMAD.WIDE R18, R3, 0x4, R246 ;  /* 0x0000000403127825 */ /* 0x002fc400078e02f6 */
[----:B------:R2:W-:Y:S04]  /*2b130*/  LDGSTS.E [R0+0x1800], [R14.64], P3 ;  /* 0x018000000e007fae */ /* 0x0005e80009921844 */
[----:B------:R-:W4:Y:S01]  /*2b140*/  LDL.LU.64 R246, [R1+0xc20] ;  /* 0x000c200001f67983 */ /* 0x000f220000300a00 */
[----:B------:R-:W-:-:S03]  /*2b150*/  IMAD.WIDE R16, R3, 0x4, R248 ;  /* 0x0000000403107825 */ /* 0x000fc600078e02f8 */
[----:B------:R1:W-:Y:S04]  /*2b160*/  STL.64 [R1+0xce0], R18 ;  /* 0x000ce01201007387 */ /* 0x0003e80000100a00 */
[----:B------:R-:W4:Y:S04]  /*2b170*/  LDL.LU.64 R248, [R1+0xc18] ;  /* 0x000c180001f87983 */ /* 0x000f280000300a00 */
[----:B------:R1:W-:Y:S04]  /*2b180*/  STL.64 [R1+0xcd0], R16 ;  /* 0x000cd01001007387 */ /* 0x0003e80000100a00 */
[----:B------:R1:W-:Y:S04]  /*2b190*/  LDGSTS.E [R2+0x2000], [R18.64], P3 ;  /* 0x0200000012027fae */ /* 0x0003e80009921844 */
[----:B------:R1:W-:Y:S01]  /*2b1a0*/  LDGSTS.E [R7+0x2800], [R16.64], P3 ;  /* 0x0280000010077fae */ /* 0x0003e20009921844 */
[----:B--2---:R-:W-:-:S03]  /*2b1b0*/  IMAD.WIDE R14, R3, 0x4, R250 ;  /* 0x00000004030e7825 */ /* 0x004fc600078e02fa */
[----:B------:R-:W2:Y:S04]  /*2b1c0*/  LDL.LU.64 R250, [R1+0xc10] ;  /* 0x000c100001fa7983 */ /* 0x000ea80000300a00 */
[----:B------:R3:W-:Y:S04]  /*2b1d0*/  STL.64 [R1+0xcc0], R14 ;  /* 0x000cc00e01007387 */ /* 0x0007e80000100a00 */
[----:B------:R3:W-:Y:S01]  /*2b1e0*/  LDGSTS.E [R0+0x3000], [R14.64], P3 ;  /* 0x030000000e007fae */ /* 0x0007e20009921844 */
[----:B-1----:R-:W-:-:S03]  /*2b1f0*/  IMAD.WIDE R18, R3, 0x4, R12 ;  /* 0x0000000403127825 */ /* 0x002fc600078e020c */
[----:B------:R-:W2:Y:S01]  /*2b200*/  LDL.LU.64 R12, [R1+0xc08] ;  /* 0x000c0800010c7983 */ /* 0x000ea20000300a00 */
[----:B------:R-:W-:-:S03]  /*2b210*/  IMAD.WIDE R16, R3, 0x4, R10 ;  /* 0x0000000403107825 */ /* 0x000fc600078e020a */
[----:B------:R4:W-:Y:S04]  /*2b220*/  STL.64 [R1+0xcb0], R18 ;  /* 0x000cb01201007387 */ /* 0x0009e80000100a00 */
[----:B------:R-:W2:Y:S04]  /*2b230*/  LDL.LU.64 R10, [R1+0xc00] ;  /* 0x000c0000010a7983 */ /* 0x000ea80000300a00 */
[----:B------:R1:W-:Y:S04]  /*2b240*/  STL.64 [R1+0xca0], R16 ;  /* 0x000ca01001007387 */ /* 0x0003e80000100a00 */
[----:B------:R4:W-:Y:S01]  /*2b250*/  LDGSTS.E [R2+0x3800], [R18.64], P3 ;  /* 0x0380000012027fae */ /* 0x0009e20009921844 */
[----:B---3--:R-:W-:-:S03]  /*2b260*/  IMAD.WIDE R14, R3, 0x4, R8 ;  /* 0x00000004030e7825 */ /* 0x008fc600078e0208 */
[----:B------:R-:W3:Y:S04]  /*2b270*/  LDL.LU.64 R8, [R1+0xbf8] ;  /* 0x000bf80001087983 */ /* 0x000ee80000300a00 */
[----:B------:R1:W-:Y:S04]  /*2b280*/  STL.64 [R1+0xc90], R14 ;  /* 0x000c900e01007387 */ /* 0x0003e80000100a00 */
[----:B------:R1:W-:Y:S04]  /*2b290*/  LDGSTS.E [R7+0x4000], [R16.64], P3 ;  /* 0x0400000010077fae */ /* 0x0003e80009921844 */
[----:B------:R1:W-:Y:S01]  /*2b2a0*/  LDGSTS.E [R0+0x4800], [R14.64], P3 ;  /* 0x048000000e007fae */ /* 0x0003e20009921844 */
[----:B----4-:R-:W-:-:S03]  /*2b2b0*/  IMAD.WIDE R18, R3, 0x4, R4 ;  /* 0x0000000403127825 */ /* 0x010fc600078e0204 */
[----:B------:R-:W4:Y:S04]  /*2b2c0*/  LDL.LU.64 R4, [R1+0xbf0] ;  /* 0x000bf00001047983 */ /* 0x000f280000300a00 */
[----:B------:R1:W-:Y:S02]  /*2b2d0*/  STL.64 [R1+0xc80], R18 ;  /* 0x000c801201007387 */ /* 0x0003e40000100a00 */
[C---:B-1----:R-:W-:Y:S02]  /*2b2e0*/  IMAD.WIDE R16, R3.reuse, 0x4, R240 ;  /* 0x0000000403107825 */ /* 0x042fe400078e02f0 */
[----:B------:R-:W4:Y:S04]  /*2b2f0*/  LDL.LU.64 R240, [R1+0xbe8] ;  /* 0x000be80001f07983 */ /* 0x000f280000300a00 */
[----:B------:R1:W-:Y:S01]  /*2b300*/  STL.64 [R1+0xc70], R16 ;  /* 0x000c701001007387 */ /* 0x0003e20000100a00 */
[----:B------:R-:W-:-:S03]  /*2b310*/  IMAD.WIDE R14, R3, 0x4, R242 ;  /* 0x00000004030e7825 */ /* 0x000fc600078e02f2 */
[----:B------:R-:W4:Y:S04]  /*2b320*/  LDL.LU.64 R242, [R1+0xbe0] ;  /* 0x000be00001f27983 */ /* 0x000f280000300a00 */
[----:B------:R1:W-:Y:S04]  /*2b330*/  LDGSTS.E [R2+0x5000], [R18.64], P3 ;  /* 0x0500000012027fae */ /* 0x0003e80009921844 */
[----:B------:R2:W-:Y:S04]  /*2b340*/  STL.64 [R1+0xc60], R14 ;  /* 0x000c600e01007387 */ /* 0x0005e80000100a00 */
[----:B------:R1:W-:Y:S04]  /*2b350*/  LDGSTS.E [R7+0x5800], [R16.64], P3 ;  /* 0x0580000010077fae */ /* 0x0003e80009921844 */
[----:B------:R2:W-:Y:S01]  /*2b360*/  LDGSTS.E [R0+0x6000], [R14.64], P3 ;  /* 0x060000000e007fae */ /* 0x0005e20009921844 */
[----:B-1----:R-:W-:-:S03]  /*2b370*/  IMAD.WIDE R18, R3, 0x4, R246 ;  /* 0x0000000403127825 */ /* 0x002fc600078e02f6 */
[----:B------:R-:W4:Y:S04]  /*2b380*/  LDL.LU.64 R246, [R1+0xbd8] ;  /* 0x000bd80001f67983 */ /* 0x000f280000300a00 */
[----:B------:R1:W-:Y:S01]  /*2b390*/  STL.64 [R1+0xc50], R18 ;  /* 0x000c501201007387 */ /* 0x0003e20000100a00 */
[----:B------:R-:W-:-:S03]  /*2b3a0*/  IMAD.WIDE R16, R3, 0x4, R248 ;  /* 0x0000000403107825 */ /* 0x000fc600078e02f8 */
        /* <DEDUP_REMOVED lines=13> */
[----:B------:R1:W-:Y:S01]  /*2b480*/  STL.64 [R1+0xc10], R16 ;  /* 0x000c101001007387 */ /* 0x0003e20000100a00 */
[----:B---3--:R-:W-:-:S03]  /*2b490*/  IMAD.WIDE R14, R3, 0x4, R8 ;  /* 0x00000004030e7825 */ /* 0x008fc600078e0208 */
[----:B------:R4:W-:Y:S04]  /*2b4a0*/  LDGSTS.E [R2+0x8000], [R18.64], P3 ;  /* 0x0800000012027fae */ /* 0x0009e80009921844 */
        /* <DEDUP_REMOVED lines=29> */
[----:B------:R-:W2:Y:S04]  /*2b680*/  LDL.LU.64 R12, [R1+0xb78] ;  /* 0x000b7800010c7983 */ /* 0x000ea80000300a00 */
[----:B------:R4:W-:Y:S04]  /*2b690*/  STL.64 [R1+0xbc0], R18 ;  /* 0x000bc01201007387 */ /* 0x0009e80000100a00 */
[----:B------:R4:W-:Y:S01]  /*2b6a0*/  LDGSTS.E [R2+0xc800], [R18.64], P3 ;  /* 0x0c80000012027fae */ /* 0x0009e20009921844 */
[----:B------:R-:W-:-:S03]  /*2b6b0*/  IMAD.WIDE R16, R3, 0x4, R10 ;  /* 0x0000000403107825 */ /* 0x000fc600078e020a */
[----:B------:R-:W2:Y:S04]  /*2b6c0*/  LDL.LU.64 R10, [R1+0xb70] ;  /* 0x000b7000010a7983 */ /* 0x000ea80000300a00 */
[----:B------:R1:W-:Y:S04]  /*2b6d0*/  STL.64 [R1+0xbb8], R16 ;  /* 0x000bb81001007387 */ /* 0x0003e80000100a00 */
[----:B------:R1:W-:Y:S01]  /*2b6e0*/  LDGSTS.E [R7+0xd000], [R16.64], P3 ;  /* 0x0d00000010077fae */ /* 0x0003e20009921844 */
[----:B---3--:R-:W-:-:S03]  /*2b6f0*/  IMAD.WIDE R14, R3, 0x4, R8 ;  /* 0x00000004030e7825 */ /* 0x008fc600078e0208 */
[----:B------:R-:W3:Y:S04]  /*2b700*/  LDL.LU.64 R8, [R1+0xb68] ;  /* 0x000b680001087983 */ /* 0x000ee80000300a00 */
[----:B------:R1:W-:Y:S04]  /*2b710*/  STL.64 [R1+0xbb0], R14 ;  /* 0x000bb00e01007387 */ /* 0x0003e80000100a00 */
        /* <DEDUP_REMOVED lines=74> */
[----:B------:R-:W4:Y:S01]  /*2bbc0*/  LDL.LU.64 R4, [R1+0xad0] ;  /* 0x000ad00001047983 */ /* 0x000f220000300a00 */
[----:B-1----:R-:W-:-:S03]  /*2bbd0*/  IMAD.WIDE R16, R3, 0x4, R240 ;  /* 0x0000000403107825 */ /* 0x002fc600078e02f0 */
[----:B------:R1:W-:Y:S04]  /*2bbe0*/  STL.64 [R1+0xb18], R18 ;  /* 0x000b181201007387 */ /* 0x0003e80000100a00 */
[----:B------:R-:W4:Y:S01]  /*2bbf0*/  LDL.LU.64 R240, [R1+0xac8] ;  /* 0x000ac80001f07983 */ /* 0x000f220000300a00 */
[----:B------:R-:W-:-:S03]  /*2bc00*/  IMAD.WIDE R14, R3, 0x4, R242 ;  /* 0x00000004030e7825 */ /* 0x000fc600078e02f2 */
[----:B------:R1:W-:Y:S04]  /*2bc10*/  STL.64 [R1+0xb10], R16 ;  /* 0x000b101001007387 */ /* 0x0003e80000100a00 */
[----:B------:R-:W4:Y:S04]  /*2bc20*/  LDL.LU.64 R242, [R1+0xac0] ;  /* 0x000ac00001f27983 */ /* 0x000f280000300a00 */
[----:B------:R1:W-:Y:S04]  /*2bc30*/  LDGSTS.E [R2+0x17000], [R18.64], P3 ;  /* 0x1700000012027fae */ /* 0x0003e80009921844 */
[----:B------:R1:W-:Y:S04]  /*2bc40*/  LDGSTS.E [R7+0x17800], [R16.64], P3 ;  /* 0x1780000010077fae */ /* 0x0003e80009921844 */
[----:B------:R2:W-:Y:S01]  /*2bc50*/  STL.64 [R1+0xb08], R14 ;  /* 0x000b080e01007387 */ /* 0x0005e20000100a00 */
[----:B-1----:R-:W-:-:S03]  /*2bc60*/  IMAD.WIDE R18, R3, 0x4, R246 ;  /* 0x0000000403127825 */ /* 0x002fc600078e02f6 */
        /* <DEDUP_REMOVED lines=14> */
[----:B------:R-:W-:Y:S04]  /*2bd50*/  STL.64 [R1+0xae8], R18 ;  /* 0x000ae81201007387 */ /* 0x000fe80000100a00 */
        /* <DEDUP_REMOVED lines=9> */
[----:B----4-:R-:W-:-:S05]  /*2bdf0*/  IMAD.WIDE R4, R3, 0x4, R4 ;  /* 0x0000000403047825 */ /* 0x010fca00078e0204 */
[----:B------:R4:W-:Y:S04]  /*2be00*/  STL.64 [R1+0xad0], R4 ;  /* 0x000ad00401007387 */ /* 0x0009e80000100a00 */
[----:B------:R4:W-:Y:S01]  /*2be10*/  LDGSTS.E [R2+0x1b800], [R4.64], P3 ;  /* 0x1b80000004027fae */ /* 0x0009e20009921844 */
[----:B-1----:R-:W-:-:S04]  /*2be20*/  IMAD.WIDE R16, R3, 0x4, R240 ;  /* 0x0000000403107825 */ /* 0x002fc800078e02f0 */
[C---:B------:R-:W-:Y:S01]  /*2be30*/  IMAD.WIDE R14, R3.reuse, 0x4, R242 ;  /* 0x00000004030e7825 */ /* 0x040fe200078e02f2 */
[----:B------:R1:W-:Y:S04]  /*2be40*/  STL.64 [R1+0xac8], R16 ;  /* 0x000ac81001007387 */ /* 0x0003e80000100a00 */
[----:B------:R2:W-:Y:S04]  /*2be50*/  STL.64 [R1+0xac0], R14 ;  /* 0x000ac00e01007387 */ /* 0x0005e80000100a00 */
[----:B----4-:R-:W4:Y:S04]  /*2be60*/  LDL.LU.64 R4, [R1+0xa88] ;  /* 0x000a880001047983 */ /* 0x010f280000300a00 */
[----:B------:R-:W4:Y:S04]  /*2be70*/  LDL.LU.64 R240, [R1+0xa80] ;  /* 0x000a800001f07983 */ /* 0x000f280000300a00 */
[----:B------:R-:W4:Y:S04]  /*2be80*/  LDL.LU.64 R242, [R1+0xa78] ;  /* 0x000a780001f27983 */ /* 0x000f280000300a00 */
[----:B------:R1:W-:Y:S01]  /*2be90*/  LDGSTS.E [R7+0x1c000], [R16.64], P3 ;  /* 0x1c00000010077fae */ /* 0x0003e20009921844 */
[----:B------:R-:W-:-:S03]  /*2bea0*/  IMAD.WIDE R18, R3, 0x4, R246 ;  /* 0x0000000403127825 */ /* 0x000fc600078e02f6 */
[----:B------:R2:W-:Y:S04]  /*2beb0*/  LDGSTS.E [R0+0x1c800], [R14.64], P3 ;  /* 0x1c8000000e007fae */ /* 0x0005e80009921844 */
[----:B------:R2:W-:Y:S01]  /*2bec0*/  STL.64 [R1+0xab8], R18 ;  /* 0x000ab81201007387 */ /* 0x0005e20000100a00 */
[----:B-1----:R-:W-:-:S03]  /*2bed0*/  IMAD.WIDE R16, R3, 0x4, R248 ;  /* 0x0000000403107825 */ /* 0x002fc600078e02f8 */
[----:B------:R1:W-:Y:S04]  /*2bee0*/  LDGSTS.E [R2+0x1d000], [R18.64], P3 ;  /* 0x1d00000012027fae */ /* 0x0003e80009921844 */
[----:B------:R1:W-:Y:S04]  /*2bef0*/  STL.64 [R1+0xab0], R16 ;  /* 0x000ab01001007387 */ /* 0x0003e80000100a00 */
[----:B------:R1:W-:Y:S01]  /*2bf00*/  LDGSTS.E [R7+0x1d800], [R16.64], P3 ;  /* 0x1d80000010077fae */ /* 0x0003e20009921844 */
[----:B--2---:R-:W-:-:S05]  /*2bf10*/  IMAD.WIDE R14, R3, 0x4, R250 ;  /* 0x00000004030e7825 */ /* 0x004fca00078e02fa */
[----:B------:R3:W-:Y:S04]  /*2bf20*/  STL.64 [R1+0xaa8], R14 ;  /* 0x000aa80e01007387 */ /* 0x0007e80000100a00 */
[----:B------:R-:W2:Y:S04]  /*2bf30*/  LDL.LU.64 R246, [R1+0xa70] ;  /* 0x000a700001f67983 */ /* 0x000ea80000300a00 */
[----:B------:R-:W2:Y:S04]  /*2bf40*/  LDL.LU.64 R248, [R1+0xa68] ;  /* 0x000a680001f87983 */ /* 0x000ea80000300a00 */
[----:B------:R-:W2:Y:S04]  /*2bf50*/  LDL.LU.64 R250, [R1+0xa58] ;  /* 0x000a580001fa7983 */ /* 0x000ea80000300a00 */
[----:B------:R3:W-:Y:S01]  /*2bf60*/  LDGSTS.E [R0+0x1e000], [R14.64], P3 ;  /* 0x1e0000000e007fae */ /* 0x0007e20009921844 */
[----:B------:R-:W-:Y:S01]  /*2bf70*/  LOP3.LUT R244, R6, 0x20, RZ, 0x3c, !PT ;  /* 0x0000002006f47812 */ /* 0x000fe200078e3cff */
[----:B-1----:R-:W-:-:S02]  /*2bf80*/  IMAD.WIDE R18, R3, 0x4, R12 ;  /* 0x0000000403127825 */ /* 0x002fc400078e020c */
        /* <DEDUP_REMOVED lines=10> */
[----:B------:R1:W-:Y:S02]  /*2c030*/  LDGSTS.E [R0+0x1f800], [R14.64], P3 ;  /* 0x1f8000000e007fae */ /* 0x0003e40009921844 */
[----:B-1----:R-:W-:-:S02]  /*2c040*/  IADD3 R2, R244, 0x100000, RZ ;  /* 0x00100000f4027810 */ /* 0x002fc40007ffe0ff */
[C---:B------:R-:W-:Y:S02]  /*2c050*/  IADD3 R7, R244.reuse, 0x100000, RZ ;  /* 0x00100000f4077810 */ /* 0x040fe40007ffe0ff */
[----:B------:R-:W-:Y:S01]  /*2c060*/  IADD3 R0, R244, 0x100000, RZ ;  /* 0x00100000f4007810 */ /* 0x000fe20007ffe0ff */
[C---:B----4-:R-:W-:Y:S02]  /*2c070*/  IMAD.WIDE R18, R3.reuse, 0x4, R4 ;  /* 0x0000000403127825 */ /* 0x050fe400078e0204 */
[----:B------:R-:W4:Y:S02]  /*2c080*/  LDL.LU.64 R4, [R1+0xa18] ;  /* 0x000a180001047983 */ /* 0x000f240000300a00 */
[C---:B------:R-:W-:Y:S02]  /*2c090*/  IMAD.WIDE R16, R3.reuse, 0x4, R240 ;  /* 0x0000000403107825 */ /* 0x040fe400078e02f0 */
[----:B------:R2:W-:Y:S04]  /*2c0a0*/  STL.64 [R1+0xa88], R18 ;  /* 0x000a881201007387 */ /* 0x0005e80000100a00 */
[----:B------:R-:W4:Y:S01]  /*2c0b0*/  LDL.LU.64 R240, [R1+0xa08] ;  /* 0x000a080001f07983 */ /* 0x000f220000300a00 */
[----:B------:R-:W-:-:S03]  /*2c0c0*/  IMAD.WIDE R14, R3, 0x4, R242 ;  /* 0x00000004030e7825 */ /* 0x000fc600078e02f2 */
[----:B------:R1:W-:Y:S04]  /*2c0d0*/  STL.64 [R1+0xd08], R16 ;  /* 0x000d081001007387 */ /* 0x0003e80000100a00 */
[----:B------:R-:W4:Y:S04]  /*2c0e0*/  LDL.LU.64 R242, [R1+0x9f8] ;  /* 0x0009f80001f27983 */ /* 0x000f280000300a00 */
[----:B------:R2:W-:Y:S04]  /*2c0f0*/  LDGSTS.E [R2+0x200], [R18.64], P3 ;  /* 0x0020000012027fae */ /* 0x0005e80009921844 */
[----:B------:R1:W-:Y:S04]  /*2c100*/  STL.64 [R1+0xcf8], R14 ;  /* 0x000cf80e01007387 */ /* 0x0003e80000100a00 */
[----:B------:R1:W-:Y:S04]  /*2c110*/  LDGSTS.E [R7+0xa00], [R16.64], P3 ;  /* 0x00a0000010077fae */ /* 0x0003e80009921844 */
[----:B------:R1:W-:Y:S01]  /*2c120*/  LDGSTS.E [R0+0x1200], [R14.64], P3 ;  /* 0x012000000e007fae */ /* 0x0003e20009921844 */
[----:B--2---:R-:W-:-:S03]  /*2c130*/  IMAD.WIDE R18, R3, 0x4, R246 ;  /* 0x0000000403127825 */ /* 0x004fc600078e02f6 */
[----:B------:R-:W2:Y:S01]  /*2c140*/  LDL.LU.64 R246, [R1+0x9f0] ;  /* 0x0009f00001f67983 */ /* 0x000ea20000300a00 */
[----:B-1----:R-:W-:-:S03]  /*2c150*/  IMAD.WIDE R16, R3, 0x4, R248 ;  /* 0x0000000403107825 */ /* 0x002fc600078e02f8 */
[----:B------:R1:W-:Y:S04]  /*2c160*/  STL.64 [R1+0xce8], R18 ;  /* 0x000ce81201007387 */ /* 0x0003e80000100a00 */
[----:B------:R-:W2:Y:S01]  /*2c170*/  LDL.LU.64 R248, [R1+0x9e0] ;  /* 0x0009e00001f87983 */ /* 0x000ea20000300a00 */
[----:B------:R-:W-:-:S03]  /*2c180*/  IMAD.WIDE R14, R3, 0x4, R250 ;  /* 0x00000004030e7825 */ /* 0x000fc600078e02fa */
[----:B------:R1:W-:Y:S04]  /*2c190*/  STL.64 [R1+0xcd8], R16 ;  /* 0x000cd81001007387 */ /* 0x0003e80000100a00 */
[----:B------:R-:W2:Y:S04]  /*2c1a0*/  LDL.LU.64 R250, [R1+0x9d0] ;  /* 0x0009d00001fa7983 */ /* 0x000ea80000300a00 */
[----:B------:R1:W-:Y:S04]  /*2c1b0*/  LDGSTS.E [R2+0x1a00], [R18.64], P3 ;  /* 0x01a0000012027fae */ /* 0x0003e80009921844 */
[----:B------:R3:W-:Y:S04]  /*2c1c0*/  STL.64 [R1+0xcc8], R14 ;  /* 0x000cc80e01007387 */ /* 0x0007e80000100a00 */
[----:B------:R1:W-:Y:S04]  /*2c1d0*/  LDGSTS.E [R7+0x2200], [R16.64], P3 ;  /* 0x0220000010077fae */ /* 0x0003e80009921844 */
        /* <DEDUP_REMOVED lines=15> */
[----:B------:R2:W-:Y:S01]  /*2c2d0*/  STL.64 [R1+0xc88], R18 ;  /* 0x000c881201007387 */ /* 0x0005e20000100a00 */
[----:B-1----:R-:W-:-:S03]  /*2c2e0*/  IMAD.WIDE R16, R3, 0x4, R240 ;  /* 0x0000000403107825 */ /* 0x002fc600078e02f0 */
        /* <DEDUP_REMOVED lines=8> */
[----:B--2---:R-:W-:-:S03]  /*2c370*/  IMAD.WIDE R18, R3, 0x4, R246 ;  /* 0x0000000403127825 */ /* 0x004fc600078e02f6 */
[----:B------:R-:W2:Y:S04]  /*2c380*/  LDL.LU.64 R246, [R1+0x960] ;  /* 0x0009600001f67983 */ /* 0x000ea80000300a00 */
[----:B------:R1:W-:Y:S02]  /*2c390*/  STL.64 [R1+0xc58], R18 ;  /* 0x000c581201007387 */ /* 0x0003e40000100a00 */
[C---:B-1----:R-:W-:Y:S02]  /*2c3a0*/  IMAD.WIDE R16, R3.reuse, 0x4, R248 ;  /* 0x0000000403107825 */ /* 0x042fe400078e02f8 */
[----:B------:R-:W2:Y:S04]  /*2c3b0*/  LDL.LU.64 R248, [R1+0x950] ;  /* 0x0009500001f87983 */ /* 0x000ea80000300a00 */
[----:B------:R1:W-:Y:S01]  /*2c3c0*/  STL.64 [R1+0xc48], R16 ;  /* 0x000c481001007387 */ /* 0x0003e20000100a00 */
[----:B------:R-:W-:-:S03]  /*2c3d0*/  IMAD.WIDE R14, R3, 0x4, R250 ;  /* 0x00000004030e7825 */ /* 0x000fc600078e02fa */
        /* <DEDUP_REMOVED lines=110> */
[----:B------:R1:W-:Y:S04]  /*2cac0*/  LDGSTS.E [R7+0x14200], [R16.64], P3 ;  /* 0x1420000010077fae */ /* 0x0003e80009921844 */
        /* <DEDUP_REMOVED lines=24> */
[----:B------:R1:W-:Y:S04]  /*2cc50*/  STL.64 [R1+0x900], R14 ;  /* 0x0009000e01007387 */ /* 0x0003e80000100a00 */
        /* <DEDUP_REMOVED lines=10> */
[----:B------:R1:W-:Y:S04]  /*2cd00*/  LDGSTS.E [R7+0x18a00], [R16.64], P3 ;  /* 0x18a0000010077fae */ /* 0x0003e80009921844 */
[----:B------:R3:W-:Y:S04]  /*2cd10*/  STL.64 [R1+0x8d0], R14 ;  /* 0x0008d00e01007387 */ /* 0x0007e80000100a00 */
[----:B------:R3:W-:Y:S01]  /*2cd20*/  LDGSTS.E [R0+0x19200], [R14.64], P3 ;  /* 0x192000000e007fae */ /* 0x0007e20009921844 */
[----:B-1----:R-:W-:-:S05]  /*2cd30*/  IMAD.WIDE R18, R3, 0x4, R12 ;  /* 0x0000000403127825 */ /* 0x002fca00078e020c */
[----:B------:R2:W-:Y:S01]  /*2cd40*/  LDGSTS.E [R2+0x19a00], [R18.64], P3 ;  /* 0x19a0000012027fae */ /* 0x0005e20009921844 */
[----:B------:R-:W-:-:S05]  /*2cd50*/  IMAD.WIDE R16, R3, 0x4, R10 ;  /* 0x0000000403107825 */ /* 0x000fca00078e020a */
[----:B------:R1:W-:Y:S01]  /*2cd60*/  LDGSTS.E [R7+0x1a200], [R16.64], P3 ;  /* 0x1a20000010077fae */ /* 0x0003e20009921844 */
[----:B---3--:R-:W-:-:S03]  /*2cd70*/  IMAD.WIDE R14, R3, 0x4, R8 ;  /* 0x00000004030e7825 */ /* 0x008fc600078e0208 */
[----:B------:R-:W3:Y:S04]  /*2cd80*/  LDL.LU.64 R8, [R1+0x660] ;  /* 0x0006600001087983 */ /* 0x000ee80000300a00 */
[----:B------:R-:W-:Y:S04]  /*2cd90*/  STL.64 [R1+0x8c0], R18 ;  /* 0x0008c01201007387 */ /* 0x000fe80000100a00 */
[----:B------:R-:W3:Y:S04]  /*2cda0*/  LDL.LU.64 R12, [R1+0x418] ;  /* 0x00041800010c7983 */ /* 0x000ee80000300a00 */
[----:B------:R1:W-:Y:S04]  /*2cdb0*/  STL.64 [R1+0x8b0], R16 ;  /* 0x0008b01001007387 */ /* 0x0003e80000100a00 */
        /* <DEDUP_REMOVED lines=13> */
[----:B------:R1:W-:Y:S04]  /*2ce90*/  LDGSTS.E [R7+0x1ba00], [R16.64], P3 ;  /* 0x1ba0000010077fae */ /* 0x0003e80009921844 */
[----:B------:R1:W-:Y:S01]  /*2cea0*/  LDGSTS.E [R0+0x1c200], [R14.64], P3 ;  /* 0x1c2000000e007fae */ /* 0x0003e20009921844 */
[----:B--2---:R-:W-:-:S05]  /*2ceb0*/  IMAD.WIDE R18, R3, 0x4, R246 ;  /* 0x0000000403127825 */ /* 0x004fca00078e02f6 */
[----:B------:R-:W-:Y:S04]  /*2cec0*/  STL.64 [R1+0x860], R18 ;  /* 0x0008601201007387 */ /* 0x000fe80000100a00 */
[----:B------:R2:W-:Y:S01]  /*2ced0*/  LDGSTS.E [R2+0x1ca00], [R18.64], P3 ;  /* 0x1ca0000012027fae */ /* 0x0005e20009921844 */
[----:B-1----:R-:W-:-:S04]  /*2cee0*/  IMAD.WIDE R16, R3, 0x4, R248 ;  /* 0x0000000403107825 */ /* 0x002fc800078e02f8 */
[C---:B------:R-:W-:Y:S01]  /*2cef0*/  IMAD.WIDE R14, R3.reuse, 0x4, R250 ;  /* 0x00000004030e7825 */ /* 0x040fe200078e02fa */
[----:B------:R1:W-:Y:S04]  /*2cf00*/  STL.64 [R1+0x850], R16 ;  /* 0x0008501001007387 */ /* 0x0003e80000100a00 */
[----:B------:R1:W-:Y:S04]  /*2cf10*/  STL.64 [R1+0x840], R14 ;  /* 0x0008400e01007387 */ /* 0x0003e80000100a00 */
[----:B------:R-:W2:Y:S04]  /*2cf20*/  LDL.LU.64 R246, [R1+0x3e8] ;  /* 0x0003e80001f67983 */ /* 0x000ea80000300a00 */
[----:B------:R-:W2:Y:S04]  /*2cf30*/  LDL.LU.64 R248, [R1+0x3e0] ;  /* 0x0003e00001f87983 */ /* 0x000ea80000300a00 */
[----:B------:R-:W2:Y:S04]  /*2cf40*/  LDL.LU.64 R250, [R1+0x3d0] ;  /* 0x0003d00001fa7983 */ /* 0x000ea80000300a00 */
[----:B------:R1:W-:Y:S04]  /*2cf50*/  LDGSTS.E [R7+0x1d200], [R16.64], P3 ;  /* 0x1d20000010077fae */ /* 0x0003e80009921844 */
[----:B------:R1:W-:Y:S01]  /*2cf60*/  LDGSTS.E [R0+0x1da00], [R14.64], P3 ;  /* 0x1da000000e007fae */ /* 0x0003e20009921844 */
[----:B------:R-:W-:Y:S01]  /*2cf70*/  LOP3.LUT R244, R6, 0x40, RZ, 0x3c, !PT ;  /* 0x0000004006f47812 */ /* 0x000fe200078e3cff */
[----:B---3--:R-:W-:-:S04]  /*2cf80*/  IMAD.WIDE R8, R3, 0x4, R8 ;  /* 0x0000000403087825 */ /* 0x008fc800078e0208 */
[C---:B-1----:R-:W-:Y:S01]  /*2cf90*/  IMAD.WIDE R16, R3.reuse, 0x4, R12 ;  /* 0x0000000403107825 */ /* 0x042fe200078e020c */
[----:B------:R1:W-:Y:S03]  /*2cfa0*/  STL.64 [R1+0x830], R8 ;  /* 0x0008300801007387 */ /* 0x0003e60000100a00 */
[----:B------:R-:W-:Y:S01]  /*2cfb0*/  IMAD.WIDE R14, R3, 0x4, R10 ;  /* 0x00000004030e7825 */ /* 0x000fe200078e020a */
[----:B------:R4:W-:Y:S04]  /*2cfc0*/  STL.64 [R1+0x820], R16 ;  /* 0x0008201001007387 */ /* 0x0009e80000100a00 */
[----:B------:R3:W-:Y:S04]  /*2cfd0*/  STL.64 [R1+0x810], R14 ;  /* 0x0008100e01007387 */ /* 0x0007e80000100a00 */
[----:B------:R-:W2:Y:S04]  /*2cfe0*/  LDL.LU.64 R12, [R1+0x3c8] ;  /* 0x0003c800010c7983 */ /* 0x000ea80000300a00 */
[----:B------:R-:W2:Y:S04]  /*2cff0*/  LDL.LU.64 R10, [R1+0x3b8] ;  /* 0x0003b800010a7983 */ /* 0x000ea80000300a00 */
[----:B------:R1:W-:Y:S04]  /*2d000*/  LDGSTS.E [R2+0x1e200], [R8.64], P3 ;  /* 0x1e20000008027fae */ /* 0x0003e80009921844 */
[----:B------:R3:W-:Y:S04]  /*2d010*/  LDGSTS.E [R7+0x1ea00], [R16.64], P3 ;  /* 0x1ea0000010077fae */ /* 0x0007e80009921844 */
[----:B------:R3:W-:Y:S04]  /*2d020*/  LDGSTS.E [R0+0x1f200], [R14.64], P3 ;  /* 0x1f2000000e007fae */ /* 0x0007e80009921844 */
[----:B-1----:R-:W2:Y:S01]  /*2d030*/  LDL.LU.64 R8, [R1+0x3b0] ;  /* 0x0003b00001087983 */ /* 0x002ea20000300a00 */
[----:B---3--:R-:W-:-:S02]  /*2d040*/  IADD3 R7, R244, 0x100000, RZ ;  /* 0x00100000f4077810 */ /* 0x008fc40007ffe0ff */
[----:B------:R-:W-:Y:S01]  /*2d050*/  IADD3 R0, R244, 0x100000, RZ ;  /* 0x00100000f4007810 */ /* 0x000fe20007ffe0ff */
[C---:B----4-:R-:W-:Y:S02]  /*2d060*/  IMAD.WIDE R16, R3.reuse, 0x4, R4 ;  /* 0x0000000403107825 */ /* 0x050fe400078e0204 */
[----:B------:R-:W3:Y:S02]  /*2d070*/  LDL.LU.64 R4, [R1+0x3a0] ;  /* 0x0003a00001047983 */ /* 0x000ee40000300a00 */
[C---:B------:R-:W-:Y:S02]  /*2d080*/  IMAD.WIDE R14, R3.reuse, 0x4, R240 ;  /* 0x00000004030e7825 */ /* 0x040fe400078e02f0 */
[----:B------:R-:W-:Y:S02]  /*2d090*/  STL.64 [R1+0xd18], R16 ;  /* 0x000d181001007387 */ /* 0x000fe40000100a00 */
[C---:B--2---:R-:W-:Y:S02]  /*2d0a0*/  IMAD.WIDE R18, R3.reuse, 0x4, R242 ;  /* 0x0000000403127825 */ /* 0x044fe400078e02f2 */
[----:B------:R-:W2:Y:S04]  /*2d0b0*/  LDL.LU.64 R240, [R1+0x398] ;  /* 0x0003980001f07983 */ /* 0x000ea80000300a00 */
[----:B------:R1:W-:Y:S04]  /*2d0c0*/  STL.64 [R1+0x800], R18 ;  /* 0x0008001201007387 */ /* 0x0003e80000100a00 */
[----:B------:R4:W-:Y:S04]  /*2d0d0*/  STL.64 [R1+0xfa0], R14 ;  /* 0x000fa00e01007387 */ /* 0x0009e80000100a00 */
[----:B------:R-:W2:Y:S04]  /*2d0e0*/  LDL.LU.64 R242, [R1+0x388] ;  /* 0x0003880001f27983 */ /* 0x000ea80000300a00 */
[----:B------:R1:W-:Y:S04]  /*2d0f0*/  LDGSTS.E [R2+0x1fa00], [R18.64], P3 ;  /* 0x1fa0000012027fae */ /* 0x0003e80009921844 */
[----:B------:R1:W-:Y:S04]  /*2d100*/  LDGSTS.E [R7+0x400], [R16.64], P3 ;  /* 0x0040000010077fae */ /* 0x0003e80009921844 */
[----:B------:R4:W-:Y:S01]  /*2d110*/  LDGSTS.E [R0+0xc00], [R14.64], P3 ;  /* 0x00c000000e007fae */ /* 0x0009e20009921844 */
[----:B-1----:R-:W-:-:S03]  /*2d120*/  IMAD.WIDE R18, R3, 0x4, R246 ;  /* 0x0000000403127825 */ /* 0x002fc600078e02f6 */
[----:B------:R-:W2:Y:S01]  /*2d130*/  LDL.LU.64 R246, [R1+0x380] ;  /* 0x0003800001f67983 */ /* 0x000ea20000300a00 */
[----:B------:R-:W-:-:S03]  /*2d140*/  IMAD.WIDE R16, R3, 0x4, R248 ;  /* 0x0000000403107825 */ /* 0x000fc600078e02f8 */
[----:B------:R1:W-:Y:S04]  /*2d150*/  STL.64 [R1+0xf90], R18 ;  /* 0x000f901201007387 */ /* 0x0003e80000100a00 */
[----:B------:R-:W2:Y:S01]  /*2d160*/  LDL.LU.64 R248, [R1+0x370] ;  /* 0x0003700001f87983 */ /* 0x000ea20000300a00 */
[----:B----4-:R-:W-:-:S03]  /*2d170*/  IMAD.WIDE R14, R3, 0x4, R250 ;  /* 0x00000004030e7825 */ /* 0x010fc600078e02fa */
[----:B------:R4:W-:Y:S04]  /*2d180*/  STL.64 [R1+0xf80], R16 ;  /* 0x000f801001007387 */ /* 0x0009e80000100a00 */
[----:B------:R-:W2:Y:S01]  /*2d190*/  LDL.LU.64 R250, [R1+0x368] ;  /* 0x0003680001fa7983 */ /* 0x000ea20000300a00 */
[----:B------:R-:W-:-:S03]  /*2d1a0*/  IADD3 R2, R244, 0x100000, RZ ;  /* 0x00100000f4027810 */ /* 0x000fc60007ffe0ff */
[----:B------:R1:W-:Y:S04]  /*2d1b0*/  STL.64 [R1+0xf70], R14 ;  /* 0x000f700e01007387 */ /* 0x0003e80000100a00 */
[----:B------:R1:W-:Y:S04]  /*2d1c0*/  LDGSTS.E [R2+0x1400], [R18.64], P3 ;  /* 0x0140000012027fae */ /* 0x0003e80009921844 */
[----:B------:R4:W-:Y:S04]  /*2d1d0*/  LDGSTS.E [R7+0x1c00], [R16.64], P3 ;  /* 0x01c0000010077fae */ /* 0x0009e80009921844 */
[----:B------:R1:W-:Y:S02]  /*2d1e0*/  LDGSTS.E [R0+0x2400], [R14.64], P3 ;  /* 0x024000000e007fae */ /* 0x0003e40009921844 */
[----:B-1----:R-:W-:-:S02]  /*2d1f0*/  IMAD.WIDE R18, R3, 0x4, R12 ;  /* 0x0000000403127825 */ /* 0x002fc400078e020c */
[----:B------:R-:W2:Y:S02]  /*2d200*/  LDL.LU.64 R12, [R1+0x358] ;  /* 0x00035800010c7983 */ /* 0x000ea40000300a00 */
[C---:B----4-:R-:W-:Y:S02]  /*2d210*/  IMAD.WIDE R16, R3.reuse, 0x4, R10 ;  /* 0x0000000403107825 */ /* 0x050fe400078e020a */
[----:B------:R3:W-:Y:S04]  /*2d220*/  STL.64 [R1+0xf60], R18 ;  /* 0x000f601201007387 */ /* 0x0007e80000100a00 */
[----:B------:R-:W4:Y:S04]  /*2d230*/  LDL.LU.64 R10, [R1+0x350] ;  /* 0x00035000010a7983 */ /* 0x000f280000300a00 */
[----:B------:R2:W-:Y:S04]  /*2d240*/  STL.64 [R1+0xf50], R16 ;  /* 0x000f501001007387 */ /* 0x0005e80000100a00 */
[----:B------:R3:W-:Y:S01]  /*2d250*/  LDGSTS.E [R2+0x2c00], [R18.64], P3 ;  /* 0x02c0000012027fae */ /* 0x0007e20009921844 */
[----:B------:R-:W-:-:S03]  /*2d260*/  IMAD.WIDE R14, R3, 0x4, R8 ;  /* 0x00000004030e7825 */ /* 0x000fc600078e0208 */
[----:B------:R-:W4:Y:S04]  /*2d270*/  LDL.LU.64 R8, [R1+0x340] ;  /* 0x0003400001087983 */ /* 0x000f280000300a00 */
[----:B------:R1:W-:Y:S04]  /*2d280*/  STL.64 [R1+0xf40], R14 ;  /* 0x000f400e01007387 */ /* 0x0003e80000100a00 */
[----:B------:R2:W-:Y:S04]  /*2d290*/  LDGSTS.E [R7+0x3400], [R16.64], P3 ;  /* 0x0340000010077fae */ /* 0x0005e80009921844 */
[----:B------:R1:W-:Y:S01]  /*2d2a0*/  LDGSTS.E [R0+0x3c00], [R14.64], P3 ;  /* 0x03c000000e007fae */ /* 0x0003e20009921844 */
[----:B---3--:R-:W-:-:S03]  /*2d2b0*/  IMAD.WIDE R18, R3, 0x4, R4 ;  /* 0x0000000403127825 */ /* 0x008fc600078e0204 */
[----:B------:R-:W3:Y:S04]  /*2d2c0*/  LDL.LU.64 R4, [R1+0x338] ;  /* 0x0003380001047983 */ /* 0x000ee80000300a00 */
[----:B------:R1:W-:Y:S01]  /*2d2d0*/  STL.64 [R1+0xf30], R18 ;  /* 0x000f301201007387 */ /* 0x0003e20000100a00 */
[----:B--2---:R-:W-:-:S03]  /*2d2e0*/  IMAD.WIDE R16, R3, 0x4, R240 ;  /* 0x0000000403107825 */ /* 0x004fc600078e02f0 */
[----:B------:R-:W2:Y:S04]  /*2d2f0*/  LDL.LU.64 R240, [R1+0x328] ;  /* 0x0003280001f07983 */ /* 0x000ea80000300a00 */
[----:B------:R1:W-:Y:S04]  /*2d300*/  STL.64 [R1+0xf20], R16 ;  /* 0x000f201001007387 */ /* 0x0003e80000100a00 */
[----:B------:R1:W-:Y:S02]  /*2d310*/  LDGSTS.E [R2+0x4400], [R18.64], P3 ;  /* 0x0440000012027fae */ /* 0x0003e40009921844 */
[----:B-1----:R-:W-:-:S02]  /*2d320*/  IMAD.WIDE R14, R3, 0x4, R242 ;  /* 0x00000004030e7825 */ /* 0x002fc400078e02f2 */
[----:B------:R-:W2:Y:S04]  /*2d330*/  LDL.LU.64 R242, [R1+0x320] ;  /* 0x0003200001f27983 */ /* 0x000ea80000300a00 */
[----:B------:R1:W-:Y:S04]  /*2d340*/  STL.64 [R1+0xf10], R14 ;  /* 0x000f100e01007387 */ /* 0x0003e80000100a00 */
[----:B------:R1:W-:Y:S04]  /*2d350*/  LDGSTS.E [R7+0x4c00], [R16.64], P3 ;  /* 0x04c0000010077fae */ /* 0x0003e80009921844 */
[----:B------:R1:W-:Y:S01]  /*2d360*/  LDGSTS.E [R0+0x5400], [R14.64], P3 ;  /* 0x054000000e007fae */ /* 0x0003e20009921844 */
[----:B------:R-:W-:-:S03]  /*2d370*/  IMAD.WIDE R18, R3, 0x4, R246 ;  /* 0x0000000403127825 */ /* 0x000fc600078e02f6 */
[----:B------:R-:W2:Y:S04]  /*2d380*/  LDL.LU.64 R246, [R1+0x310] ;  /* 0x0003100001f67983 */ /* 0x000ea80000300a00 */
[----:B------:R4:W-:Y:S01]  /*2d390*/  STL.64 [R1+0xf00], R18 ;  /* 0x000f001201007387 */ /* 0x0009e20000100a00 */
[----:B-1----:R-:W-:-:S03]  /*2d3a0*/  IMAD.WIDE R16, R3, 0x4, R248 ;  /* 0x0000000403107825 */ /* 0x002fc600078e02f8 */
        /* <DEDUP_REMOVED lines=8> */
[----:B----4-:R-:W-:-:S03]  /*2d430*/  IMAD.WIDE R18, R3, 0x4, R12 ;  /* 0x0000000403127825 */ /* 0x010fc600078e020c */
[----:B------:R-:W4:Y:S04]  /*2d440*/  LDL.LU.64 R12, [R1+0x2f0] ;  /* 0x0002f000010c7983 */ /* 0x000f280000300a00 */
[----:B------:R3:W-:Y:S01]  /*2d450*/  STL.64 [R1+0xed0], R18 ;  /* 0x000ed01201007387 */ /* 0x0007e20000100a00 */
[----:B-1----:R-:W-:-:S03]  /*2d460*/  IMAD.WIDE R16, R3, 0x4, R10 ;  /* 0x0000000403107825 */ /* 0x002fc600078e020a */
        /* <DEDUP_REMOVED lines=69> */
[----:B------:R-:W4:Y:S01]  /*2d8c0*/  LDL.LU.64 R12, [R1+0x250] ;  /* 0x00025000010c7983 */ /* 0x000f220000300a00 */
[----:B-1----:R-:W-:-:S03]  /*2d8d0*/  IMAD.WIDE R16, R3, 0x4, R10 ;  /* 0x0000000403107825 */ /* 0x002fc600078e020a */
[----:B------:R3:W-:Y:S04]  /*2d8e0*/  STL.64 [R1+0xe30], R18 ;  /* 0x000e301201007387 */ /* 0x0007e80000100a00 */
[----:B------:R-:W4:Y:S04]  /*2d8f0*/  LDL.LU.64 R10, [R1+0x248] ;  /* 0x00024800010a7983 */ /* 0x000f280000300a00 */
[----:B------:R2:W-:Y:S01]  /*2d900*/  STL.64 [R1+0xe28], R16 ;  /* 0x000e281001007387 */ /* 0x0005e20000100a00 */
[----:B------:R-:W-:-:S03]  /*2d910*/  IMAD.WIDE R14, R3, 0x4, R8 ;  /* 0x00000004030e7825 */ /* 0x000fc600078e0208 */
[----:B------:R3:W-:Y:S04]  /*2d920*/  LDGSTS.E [R2+0x10400], [R18.64], P3 ;  /* 0x1040000012027fae */ /* 0x0007e80009921844 */
        /* <DEDUP_REMOVED lines=30> */
[----:B------:R3:W-:Y:S04]  /*2db10*/  STL.64 [R1+0xde8], R18 ;  /* 0x000de81201007387 */ /* 0x0007e80000100a00 */
[----:B------:R3:W-:Y:S01]  /*2db20*/  LDGSTS.E [R2+0x14c00], [R18.64], P3 ;  /* 0x14c0000012027fae */ /* 0x0007e20009921844 */
[----:B-1----:R-:W-:-:S03]  /*2db30*/  IMAD.WIDE R16, R3, 0x4, R10 ;  /* 0x0000000403107825 */ /* 0x002fc600078e020a */
[----:B------:R-:W4:Y:S04]  /*2db40*/  LDL.LU.64 R10, [R1+0x200] ;  /* 0x00020000010a7983 */ /* 0x000f280000300a00 */
[----:B------:R2:W-:Y:S04]  /*2db50*/  STL.64 [R1+0xde0], R16 ;  /* 0x000de01001007387 */ /* 0x0005e80000100a00 */
[----:B------:R2:W-:Y:S01]  /*2db60*/  LDGSTS.E [R7+0x15400], [R16.64], P3 ;  /* 0x1540000010077fae */ /* 0x0005e20009921844 */
[----:B------:R-:W-:-:S03]  /*2db70*/  IMAD.WIDE R14, R3, 0x4, R8 ;  /* 0x00000004030e7825 */ /* 0x000fc600078e0208 */
[----:B------:R-:W4:Y:S04]  /*2db80*/  LDL.LU.64 R8, [R1+0x1f8] ;  /* 0x0001f80001087983 */ /* 0x000f280000300a00 */
[----:B------:R1:W-:Y:S04]  /*2db90*/  STL.64 [R1+0xdd8], R14 ;  /* 0x000dd80e01007387 */ /* 0x0003e80000100a00 */
        /* <DEDUP_REMOVED lines=63> */
[----:B------:R-:W-:Y:S04]  /*2df90*/  STL.64 [R1+0xd58], R18 ;  /* 0x000d581201007387 */ /* 0x000fe80000100a00 */
[----:B------:R2:W-:Y:S01]  /*2dfa0*/  LDGSTS.E [R2+0x1dc00], [R18.64], P3 ;  /* 0x1dc0000012027fae */ /* 0x0005e20009921844 */
[----:B-1----:R-:W-:-:S03]  /*2dfb0*/  IMAD.WIDE R16, R3, 0x4, R10 ;  /* 0x0000000403107825 */ /* 0x002fc600078e020a */
[----:B------:R-:W4:Y:S04]  /*2dfc0*/  LDL.LU.64 R10, [R1+0x170] ;  /* 0x00017000010a7983 */ /* 0x000f280000300a00 */
[----:B------:R-:W-:Y:S04]  /*2dfd0*/  STL.64 [R1+0xd50], R16 ;  /* 0x000d501001007387 */ /* 0x000fe80000100a00 */
[----:B------:R1:W-:Y:S01]  /*2dfe0*/  LDGSTS.E [R7+0x1e400], [R16.64], P3 ;  /* 0x1e40000010077fae */ /* 0x0003e20009921844 */
[----:B------:R-:W-:-:S03]  /*2dff0*/  IMAD.WIDE R14, R3, 0x4, R8 ;  /* 0x00000004030e7825 */ /* 0x000fc600078e0208 */
[----:B------:R-:W4:Y:S04]  /*2e000*/  LDL.LU.64 R8, [R1+0x168] ;  /* 0x0001680001087983 */ /* 0x000f280000300a00 */
[----:B------:R3:W-:Y:S04]  /*2e010*/  STL.64 [R1+0xd48], R14 ;  /* 0x000d480e01007387 */ /* 0x0007e80000100a00 */
[----:B------:R1:W-:Y:S02]  /*2e020*/  LDGSTS.E [R0+0x1ec00], [R14.64], P3 ;  /* 0x1ec000000e007fae */ /* 0x0003e40009921844 */
[----:B-1----:R-:W-:Y:S01]  /*2e030*/  IADD3 R0, R245, 0x100000, RZ ;  /* 0x00100000f5007810 */ /* 0x002fe20007ffe0ff */
[----:B---3--:R-:W-:-:S04]  /*2e040*/  IMAD.WIDE R14, R3, 0x4, R4 ;  /* 0x00000004030e7825 */ /* 0x008fc800078e0204 */
[C---:B--2---:R-:W-:Y:S01]  /*2e050*/  IMAD.WIDE R18, R3.reuse, 0x4, R240 ;  /* 0x0000000403127825 */ /* 0x044fe200078e02f0 */
[----:B------:R-:W-:Y:S04]  /*2e060*/  STL.64 [R1+0xfa8], R14 ;  /* 0x000fa80e01007387 */ /* 0x000fe80000100a00 */
[----:B------:R1:W-:Y:S04]  /*2e070*/  STL.64 [R1+0xd38], R18 ;  /* 0x000d381201007387 */ /* 0x0003e80000100a00 */
[----:B------:R-:W2:Y:S01]  /*2e080*/  LDL.LU.64 R4, [R1+0x160] ;  /* 0x0001600001047983 */ /* 0x000ea20000300a00 */
[----:B------:R-:W-:-:S03]  /*2e090*/  IMAD.WIDE R16, R3, 0x4, R242 ;  /* 0x0000000403107825 */ /* 0x000fc600078e02f2 */
[----:B------:R1:W-:Y:S04]  /*2e0a0*/  LDGSTS.E [R2+0x1f400], [R18.64], P3 ;  /* 0x1f40000012027fae */ /* 0x0003e80009921844 */
[----:B------:R3:W-:Y:S04]  /*2e0b0*/  STL.64 [R1+0xd28], R16 ;  /* 0x000d281001007387 */ /* 0x0007e80000100a00 */
[----:B------:R-:W2:Y:S04]  /*2e0c0*/  LDL.LU.64 R240, [R1+0x158] ;  /* 0x0001580001f07983 */ /* 0x000ea80000300a00 */
[----:B------:R-:W2:Y:S04]  /*2e0d0*/  LDL.LU.64 R242, [R1+0x150] ;  /* 0x0001500001f27983 */ /* 0x000ea80000300a00 */
[----:B------:R3:W-:Y:S04]  /*2e0e0*/  LDGSTS.E [R7+0x1fc00], [R16.64], P3 ;  /* 0x1fc0000010077fae */ /* 0x0007e80009921844 */
[----:B------:R1:W-:Y:S02]  /*2e0f0*/  LDGSTS.E [R0+0x600], [R14.64], P3 ;  /* 0x006000000e007fae */ /* 0x0003e40009921844 */
[----:B-1----:R-:W-:-:S02]  /*2e100*/  IMAD.WIDE R18, R3, 0x4, R246 ;  /* 0x0000000403127825 */ /* 0x002fc400078e02f6 */
[----:B------:R-:W2:Y:S04]  /*2e110*/  LDL.LU.64 R246, [R1+0x148] ;  /* 0x0001480001f67983 */ /* 0x000ea80000300a00 */
[----:B------:R4:W-:Y:S01]  /*2e120*/  STL.64 [R1+0xf98], R18 ;  /* 0x000f981201007387 */ /* 0x0009e20000100a00 */
[----:B---3--:R-:W-:-:S03]  /*2e130*/  IMAD.WIDE R16, R3, 0x4, R248 ;  /* 0x0000000403107825 */ /* 0x008fc600078e02f8 */
[----:B------:R-:W3:Y:S04]  /*2e140*/  LDL.LU.64 R248, [R1+0x140] ;  /* 0x0001400001f87983 */ /* 0x000ee80000300a00 */
[----:B------:R1:W-:Y:S01]  /*2e150*/  STL.64 [R1+0xf88], R16 ;  /* 0x000f881001007387 */ /* 0x0003e20000100a00 */
[----:B------:R-:W-:-:S03]  /*2e160*/  IMAD.WIDE R14, R3, 0x4, R250 ;  /* 0x00000004030e7825 */ /* 0x000fc600078e02fa */
[----:B------:R-:W3:Y:S01]  /*2e170*/  LDL.LU.64 R250, [R1+0x138] ;  /* 0x0001380001fa7983 */ /* 0x000ee20000300a00 */
[C---:B------:R-:W-:Y:S02]  /*2e180*/  IADD3 R2, R245.reuse, 0x100000, RZ ;  /* 0x00100000f5027810 */ /* 0x040fe40007ffe0ff */
[----:B------:R-:W-:Y:S01]  /*2e190*/  IADD3 R7, R245, 0x100000, RZ ;  /* 0x00100000f5077810 */ /* 0x000fe20007ffe0ff */
[----:B------:R1:W-:Y:S04]  /*2e1a0*/  STL.64 [R1+0xf78], R14 ;  /* 0x000f780e01007387 */ /* 0x0003e80000100a00 */
[----:B------:R4:W-:Y:S04]  /*2e1b0*/  LDGSTS.E [R2+0xe00], [R18.64], P3 ;  /* 0x00e0000012027fae */ /* 0x0009e80009921844 */
        /* <DEDUP_REMOVED lines=14> */
[----:B--2---:R-:W-:-:S03]  /*2e2a0*/  IMAD.WIDE R18, R3, 0x4, R4 ;  /* 0x0000000403127825 */ /* 0x004fc600078e0204 */
[----:B------:R-:W2:Y:S04]  /*2e2b0*/  LDL.LU.64 R4, [R1+0x118] ;  /* 0x0001180001047983 */ /* 0x000ea80000300a00 */
[----:B------:R1:W-:Y:S04]  /*2e2c0*/  STL.64 [R1+0xf38], R18 ;  /* 0x000f381201007387 */ /* 0x0003e80000100a00 */
[----:B------:R1:W-:Y:S02]  /*2e2d0*/  LDGSTS.E [R2+0x3e00], [R18.64], P3 ;  /* 0x03e0000012027fae */ /* 0x0003e40009921844 */
[----:B-1----:R-:W-:-:S02]  /*2e2e0*/  IMAD.WIDE R16, R3, 0x4, R240 ;  /* 0x0000000403107825 */ /* 0x002fc400078e02f0 */
[----:B------:R-:W2:Y:S02]  /*2e2f0*/  LDL.LU.64 R240, [R1+0x110] ;  /* 0x0001100001f07983 */ /* 0x000ea40000300a00 */
[C---:B------:R-:W-:Y:S02]  /*2e300*/  IMAD.WIDE R14, R3.reuse, 0x4, R242 ;  /* 0x00000004030e7825 */ /* 0x040fe400078e02f2 */
[----:B------:R3:W-:Y:S04]  /*2e310*/  STL.64 [R1+0xf28], R16 ;  /* 0x000f281001007387 */ /* 0x0007e80000100a00 */
[----:B------:R-:W2:Y:S04]  /*2e320*/  LDL.LU.64 R242, [R1+0x108] ;  /* 0x0001080001f27983 */ /* 0x000ea80000300a00 */
[----:B------:R1:W-:Y:S04]  /*2e330*/  STL.64 [R1+0xf18], R14 ;  /* 0x000f180e01007387 */ /* 0x0003e80000100a00 */
[----:B------:R3:W-:Y:S04]  /*2e340*/  LDGSTS.E [R7+0x4600], [R16.64], P3 ;  /* 0x0460000010077fae */ /* 0x0007e80009921844 */
[----:B------:R1:W-:Y:S01]  /*2e350*/  LDGSTS.E [R0+0x4e00], [R14.64], P3 ;  /* 0x04e000000e007fae */ /* 0x0003e20009921844 */
[----:B------:R-:W-:-:S03]  /*2e360*/  IMAD.WIDE R18, R3, 0x4, R246 ;  /* 0x0000000403127825 */ /* 0x000fc600078e02f6 */
[----:B------:R-:W2:Y:S04]  /*2e370*/  LDL.LU.64 R246, [R1+0x100] ;  /* 0x0001000001f67983 */ /* 0x000ea80000300a00 */
[----:B------:R4:W-:Y:S01]  /*2e380*/  STL.64 [R1+0xf08], R18 ;  /* 0x000f081201007387 */ /* 0x0009e20000100a00 */
[----:B---3--:R-:W-:-:S03]  /*2e390*/  IMAD.WIDE R16, R3, 0x4, R248 ;  /* 0x0000000403107825 */ /* 0x008fc600078e02f8 */
[----:B------:R-:W3:Y:S04]  /*2e3a0*/  LDL.LU.64 R248, [R1+0xf8] ;  /* 0x0000f80001f87983 */ /* 0x000ee80000300a00 */
[----:B------:R4:W-:Y:S01]  /*2e3b0*/  STL.64 [R1+0xef8], R16 ;  /* 0x000ef81001007387 */ /* 0x0009e20000100a00 */
[----:B-1----:R-:W-:-:S03]  /*2e3c0*/  IMAD.WIDE R14, R3, 0x4, R250 ;  /* 0x00000004030e7825 */ /* 0x002fc600078e02fa */
[----:B------:R-:W3:Y:S04]  /*2e3d0*/  LDL.LU.64 R250, [R1+0xf0] ;  /* 0x0000f00001fa7983 */ /* 0x000ee80000300a00 */
        /* <DEDUP_REMOVED lines=21> */
[----:B------:R-:W2:Y:S04]  /*2e530*/  LDL.LU.64 R240, [R1+0xc8] ;  /* 0x0000c80001f07983 */ /* 0x000ea80000300a00 */
[----:B------:R3:W-:Y:S01]  /*2e540*/  STL.64 [R1+0x1128], R16 ;  /* 0x0011281001007387 */ /* 0x0007e20000100a00 */
[----:B------:R-:W-:-:S03]  /*2e550*/  IMAD.WIDE R14, R3, 0x4, R242 ;  /* 0x00000004030e7825 */ /* 0x000fc600078e02f2 */
[----:B------:R-:W2:Y:S04]  /*2e560*/  LDL.LU.64 R242, [R1+0xc0] ;  /* 0x0000c00001f27983 */ /* 0x000ea80000300a00 */
[----:B------:R3:W-:Y:S04]  /*2e570*/  LDGSTS.E [R7+0x8e00], [R16.64], P3 ;  /* 0x08e0000010077fae */ /* 0x0007e80009921844 */
[----:B------:R1:W-:Y:S04]  /*2e580*/  STL.64 [R1+0x1120], R14 ;  /* 0x0011200e01007387 */ /* 0x0003e80000100a00 */
[----:B------:R1:W-:Y:S01]  /*2e590*/  LDGSTS.E [R0+0x9600], [R14.64], P3 ;  /* 0x096000000e007fae */ /* 0x0003e20009921844 */
[----:B------:R-:W-:-:S03]  /*2e5a0*/  IMAD.WIDE R18, R3, 0x4, R246 ;  /* 0x0000000403127825 */ /* 0x000fc600078e02f6 */
[----:B------:R-:W2:Y:S01]  /*2e5b0*/  LDL.LU.64 R246, [R1+0xb8] ;  /* 0x0000b80001f67983 */ /* 0x000ea20000300a00 */
[----:B---3--:R-:W-:-:S03]  /*2e5c0*/  IMAD.WIDE R16, R3, 0x4, R248 ;  /* 0x0000000403107825 */ /* 0x008fc600078e02f8 */
[----:B------:R4:W-:Y:S04]  /*2e5d0*/  STL.64 [R1+0x1118], R18 ;  /* 0x0011181201007387 */ /* 0x0009e80000100a00 */
[----:B------:R-:W3:Y:S01]  /*2e5e0*/  LDL.LU.64 R248, [R1+0xb0] ;  /* 0x0000b00001f87983 */ /* 0x000ee20000300a00 */
[----:B-1----:R-:W-:-:S03]  /*2e5f0*/  IMAD.WIDE R14, R3, 0x4, R250 ;  /* 0x00000004030e7825 */ /* 0x002fc600078e02fa */
[----:B------:R1:W-:Y:S04]  /*2e600*/  STL.64 [R1+0x1110], R16 ;  /* 0x0011101001007387 */ /* 0x0003e80000100a00 */
[----:B------:R-:W3:Y:S04]  /*2e610*/  LDL.LU.64 R250, [R1+0xa8] ;  /* 0x0000a80001fa7983 */ /* 0x000ee80000300a00 */
        /* <DEDUP_REMOVED lines=20> */
[----:B-1----:R-:W-:-:S05]  /*2e760*/  IMAD.WIDE R16, R3, 0x4, R240 ;  /* 0x0000000403107825 */ /* 0x002fca00078e02f0 */
[----:B------:R3:W-:Y:S01]  /*2e770*/  LDGSTS.E [R7+0xd600], [R16.64], P3 ;  /* 0x0d60000010077fae */ /* 0x0007e20009921844 */
[----:B------:R-:W-:-:S03]  /*2e780*/  IMAD.WIDE R14, R3, 0x4, R242 ;  /* 0x00000004030e7825 */ /* 0x000fc600078e02f2 */
[----:B------:R-:W2:Y:S04]  /*2e790*/  LDL.LU.64 R242, [R1+0x80] ;  /* 0x0000800001f27983 */ /* 0x000ea80000300a00 */
[----:B------:R3:W-:Y:S04]  /*2e7a0*/  STL.64 [R1+0x10e0], R16 ;  /* 0x0010e01001007387 */ /* 0x0007e80000100a00 */
[----:B------:R-:W2:Y:S04]  /*2e7b0*/  LDL.LU.64 R240, [R1+0x78] ;  /* 0x0000780001f07983 */ /* 0x000ea80000300a00 */
[----:B------:R1:W-:Y:S04]  /*2e7c0*/  STL.64 [R1+0x10d8], R14 ;  /* 0x0010d80e01007387 */ /* 0x0003e80000100a00 */
[----:B------:R1:W-:Y:S04]  /*2e7d0*/  LDGSTS.E [R0+0xde00], [R14.64], P3 ;  /* 0x0de000000e007fae */ /* 0x0003e80009921844 */
[----:B------:R-:W2:Y:S01]  /*2e7e0*/  LDL.LU.64 R18, [R1+0x4590] ;  /* 0x0045900001127983 */ /* 0x000ea20000300a00 */
[----:B------:R-:W-:-:S05]  /*2e7f0*/  IMAD.WIDE R246, R3, 0x4, R246 ;  /* 0x0000000403f67825 */ /* 0x000fca00078e02f6 */
[----:B------:R1:W-:Y:S04]  /*2e800*/  STL.64 [R1+0x10d0], R246 ;  /* 0x0010d0f601007387 */ /* 0x0003e80000100a00 */
[----:B------:R1:W-:Y:S01]  /*2e810*/  LDGSTS.E [R2+0xe600], [R246.64], P3 ;  /* 0x0e600000f6027fae */ /* 0x0003e20009921844 */
[----:B---3--:R-:W-:-:S04]  /*2e820*/  IMAD.WIDE R16, R3, 0x4, R248 ;  /* 0x0000000403107825 */ /* 0x008fc800078e02f8 */
[C---:B-1----:R-:W-:Y:S01]  /*2e830*/  IMAD.WIDE R14, R3.reuse, 0x4, R250 ;  /* 0x00000004030e7825 */ /* 0x042fe200078e02fa */
[----:B------:R1:W-:Y:S04]  /*2e840*/  STL.64 [R1+0x10c8], R16 ;  /* 0x0010c81001007387 */ /* 0x0003e80000100a00 */
[----:B------:R3:W-:Y:S04]  /*2e850*/  STL.64 [R1+0x10c0], R14 ;  /* 0x0010c00e01007387 */ /* 0x0007e80000100a00 */
[----:B------:R-:W2:Y:S04]  /*2e860*/  LDL.LU.64 R250, [R1+0x70] ;  /* 0x0000700001fa7983 */ /* 0x000ea80000300a00 */
[----:B------:R-:W2:Y:S04]  /*2e870*/  LDL.LU.64 R248, [R1+0x68] ;  /* 0x0000680001f87983 */ /* 0x000ea80000300a00 */
[----:B------:R-:W2:Y:S04]  /*2e880*/  LDL.LU.64 R246, [R1+0x60] ;  /* 0x0000600001f67983 */ /* 0x000ea80000300a00 */
[----:B------:R1:W-:Y:S04]  /*2e890*/  LDGSTS.E [R7+0xee00], [R16.64], P3 ;  /* 0x0ee0000010077fae */ /* 0x0003e80009921844 */
[----:B------:R3:W-:Y:S01]  /*2e8a0*/  LDGSTS.E [R0+0xf600], [R14.64], P3 ;  /* 0x0f6000000e007fae */ /* 0x0007e20009921844 */
[----:B----4-:R-:W-:-:S05]  /*2e8b0*/  IMAD.WIDE R12, R3, 0x4, R12 ;  /* 0x00000004030c7825 */ /* 0x010fca00078e020c */
[----:B------:R4:W-:Y:S04]  /*2e8c0*/  STL.64 [R1+0x10b8], R12 ;  /* 0x0010b80c01007387 */ /* 0x0009e80000100a00 */
[----:B------:R4:W-:Y:S01]  /*2e8d0*/  LDGSTS.E [R2+0xfe00], [R12.64], P3 ;  /* 0x0fe000000c027fae */ /* 0x0009e20009921844 */
[----:B------:R-:W-:-:S05]  /*2e8e0*/  IMAD.WIDE R10, R3, 0x4, R10 ;  /* 0x00000004030a7825 */ /* 0x000fca00078e020a */
[----:B------:R1:W-:Y:S04]  /*2e8f0*/  STL.64 [R1+0x10b0], R10 ;  /* 0x0010b00a01007387 */ /* 0x0003e80000100a00 */
[----:B------:R1:W-:Y:S01]  /*2e900*/  LDGSTS.E [R7+0x10600], [R10.64], P3 ;  /* 0x106000000a077fae */ /* 0x0003e20009921844 */
[----:B------:R-:W-:-:S05]  /*2e910*/  IMAD.WIDE R8, R3, 0x4, R8 ;  /* 0x0000000403087825 */ /* 0x000fca00078e0208 */
[----:B------:R2:W-:Y:S04]  /*2e920*/  STL.64 [R1+0x10a8], R8 ;  /* 0x0010a80801007387 */ /* 0x0005e80000100a00 */
[----:B-1----:R-:W2:Y:S04]  /*2e930*/  LDL.LU.64 R16, [R1+0x58] ;  /* 0x0000580001107983 */ /* 0x002ea80000300a00 */
[----:B---3--:R-:W3:Y:S04]  /*2e940*/  LDL.LU.64 R14, [R1+0x50] ;  /* 0x00005000010e7983 */ /* 0x008ee80000300a00 */
[----:B----4-:R-:W3:Y:S04]  /*2e950*/  LDL.LU.64 R12, [R1+0x48] ;  /* 0x00004800010c7983 */ /* 0x010ee80000300a00 */
[----:B------:R1:W-:Y:S01]  /*2e960*/  LDGSTS.E [R0+0x10e00], [R8.64], P3 ;  /* 0x10e0000008007fae */ /* 0x0003e20009921844 */
[----:B--2---:R-:W-:-:S05]  /*2e970*/  IMAD.WIDE R4, R3, 0x4, R4 ;  /* 0x0000000403047825 */ /* 0x004fca00078e0204 */
[----:B------:R2:W-:Y:S04]  /*2e980*/  STL.64 [R1+0x10a0], R4 ;  /* 0x0010a00401007387 */ /* 0x0005e80000100a00 */
[----:B------:R2:W-:Y:S01]  /*2e990*/  LDGSTS.E [R2+0x11600], [R4.64], P3 ;  /* 0x1160000004027fae */ /* 0x0005e20009921844 */
[----:B------:R-:W-:-:S04]  /*2e9a0*/  IMAD.WIDE R242, R3, 0x4, R242 ;  /* 0x0000000403f27825 */ /* 0x000fc800078e02f2 */
[----:B------:R-:W-:Y:S01]  /*2e9b0*/  IMAD.WIDE R240, R3, 0x4, R240 ;  /* 0x0000000403f07825 */ /* 0x000fe200078e02f0 */
[----:B------:R-:W-:Y:S04]  /*2e9c0*/  STL.64 [R1+0x1098], R242 ;  /* 0x001098f201007387 */ /* 0x000fe80000100a00 */
[----:B------:R2:W-:Y:S04]  /*2e9d0*/  STL.64 [R1+0x1090], R240 ;  /* 0x001090f001007387 */ /* 0x0005e80000100a00 */
[----:B------:R-:W4:Y:S04]  /*2e9e0*/  LDL.LU.64 R10, [R1+0x40] ;  /* 0x00004000010a7983 */ /* 0x000f280000300a00 */
[----:B-1----:R-:W4:Y:S04]  /*2e9f0*/  LDL.LU.64 R8, [R1+0x38] ;  /* 0x0000380001087983 */ /* 0x002f280000300a00 */
[----:B--2---:R-:W2:Y:S04]  /*2ea00*/  LDL.LU.64 R4, [R1+0x30] ;  /* 0x0000300001047983 */ /* 0x004ea80000300a00 */
[----:B------:R1:W-:Y:S04]  /*2ea10*/  LDGSTS.E [R7+0x11e00], [R242.64], P3 ;  /* 0x11e00000f2077fae */ /* 0x0003e80009921844 */
[----:B------:R1:W-:Y:S04]  /*2ea20*/  LDGSTS.E [R0+0x12600], [R240.64], P3 ;  /* 0x12600000f0007fae */ /* 0x0003e80009921844 */
[----:B-1----:R-:W2:Y:S01]  /*2ea30*/  LDL.LU.64 R240, [R1+0x28] ;  /* 0x0000280001f07983 */ /* 0x002ea20000300a00 */
[----:B------:R-:W-:-:S04]  /*2ea40*/  LOP3.LUT R0, R6, 0x60, RZ, 0x3c, !PT ;  /* 0x0000006006007812 */ /* 0x000fc800078e3cff */
[C---:B------:R-:W-:Y:S02]  /*2ea50*/  IADD3 R2, R0.reuse, 0x100000, RZ ;  /* 0x0010000000027810 */ /* 0x040fe40007ffe0ff */
[C---:B------:R-:W-:Y:S02]  /*2ea60*/  IADD3 R7, R0.reuse, 0x100000, RZ ;  /* 0x0010000000077810 */ /* 0x040fe40007ffe0ff */
[----:B------:R-:W-:Y:S01]  /*2ea70*/  IADD3 R0, R0, 0x100000, RZ ;  /* 0x0010000000007810 */ /* 0x000fe20007ffe0ff */
[----:B------:R-:W-:-:S04]  /*2ea80*/  IMAD.WIDE R250, R3, 0x4, R250 ;  /* 0x0000000403fa7825 */ /* 0x000fc800078e02fa */
[C---:B------:R-:W-:Y:S01]  /*2ea90*/  IMAD.WIDE R248, R3.reuse, 0x4, R248 ;  /* 0x0000000403f87825 */ /* 0x040fe200078e02f8 */
[----:B------:R-:W-:Y:S03]  /*2eaa0*/  STL.64 [R1+0x1088], R250 ;  /* 0x001088fa01007387 */ /* 0x000fe60000100a00 */
[----:B------:R-:W-:Y:S01]  /*2eab0*/  IMAD.WIDE R244, R3, 0x4, R246 ;  /* 0x0000000403f47825 */ /* 0x000fe200078e02f6 */
[----:B------:R-:W2:Y:S04]  /*2eac0*/  LDL.LU.64 R242, [R1+0x20] ;  /* 0x0000200001f27983 */ /* 0x000ea80000300a00 */
[----:B------:R1:W-:Y:S04]  /*2ead0*/  STL.64 [R1+0x1080], R248 ;  /* 0x001080f801007387 */ /* 0x0003e80000100a00 */
[----:B------:R-:W2:Y:S04]  /*2eae0*/  LDL.LU.64 R246, [R1+0x18] ;  /* 0x0000180001f67983 */ /* 0x000ea80000300a00 */
[----:B------:R1:W-:Y:S04]  /*2eaf0*/  LDGSTS.E [R2+0x12e00], [R250.64], P3 ;  /* 0x12e00000fa027fae */ /* 0x0003e80009921844 */
[----:B------:R1:W-:Y:S04]  /*2eb00*/  STL.64 [R1+0x1078], R244 ;  /* 0x001078f401007387 */ /* 0x0003e80000100a00 */
[----:B------:R1:W-:Y:S04]  /*2eb10*/  LDGSTS.E [R7+0x13600], [R248.64], P3 ;  /* 0x13600000f8077fae */ /* 0x0003e80009921844 */
[----:B------:R1:W-:Y:S04]  /*2eb20*/  LDGSTS.E [R0+0x13e00], [R244.64], P3 ;  /* 0x13e00000f4007fae */ /* 0x0003e80009921844 */
[----:B-1----:R-:W2:Y:S04]  /*2eb30*/  LDL.LU.64 R248, [R1+0x10] ;  /* 0x0000100001f87983 */ /* 0x002ea80000300a00 */
[----:B------:R-:W2:Y:S04]  /*2eb40*/  LDL.LU.64 R250, [R1+0x8] ;  /* 0x0000080001fa7983 */ /* 0x000ea80000300a00 */
[----:B------:R-:W2:Y:S01]  /*2eb50*/  LDL.LU.64 R244, [R1] ;  /* 0x0000000001f47983 */ /* 0x000ea20000300a00 */
[----:B------:R-:W-:-:S04]  /*2eb60*/  LOP3.LUT R0, R6, 0x60, RZ, 0x3c, !PT ;  /* 0x0000006006007812 */ /* 0x000fc800078e3cff */
[C---:B------:R-:W-:Y:S02]  /*2eb70*/  IADD3 R2, R0.reuse, 0x100000, RZ ;  /* 0x0010000000027810 */ /* 0x040fe40007ffe0ff */
[C---:B------:R-:W-:Y:S02]  /*2eb80*/  IADD3 R7, R0.reuse, 0x100000, RZ ;  /* 0x0010000000077810 */ /* 0x040fe40007ffe0ff */
[----:B------:R-:W-:Y:S01]  /*2eb90*/  IADD3 R0, R0, 0x100000, RZ ;  /* 0x0010000000007810 */ /* 0x000fe20007ffe0ff */
[----:B------:R-:W-:-:S04]  /*2eba0*/  IMAD.WIDE R16, R3, 0x4, R16 ;  /* 0x0000000403107825 */ /* 0x000fc800078e0210 */
[C---:B---3--:R-:W-:Y:S01]  /*2ebb0*/  IMAD.WIDE R14, R3.reuse, 0x4, R14 ;  /* 0x00000004030e7825 */ /* 0x048fe200078e020e */
[----:B------:R1:W-:Y:S03]  /*2ebc0*/  LDGSTS.E [R2+0x14600], [R16.64], P3 ;  /* 0x1460000010027fae */ /* 0x0003e60009921844 */
[----:B------:R-:W-:Y:S01]  /*2ebd0*/  IMAD.WIDE R12, R3, 0x4, R12 ;  /* 0x00000004030c7825 */ /* 0x000fe200078e020c */
[----:B------:R3:W-:Y:S04]  /*2ebe0*/  LDGSTS.E [R7+0x14e00], [R14.64], P3 ;  /* 0x14e000000e077fae */ /* 0x0007e80009921844 */
[----:B------:R1:W-:Y:S02]  /*2ebf0*/  LDGSTS.E [R0+0x15600], [R12.64], P3 ;  /* 0x156000000c007fae */ /* 0x0003e40009921844 */
[----:B-1----:R-:W-:-:S04]  /*2ec00*/  LOP3.LUT R0, R6, 0x60, RZ, 0x3c, !PT ;  /* 0x0000006006007812 */ /* 0x002fc800078e3cff */
[C---:B------:R-:W-:Y:S02]  /*2ec10*/  IADD3 R2, R0.reuse, 0x100000, RZ ;  /* 0x0010000000027810 */ /* 0x040fe40007ffe0ff */
[C---:B---3--:R-:W-:Y:S02]  /*2ec20*/  IADD3 R7, R0.reuse, 0x100000, RZ ;  /* 0x0010000000077810 */ /* 0x048fe40007ffe0ff */
[----:B------:R-:W-:Y:S01]  /*2ec30*/  IADD3 R0, R0, 0x100000, RZ ;  /* 0x0010000000007810 */ /* 0x000fe20007ffe0ff */
[----:B------:R1:W-:Y:S04]  /*2ec40*/  STL.64 [R1+0x1070], R16 ;  /* 0x0010701001007387 */ /* 0x0003e80000100a00 */
[----:B------:R3:W-:Y:S04]  /*2ec50*/  STL.64 [R1+0x1068], R14 ;  /* 0x0010680e01007387 */ /* 0x0007e80000100a00 */
[----:B-1----:R-:W2:Y:S04]  /*2ec60*/  LDL.LU.64 R16, [R1+0x4588] ;  /* 0x0045880001107983 */ /* 0x002ea80000300a00 */
[----:B------:R1:W-:Y:S04]  /*2ec70*/  STL.64 [R1+0x1060], R12 ;  /* 0x0010600c01007387 */ /* 0x0003e80000100a00 */
[----:B---3--:R-:W3:Y:S04]  /*2ec80*/  LDL.LU.64 R14, [R1+0x4580] ;  /* 0x00458000010e7983 */ /* 0x008ee80000300a00 */
[----:B-1----:R-:W3:Y:S01]  /*2ec90*/  LDL.LU.64 R12, [R1+0x4578] ;  /* 0x00457800010c7983 */ /* 0x002ee20000300a00 */
[----:B----4-:R-:W-:-:S04]  /*2eca0*/  IMAD.WIDE R10, R3, 0x4, R10 ;  /* 0x00000004030a7825 */ /* 0x010fc800078e020a */
[C---:B------:R-:W-:Y:S01]  /*2ecb0*/  IMAD.WIDE R8, R3.reuse, 0x4, R8 ;  /* 0x0000000403087825 */ /* 0x040fe200078e0208 */
[----:B------:R1:W-:Y:S03]  /*2ecc0*/  LDGSTS.E [R2+0x15e00], [R10.64], P3 ;  /* 0x15e000000a027fae */ /* 0x0003e60009921844 */
[C---:B--2---:R-:W-:Y:S01]  /*2ecd0*/  IMAD.WIDE R4, R3.reuse, 0x4, R4 ;  /* 0x0000000403047825 */ /* 0x044fe200078e0204 */
[----:B------:R2:W-:Y:S04]  /*2ece0*/  LDGSTS.E [R7+0x16600], [R8.64], P3 ;  /* 0x1660000008077fae */ /* 0x0005e80009921844 */
[----:B------:R4:W-:Y:S04]  /*2ecf0*/  LDGSTS.E [R0+0x16e00], [R4.64], P3 ;  /* 0x16e0000004007fae */ /* 0x0009e80009921844 */
[----:B------:R1:W-:Y:S01]  /*2ed00*/  STL.64 [R1+0x1058], R10 ;  /* 0x0010580a01007387 */ /* 0x0003e20000100a00 */
[----:B----4-:R-:W-:Y:S01]  /*2ed10*/  LOP3.LUT R0, R6, 0x60, RZ, 0x3c, !PT ;  /* 0x0000006006007812 */ /* 0x010fe200078e3cff */
[----:B------:R-:W-:-:S03]  /*2ed20*/  IMAD.WIDE R240, R3, 0x4, R240 ;  /* 0x0000000403f07825 */ /* 0x000fc600078e02f0 */
[C---:B-1----:R-:W-:Y:S02]  /*2ed30*/  IADD3 R2, R0.reuse, 0x100000, RZ ;  /* 0x0010000000027810 */ /* 0x042fe40007ffe0ff */
[C---:B--2---:R-:W-:Y:S02]  /*2ed40*/  IADD3 R7, R0.reuse, 0x100000, RZ ;  /* 0x0010000000077810 */ /* 0x044fe40007ffe0ff */
[----:B------:R-:W-:Y:S01]  /*2ed50*/  IADD3 R0, R0, 0x100000, RZ ;  /* 0x0010000000007810 */ /* 0x000fe20007ffe0ff */
[----:B------:R1:W-:Y:S04]  /*2ed60*/  STL.64 [R1+0x1050], R8 ;  /* 0x0010500801007387 */ /* 0x0003e80000100a00 */
[----:B------:R2:W-:Y:S04]  /*2ed70*/  LDGSTS.E [R2+0x17600], [R240.64], P3 ;  /* 0x17600000f0027fae */ /* 0x0005e80009921844 */
[----:B------:R-:W4:Y:S04]  /*2ed80*/  LDL.LU.64 R10, [R1+0x4570] ;  /* 0x00457000010a7983 */ /* 0x000f280000300a00 */
[----:B------:R1:W-:Y:S04]  /*2ed90*/  STL.64 [R1+0x1048], R4 ;  /* 0x0010480401007387 */ /* 0x0003e80000100a00 */
[----:B-1----:R-:W3:Y:S04]  /*2eda0*/  LDL.LU.64 R8, [R1+0x4568] ;  /* 0x0045680001087983 */ /* 0x002ee80000300a00 */
[----:B------:R-:W3:Y:S01]  /*2edb0*/  LDL.LU.64 R4, [R1+0x4560] ;  /* 0x0045600001047983 */ /* 0x000ee20000300a00 */
[----:B------:R-:W-:-:S04]  /*2edc0*/  IMAD.WIDE R242, R3, 0x4, R242 ;  /* 0x0000000403f27825 */ /* 0x000fc800078e02f2 */
[----:B------:R-:W-:Y:S01]  /*2edd0*/  IMAD.WIDE R246, R3, 0x4, R246 ;  /* 0x0000000403f67825 */ /* 0x000fe200078e02f6 */
[----:B------:R1:W-:Y:S04]  /*2ede0*/  LDGSTS.E [R7+0x17e00], [R242.64], P3 ;  /* 0x17e00000f2077fae */ /* 0x0003e80009921844 */
[----:B------:R1:W-:Y:S04]  /*2edf0*/  LDGSTS.E [R0+0x18600], [R246.64], P3 ;  /* 0x18600000f6007fae */ /* 0x0003e80009921844 */
[----:B------:R2:W-:Y:S04]  /*2ee00*/  STL.64 [R1+0x1040], R240 ;  /* 0x001040f001007387 */ /* 0x0005e80000100a00 */
[----:B------:R2:W-:Y:S01]  /*2ee10*/  STL.64 [R1+0x1038], R242 ;  /* 0x001038f201007387 */ /* 0x0005e20000100a00 */
[----:B-1----:R-:W-:-:S03]  /*2ee20*/  LOP3.LUT R0, R6, 0x60, RZ, 0x3c, !PT ;  /* 0x0000006006007812 */ /* 0x002fc600078e3cff */
[----:B--2---:R-:W2:Y:S01]  /*2ee30*/  LDL.LU.64 R240, [R1+0x4558] ;  /* 0x0045580001f07983 */ /* 0x004ea20000300a00 */
[C---:B------:R-:W-:Y:S01]  /*2ee40*/  IADD3 R2, R0.reuse, 0x100000, RZ ;  /* 0x0010000000027810 */ /* 0x040fe20007ffe0ff */
[C---:B------:R-:W-:Y:S02]  /*2ee50*/  IMAD.WIDE R248, R3.reuse, 0x4, R248 ;  /* 0x0000000403f87825 */ /* 0x040fe400078e02f8 */
[----:B------:R1:W-:Y:S01]  /*2ee60*/  STL.64 [R1+0x1030], R246 ;  /* 0x001030f601007387 */ /* 0x0003e20000100a00 */
[----:B------:R-:W-:Y:S01]  /*2ee70*/  IADD3 R7, R0, 0x100000, RZ ;  /* 0x0010000000077810 */ /* 0x000fe20007ffe0ff */
[C---:B------:R-:W-:Y:S02]  /*2ee80*/  IMAD.WIDE R250, R3.reuse, 0x4, R250 ;  /* 0x0000000403fa7825 */ /* 0x040fe400078e02fa */
[----:B------:R-:W2:Y:S02]  /*2ee90*/  LDL.LU.64 R242, [R1+0x4550] ;  /* 0x0045500001f27983 */ /* 0x000ea40000300a00 */
[----:B------:R-:W-:-:S02]  /*2eea0*/  IMAD.WIDE R244, R3, 0x4, R244 ;  /* 0x0000000403f47825 */ /* 0x000fc400078e02f4 */
[----:B------:R1:W-:Y:S04]  /*2eeb0*/  LDGSTS.E [R2+0x18e00], [R248.64], P3 ;  /* 0x18e00000f8027fae */ /* 0x0003e80009921844 */
[----:B-1----:R-:W2:Y:S04]  /*2eec0*/  LDL.LU.64 R246, [R1+0x4548] ;  /* 0x0045480001f67983 */ /* 0x002ea80000300a00 */
[----:B------:R1:W-:Y:S04]  /*2eed0*/  STL.64 [R1+0x1028], R248 ;  /* 0x001028f801007387 */ /* 0x0003e80000100a00 */
[----:B------:R1:W-:Y:S04]  /*2eee0*/  STL.64 [R1+0x1020], R250 ;  /* 0x001020fa01007387 */ /* 0x0003e80000100a00 */
[----:B------:R1:W-:Y:S04]  /*2eef0*/  LDGSTS.E [R7+0x19600], [R250.64], P3 ;  /* 0x19600000fa077fae */ /* 0x0003e80009921844 */
[----:B-1----:R-:W2:Y:S04]  /*2ef00*/  LDL.LU.64 R248, [R1+0x4540] ;  /* 0x0045400001f87983 */ /* 0x002ea80000300a00 */
[----:B------:R1:W-:Y:S04]  /*2ef10*/  STL.64 [R1+0x1018], R244 ;  /* 0x001018f401007387 */ /* 0x0003e80000100a00 */
[----:B------:R-:W1:Y:S01]  /*2ef20*/  LDL.LU.64 R250, [R1+0x4538] ;  /* 0x0045380001fa7983 */ /* 0x000e620000300a00 */
[----:B------:R-:W-:-:S05]  /*2ef30*/  IADD3 R0, R0, 0x100000, RZ ;  /* 0x0010000000007810 */ /* 0x000fca0007ffe0ff */
[----:B------:R1:W-:Y:S01]  /*2ef40*/  LDGSTS.E [R0+0x19e00], [R244.64], P3 ;  /* 0x19e00000f4007fae */ /* 0x0003e20009921844 */
[----:B--2---:R-:W-:-:S04]  /*2ef50*/  IMAD.WIDE R248, R3, 0x4, R248 ;  /* 0x0000000403f87825 */ /* 0x004fc800078e02f8 */
[----:B-1----:R-:W-:Y:S01]  /*2ef60*/  IMAD.WIDE R244, R3, 0x4, R250 ;  /* 0x0000000403f47825 */ /* 0x002fe200078e02fa */
[----:B------:R-:W-:-:S04]  /*2ef70*/  LOP3.LUT R250, R6, 0x60, RZ, 0x3c, !PT ;  /* 0x0000006006fa7812 */ /* 0x000fc800078e3cff */
[----:B------:R-:W-:Y:S01]  /*2ef80*/  IADD3 R250, R250, 0x100000, RZ ;  /* 0x00100000fafa7810 */ /* 0x000fe20007ffe0ff */
[----:B------:R1:W-:Y:S04]  /*2ef90*/  STL.64 [R1+0x1010], R244 ;  /* 0x001010f401007387 */ /* 0x0003e80000100a00 */
[----:B------:R-:W-:Y:S04]  /*2efa0*/  STL.64 [R1+0x1008], R248 ;  /* 0x001008f801007387 */ /* 0x000fe80000100a00 */
[----:B------:R1:W-:Y:S04]  /*2efb0*/  LDGSTS.E [R250+0x1a600], [R244.64], P3 ;  /* 0x1a600000f4fa7fae */ /* 0x0003e80009921844 */
[----:B-1----:R-:W2:Y:S01]  /*2efc0*/  LDL.LU.64 R244, [R1+0x4530] ;  /* 0x0045300001f47983 */ /* 0x002ea20000300a00 */
[----:B------:R-:W-:Y:S01]  /*2efd0*/  LOP3.LUT R251, R6, 0x60, RZ, 0x3c, !PT ;  /* 0x0000006006fb7812 */ /* 0x000fe200078e3cff */
[----:B------:R-:W-:-:S03]  /*2efe0*/  IMAD.WIDE R246, R3, 0x4, R246 ;  /* 0x0000000403f67825 */ /* 0x000fc600078e02f6 */
[C---:B------:R-:W-:Y:S02]  /*2eff0*/  IADD3 R7, R251.reuse, 0x100000, RZ ;  /* 0x00100000fb077810 */ /* 0x040fe40007ffe0ff */
[----:B------:R-:W-:Y:S01]  /*2f000*/  IADD3 R0, R251, 0x100000, RZ ;  /* 0x00100000fb007810 */ /* 0x000fe20007ffe0ff */
[----:B------:R1:W-:Y:S01]  /*2f010*/  STL.64 [R1+0x1000], R246 ;  /* 0x001000f601007387 */ /* 0x0003e20000100a00 */
[----:B------:R-:W-:-:S03]  /*2f020*/  IMAD.WIDE R242, R3, 0x4, R242 ;  /* 0x0000000403f27825 */ /* 0x000fc600078e02f2 */
[----:B------:R1:W-:Y:S01]  /*2f030*/  LDGSTS.E [R7+0x1ae00], [R248.64], P3 ;  /* 0x1ae00000f8077fae */ /* 0x0003e20009921844 */
[----:B------:R-:W-:-:S03]  /*2f040*/  IMAD.WIDE R240, R3, 0x4, R240 ;  /* 0x0000000403f07825 */ /* 0x000fc600078e02f0 */
[----:B------:R1:W-:Y:S01]  /*2f050*/  LDGSTS.E [R0+0x1b600], [R246.64], P3 ;  /* 0x1b600000f6007fae */ /* 0x0003e20009921844 */
[----:B---3--:R-:W-:Y:S01]  /*2f060*/  IMAD.WIDE R8, R3, 0x4, R8 ;  /* 0x0000000403087825 */ /* 0x008fe200078e0208 */
[----:B-1----:R-:W-:Y:S02]  /*2f070*/  IADD3 R246, R251, 0x100000, RZ ;  /* 0x00100000fbf67810 */ /* 0x002fe40007ffe0ff */
[----:B------:R-:W1:Y:S01]  /*2f080*/  S2R R249, SR_TID.X ;  /* 0x0000000000f97919 */ /* 0x000e620000002100 */
[----:B----4-:R-:W-:-:S04]  /*2f090*/  IMAD.WIDE R10, R3, 0x4, R10 ;  /* 0x00000004030a7825 */ /* 0x010fc800078e020a */
[----:B------:R-:W-:-:S04]  /*2f0a0*/  IMAD.WIDE R12, R3, 0x4, R12 ;  /* 0x00000004030c7825 */ /* 0x000fc800078e020c */
[----:B------:R-:W-:Y:S01]  /*2f0b0*/  IMAD.WIDE R14, R3, 0x4, R14 ;  /* 0x00000004030e7825 */ /* 0x000fe200078e020e */
[----:B------:R-:W-:-:S05]  /*2f0c0*/  MOV R2, c[0x0][0x188] ;  /* 0x0000620000027a02 */ /* 0x000fca0000000f00 */
[----:B------:R-:W-:Y:S02]  /*2f0d0*/  IMAD.SHL.U32 R2, R2, 0x40, RZ ;  /* 0x0000004002027824 */ /* 0x000fe400078e00ff */
[----:B--2---:R-:W-:-:S05]  /*2f0e0*/  IMAD.WIDE R244, R3, 0x4, R244 ;  /* 0x0000000403f47825 */ /* 0x004fca00078e02f4 */
[----:B------:R-:W-:Y:S04]  /*2f0f0*/  STL.64 [R1+0xff8], R244 ;  /* 0x000ff8f401007387 */ /* 0x000fe80000100a00 */
[----:B------:R2:W-:Y:S04]  /*2f100*/  LDGSTS.E [R246+0x1be00], [R244.64], P3 ;  /* 0x1be00000f4f67fae */ /* 0x0005e80009921844 */
[----:B------:R-:W-:Y:S04]  /*2f110*/  STL.64 [R1+0xff0], R242 ;  /* 0x000ff0f201007387 */ /* 0x000fe80000100a00 */
[----:B------:R1:W-:Y:S04]  /*2f120*/  LDGSTS.E [R7+0x1c600], [R242.64], P3 ;  /* 0x1c600000f2077fae */ /* 0x0003e80009921844 */
[----:B------:R3:W-:Y:S04]  /*2f130*/  STL.64 [R1+0xfe8], R240 ;  /* 0x000fe8f001007387 */ /* 0x0007e80000100a00 */
[----:B------:R3:W-:Y:S02]  /*2f140*/  LDGSTS.E [R0+0x1ce00], [R240.64], P3 ;  /* 0x1ce00000f0007fae */ /* 0x0007e40009921844 */
[----:B---3--:R-:W-:Y:S01]  /*2f150*/  IMAD.WIDE R240, R3, 0x4, R4 ;  /* 0x0000000403f07825 */ /* 0x008fe200078e0204 */
[----:B------:R-:W-:-:S02]  /*2f160*/  IADD3 R4, R251, 0x100000, RZ ;  /* 0x00100000fb047810 */ /* 0x000fc40007ffe0ff */
[----:B------:R-:W-:Y:S02]  /*2f170*/  IADD3 R5, R251, 0x100000, RZ ;  /* 0x00100000fb057810 */ /* 0x000fe40007ffe0ff */
[----:B------:R-:W-:Y:S04]  /*2f180*/  STL.64 [R1+0xfe0], R240 ;  /* 0x000fe0f001007387 */ /* 0x000fe80000100a00 */
[----:B------:R3:W-:Y:S04]  /*2f190*/  LDGSTS.E [R7+0x1d600], [R240.64], P3 ;  /* 0x1d600000f0077fae */ /* 0x0007e80009921844 */
[----:B------:R-:W-:Y:S04]  /*2f1a0*/  STL.64 [R1+0xfd8], R8 ;  /* 0x000fd80801007387 */ /* 0x000fe80000100a00 */
[----:B------:R4:W-:Y:S04]  /*2f1b0*/  LDGSTS.E [R4+0x1de00], [R8.64], P3 ;  /* 0x1de0000008047fae */ /* 0x0009e80009921844 */
[----:B------:R1:W-:Y:S04]  /*2f1c0*/  STL.64 [R1+0xfd0], R10 ;  /* 0x000fd00a01007387 */ /* 0x0003e80000100a00 */
[----:B------:R1:W-:Y:S04]  /*2f1d0*/  LDGSTS.E [R0+0x1e600], [R10.64], P3 ;  /* 0x1e6000000a007fae */ /* 0x0003e80009921844 */
[----:B------:R2:W-:Y:S04]  /*2f1e0*/  LDGSTS.E [R5+0x1ee00], [R12.64], P3 ;  /* 0x1ee000000c057fae */ /* 0x0005e80009921844 */
[----:B------:R2:W-:Y:S01]  /*2f1f0*/  LDGSTS.E [R4+0x1f600], [R14.64], P3 ;  /* 0x1f6000000e047fae */ /* 0x0005e20009921844 */
[----:B-1----:R-:W-:-:S05]  /*2f200*/  IMAD.WIDE R10, R3, 0x4, R16 ;  /* 0x00000004030a7825 */ /* 0x002fca00078e0210 */
[----:B------:R1:W-:Y:S04]  /*2f210*/  LDGSTS.E [R0+0x1fe00], [R10.64], P3 ;  /* 0x1fe000000a007fae */ /* 0x0003e80009921844 */
[----:B------:R-:W0:Y:S01]  /*2f220*/  LDGDEPBAR ;  /* 0x00000000000079af */ /* 0x000e220000000000 */
[----:B------:R-:W-:Y:S01]  /*2f230*/  LOP3.LUT R243, R249, 0x7f, RZ, 0xc0, !PT ;  /* 0x0000007ff9f37812 */ /* 0x000fe200078ec0ff */
[----:B----4-:R-:W-:Y:S02]  /*2f240*/  IMAD.MOV.U32 R9, RZ, RZ, c[0x0][0x180] ;  /* 0x00006000ff097624 */ /* 0x010fe400078e00ff */
[----:B------:R4:W-:Y:S02]  /*2f250*/  STL.64 [R1+0xfc8], R12 ;  /* 0x000fc80c01007387 */ /* 0x0009e40000100a00 */
[----:B------:R-:W-:Y:S01]  /*2f260*/  IMAD.SHL.U32 R250, R243, 0x4, RZ ;  /* 0x00000004f3fa7824 */ /* 0x000fe200078e00ff */
[----:B--2---:R-:W-:Y:S01]  /*2f270*/  IADD3 R4, R9, -0x115, RZ ;  /* 0xfffffeeb09047810 */ /* 0x004fe20007ffe0ff */
[----:B------:R2:W-:Y:S03]  /*2f280*/  STL.64 [R1+0xfc0], R14 ;  /* 0x000fc00e01007387 */ /* 0x0005e60000100a00 */
[----:B-1----:R-:W-:Y:S01]  /*2f290*/  IADD3 R0, R250, 0x100000, RZ ;  /* 0x00100000fa007810 */ /* 0x002fe20007ffe0ff */
[----:B------:R1:W-:Y:S01]  /*2f2a0*/  STL.64 [R1+0xfb8], R10 ;  /* 0x000fb80a01007387 */ /* 0x0003e20000100a00 */
[----:B------:R-:W-:-:S02]  /*2f2b0*/  ISETP.GE.U32.AND P3, PT, R4, 0x7ffffeac, PT ;  /* 0x7ffffeac0400780c */ /* 0x000fc40003f66070 */
[----:B------:R-:W-:Y:S01]  /*2f2c0*/  IADD3 R5, R250, 0x100000, RZ ;  /* 0x00100000fa057810 */ /* 0x000fe20007ffe0ff */
[----:B----4-:R-:W-:Y:S01]  /*2f2d0*/  IMAD.WIDE R12, R2, 0x4, R22 ;  /* 0x00000004020c7825 */ /* 0x010fe200078e0216 */
[----:B------:R-:W-:-:S03]  /*2f2e0*/  IADD3 R4, R250, 0x100000, RZ ;  /* 0x00100000fa047810 */ /* 0x000fc60007ffe0ff */
[----:B--2---:R-:W-:-:S04]  /*2f2f0*/  IMAD.WIDE R14, R2, 0x4, R20 ;  /* 0x00000004020e7825 */ /* 0x004fc800078e0214 */
[C---:B-1----:R-:W-:Y:S01]  /*2f300*/  IMAD.WIDE R10, R2.reuse, 0x4, R18 ;  /* 0x00000004020a7825 */ /* 0x042fe200078e0212 */
[----:B------:R-:W-:Y:S06]  /*2f310*/  BAR.SYNC.DEFER_BLOCKING 0x0 ;  /* 0x0000000000007b1d */ /* 0x000fec0000010000 */
[----:B------:R-:W-:Y:S04]  /*2f320*/  STL [R1+0x44e0], R251 ;  /* 0x0044e0fb01007387 */ /* 0x000fe80000100800 */
[----:B------:R1:W-:Y:S04]  /*2f330*/  STL.64 [R1+0x6e8], R10 ;  /* 0x0006e80a01007387 */ /* 0x0003e80000100a00 */
[----:B------:R-:W-:Y:S04]  /*2f340*/  STL.64 [R1+0x6e0], R14 ;  /* 0x0006e00e01007387 */ /* 0x000fe80000100a00 */
[----:B------:R2:W-:Y:S04]  /*2f350*/  STL.64 [R1+0x6d0], R12 ;  /* 0x0006d00c01007387 */ /* 0x0005e80000100a00 */
[----:B------:R-:W-:Y:S01]  /*2f360*/  @!PT LDS RZ, [RZ] ;  /* 0x00000000fffff984 */ /* 0x000fe20000000800 */
[----:B------:R-:W-:Y:S01]  /*2f370*/  @!PT LDS RZ, [RZ] ;  /* 0x00000000fffff984 */ /* 0x000fe20000000800 */
[----:B------:R-:W-:Y:S01]  /*2f380*/  @!PT LDS RZ, [RZ] ;  /* 0x00000000fffff984 */ /* 0x000fe20000000800 */
[----:B------:R1:W-:Y:S04]  /*2f390*/  LDGSTS.E [R0+-0x80000], [R10.64], !P4 ;  /* 0x800000000a007fae */ /* 0x0003e8000e121844 */
[----:B------:R4:W-:Y:S04]  /*2f3a0*/  LDGSTS.E [R5+-0x7fe00], [R14.64], !P4 ;  /* 0x802000000e057fae */ /* 0x0009e8000e121844 */
[----:B------:R2:W-:Y:S01]  /*2f3b0*/  LDGSTS.E [R4+-0x7fc00], [R12.64], !P4 ;  /* 0x804000000c047fae */ /* 0x0005e2000e121844 */
[----:B-1----:R-:W-:-:S05]  /*2f3c0*/  IMAD.WIDE R10, R2, 0x4, R24 ;  /* 0x00000004020a7825 */ /* 0x002fca00078e0218 */
[----:B------:R1:W-:Y:S01]  /*2f3d0*/  STL.64 [R1+0x6c8], R10 ;  /* 0x0006c80a01007387 */ /* 0x0003e20000100a00 */
[----:B--2---:R-:W-:Y:S01]  /*2f3e0*/  IMAD.WIDE R12, R2, 0x4, R26 ;  /* 0x00000004020c7825 */ /* 0x004fe200078e021a */
[----:B------:R-:W-:Y:S02]  /*2f3f0*/  IADD3 R4, R9, -0x119, RZ ;  /* 0xfffffee709047810 */ /* 0x000fe40007ffe0ff */
[----:B------:R1:W-:Y:S02]  /*2f400*/  LDGSTS.E [R0+-0x7fa00], [R10.64], !P4 ;  /* 0x806000000a007fae */ /* 0x0003e4000e121844 */
[----:B------:R-:W-:Y:S02]  /*2f410*/  ISETP.GE.U32.AND P4, PT, R4, 0x7ffffea8, PT ;  /* 0x7ffffea80400780c */ /* 0x000fe40003f86070 */
[----:B------:R2:W-:Y:S01]  /*2f420*/  STL.64 [R1+0x6c0], R12 ;  /* 0x0006c00c01007387 */ /* 0x0005e20000100a00 */
[----:B------:R-:W-:-:S03]  /*2f430*/  IADD3 R4, R250, 0x100000, RZ ;  /* 0x00100000fa047810 */ /* 0x000fc60007ffe0ff */
[----:B------:R2:W-:Y:S01]  /*2f440*/  LDGSTS.E [R0+-0x7e000], [R12.64], !P2 ;  /* 0x820000000c007fae */ /* 0x0005e2000d121844 */
[----:B-1----:R-:W-:-:S05]  /*2f450*/  IMAD.WIDE R10, R2, 0x4, R28 ;  /* 0x00000004020a7825 */ /* 0x002fca00078e021c */
[----:B------:R1:W-:Y:S01]  /*2f460*/  STL.64 [R1+0x6b8], R10 ;  /* 0x0006b80a01007387 */ /* 0x0003e20000100a00 */
[----:B--2---:R-:W-:-:S03]  /*2f470*/  IMAD.WIDE R12, R2, 0x4, R30 ;  /* 0x00000004020c7825 */ /* 0x004fc600078e021e */
[----:B------:R1:W-:Y:S04]  /*2f480*/  LDGSTS.E [R5+-0x7de00], [R10.64], !P2 ;  /* 0x822000000a057fae */ /* 0x0003e8000d121844 */
[----:B------:R2:W-:Y:S01]  /*2f490*/  LDGSTS.E [R4+-0x7dc00], [R12.64], !P2 ;  /* 0x824000000c047fae */ /* 0x0005e2000d121844 */
[----:B----4-:R-:W-:-:S04]  /*2f4a0*/  IMAD.WIDE R14, R2, 0x4, R34 ;  /* 0x00000004020e7825 */ /* 0x010fc800078e0222 */
[----:B-1----:R-:W-:Y:S01]  /*2f4b0*/  IMAD.WIDE R10, R2, 0x4, R32 ;  /* 0x00000004020a7825 */ /* 0x002fe200078e0220 */
[----:B--2---:R-:W-:-:S04]  /*2f4c0*/  IADD3 R4, R9, -0x11d, RZ ;  /* 0xfffffee309047810 */ /* 0x004fc80007ffe0ff */
[----:B------:R1:W-:Y:S01]  /*2f4d0*/  LDGSTS.E [R0+-0x7da00], [R10.64], !P2 ;  /* 0x826000000a007fae */ /* 0x0003e2000d121844 */
[----:B------:R-:W-:-:S03]  /*2f4e0*/  ISETP.GE.U32.AND P2, PT, R4, 0x7ffffea4, PT ;  /* 0x7ffffea40400780c */ /* 0x000fc60003f46070 */
[----:B------:R2:W-:Y:S01]  /*2f4f0*/  STL.64 [R1+0x6b0], R12 ;  /* 0x0006b00c01007387 */ /* 0x0005e20000100a00 */
[----:B------:R-:W-:-:S03]  /*2f500*/  IADD3 R4, R250, 0x100000, RZ ;  /* 0x00100000fa047810 */ /* 0x000fc60007ffe0ff */
[----:B------:R1:W-:Y:S04]  /*2f510*/  STL.64 [R1+0x6a8], R10 ;  /* 0x0006a80a01007387 */ /* 0x0003e80000100a00 */
[----:B------:R-:W-:Y:S01]  /*2f520*/  STL.64 [R1+0x6a0], R14 ;  /* 0x0006a00e01007387 */ /* 0x000fe20000100a00 */
[----:B--2---:R-:W-:-:S03]  /*2f530*/  IMAD.WIDE R12, R2, 0x4, R36 ;  /* 0x00000004020c7825 */ /* 0x004fc600078e0224 */
[----:B------:R2:W-:Y:S01]  /*2f540*/  LDGSTS.E [R5+-0x7c000], [R14.64], !P6 ;  /* 0x840000000e057fae */ /* 0x0005e2000f121844 */
[----:B-1----:R-:W-:-:S03]  /*2f550*/  IMAD.WIDE R10, R2, 0x4, R38 ;  /* 0x00000004020a7825 */ /* 0x002fc600078e0226 */
[----:B------:R1:W-:Y:S04]  /*2f560*/  STL.64 [R1+0x698], R12 ;  /* 0x0006980c01007387 */ /* 0x0003e80000100a00 */
[----:B------:R1:W-:Y:S04]  /*2f570*/  LDGSTS.E [R4+-0x7be00], [R12.64], !P6 ;  /* 0x842000000c047fae */ /* 0x0003e8000f121844 */
[----:B------:R4:W-:Y:S01]  /*2f580*/  STL.64 [R1+0x690], R10 ;  /* 0x0006900a01007387 */ /* 0x0009e20000100a00 */
[----:B--2---:R-:W-:-:S03]  /*2f590*/  IADD3 R5, R9, -0x121, RZ ;  /* 0xfffffedf09057810 */ /* 0x004fc60007ffe0ff */
[----:B------:R4:W-:Y:S01]  /*2f5a0*/  LDGSTS.E [R0+-0x7bc00], [R10.64], !P6 ;  /* 0x844000000a007fae */ /* 0x0009e2000f121844 */
[----:B-1----:R-:W-:-:S05]  /*2f5b0*/  IMAD.WIDE R12, R2, 0x4, R40 ;  /* 0x00000004020c7825 */ /* 0x002fca00078e0228 */
[----:B------:R1:W-:Y:S01]  /*2f5c0*/  LDGSTS.E [R4+-0x7ba00], [R12.64], !P6 ;  /* 0x846000000c047fae */ /* 0x0003e2000f121844 */
[----:B----4-:R-:W-:Y:S01]  /*2f5d0*/  IMAD.WIDE R10, R2, 0x4, R42 ;  /* 0x00000004020a7825 */ /* 0x010fe200078e022a */
[----:B------:R-:W-:Y:S02]  /*2f5e0*/  ISETP.GE.U32.AND P6, PT, R5, 0x7ffffea0, PT ;  /* 0x7ffffea00500780c */ /* 0x000fe40003fc6070 */
[----:B------:R-:W-:Y:S01]  /*2f5f0*/  IADD3 R5, R250, 0x100000, RZ ;  /* 0x00100000fa057810 */ /* 0x000fe20007ffe0ff */
[C---:B------:R-:W-:Y:S01]  /*2f600*/  IMAD.WIDE R14, R2.reuse, 0x4, R44 ;  /* 0x00000004020e7825 */ /* 0x040fe200078e022c */
[----:B------:R-:W-:Y:S04]  /*2f610*/  STL.64 [R1+0x688], R10 ;  /* 0x0006880a01007387 */ /* 0x000fe80000100a00 */
[----:B------:R1:W-:Y:S04]  /*2f620*/  STL.64 [R1+0x680], R12 ;  /* 0x0006800c01007387 */ /* 0x0003e80000100a00 */
[----:B------:R2:W-:Y:S04]  /*2f630*/  LDGSTS.E [R0+-0x7a000], [R10.64], !P1 ;  /* 0x860000000a007fae */ /* 0x0005e8000c921844 */
[----:B------:R-:W-:Y:S01]  /*2f640*/  STL.64 [R1+0x678], R14 ;  /* 0x0006780e01007387 */ /* 0x000fe20000100a00 */
[----:B-1----:R-:W-:-:S03]  /*2f650*/  IMAD.WIDE R12, R2, 0x4, R46 ;  /* 0x00000004020c7825 */ /* 0x002fc600078e022e */
[----:B------:R1:W-:Y:S01]  /*2f660*/  LDGSTS.E [R5+-0x79e00], [R14.64], !P1 ;  /* 0x862000000e057fae */ /* 0x0003e2000c921844 */
[----:B--2---:R-:W-:-:S03]  /*2f670*/  IMAD.WIDE R10, R2, 0x4, R48 ;  /* 0x00000004020a7825 */ /* 0x004fc600078e0230 */
[----:B------:R2:W-:Y:S04]  /*2f680*/  STL.64 [R1+0x670], R12 ;  /* 0x0006700c01007387 */ /* 0x0005e80000100a00 */
[----:B------:R2:W-:Y:S04]  /*2f690*/  LDGSTS.E [R4+-0x79c00], [R12.64], !P1 ;  /* 0x864000000c047fae */ /* 0x0005e8000c921844 */
[----:B------:R4:W-:Y:S04]  /*2f6a0*/  STL.64 [R1+0x668], R10 ;  /* 0x0006680a01007387 */ /* 0x0009e80000100a00 */
[----:B------:R4:W-:Y:S01]  /*2f6b0*/  LDGSTS.E [R0+-0x79a00], [R10.64], !P1 ;  /* 0x866000000a007fae */ /* 0x0009e2000c921844 */
[----:B--2---:R-:W-:Y:S01]  /*2f6c0*/  IMAD.WIDE R12, R2, 0x4, R50 ;  /* 0x00000004020c7825 */ /* 0x004fe200078e0232 */
[----:B------:R-:W-:-:S04]  /*2f6d0*/  IADD3 R4, R9, -0x125, RZ ;  /* 0xfffffedb09047810 */ /* 0x000fc80007ffe0ff */
[----:B------:R-:W-:Y:S01]  /*2f6e0*/  ISETP.GE.U32.AND P1, PT, R4, 0x7ffffe9c, PT ;  /* 0x7ffffe9c0400780c */ /* 0x000fe20003f26070 */
[----:B------:R2:W-:Y:S01]  /*2f6f0*/  STL.64 [R1+0x660], R12 ;  /* 0x0006600c01007387 */ /* 0x0005e20000100a00 */
[----:B----4-:R-:W-:Y:S01]  /*2f700*/  IMAD.WIDE R10, R2, 0x4, R52 ;  /* 0x00000004020a7825 */ /* 0x010fe200078e0234 */
[----:B------:R-:W-:Y:S02]  /*2f710*/  IADD3 R4, R250, 0x100000, RZ ;  /* 0x00100000fa047810 */ /* 0x000fe40007ffe0ff */
[----:B------:R2:W-:Y:S04]  /*2f720*/  LDGSTS.E [R0+-0x78000], [R12.64], !P5 ;  /* 0x880000000c007fae */ /* 0x0005e8000e921844 */
[----:B------:R4:W-:Y:S04]  /*2f730*/  STL.64 [R1+0x420], R10 ;  /* 0x0004200a01007387 */ /* 0x0009e80000100a00 */
[----:B------:R4:W-:Y:S01]  /*2f740*/  LDGSTS.E [R5+-0x77e00], [R10.64], !P5 ;  /* 0x882000000a057fae */ /* 0x0009e2000e921844 */
[----:B--2---:R-:W-:-:S05]  /*2f750*/  IMAD.WIDE R12, R2, 0x4, R54 ;  /* 0x00000004020c7825 */ /* 0x004fca00078e0236 */
[----:B------:R2:W-:Y:S01]  /*2f760*/  LDGSTS.E [R4+-0x77c00], [R12.64], !P5 ;  /* 0x884000000c047fae */ /* 0x0005e2000e921844 */
[----:B----4-:R-:W-:-:S03]  /*2f770*/  IMAD.WIDE R10, R2, 0x4, R56 ;  /* 0x00000004020a7825 */ /* 0x010fc600078e0238 */
[----:B------:R4:W-:Y:S01]  /*2f780*/  STL.64 [R1+0x418], R12 ;  /* 0x0004180c01007387 */ /* 0x0009e20000100a00 */
[----:B-1----:R-:W-:-:S03]  /*2f790*/  IMAD.WIDE R14, R2, 0x4, R58 ;  /* 0x00000004020e7825 */ /* 0x002fc600078e023a */
[----:B------:R1:W-:Y:S01]  /*2f7a0*/  LDGSTS.E [R0+-0x77a00], [R10.64], !P5 ;  /* 0x886000000a007fae */ /* 0x0003e2000e921844 */
[----:B--2---:R-:W-:-:S03]  /*2f7b0*/  IADD3 R4, R9, -0x129, RZ ;  /* 0xfffffed709047810 */ /* 0x004fc60007ffe0ff */
[----:B------:R1:W-:Y:S01]  /*2f7c0*/  STL.64 [R1+0x410], R10 ;  /* 0x0004100a01007387 */ /* 0x0003e20000100a00 */
[----:B------:R-:W-:Y:S01]  /*2f7d0*/  ISETP.GE.U32.AND P5, PT, R4, 0x7ffffe98, PT ;  /* 0x7ffffe980400780c */ /* 0x000fe20003fa6070 */
[----:B----4-:R-:W-:Y:S01]  /*2f7e0*/  IMAD.WIDE R12, R2, 0x4, R60 ;  /* 0x00000004020c7825 */ /* 0x010fe200078e023c */
[----:B------:R-:W-:Y:S01]  /*2f7f0*/  IADD3 R4, R250, 0x100000, RZ ;  /* 0x00100000fa047810 */ /* 0x000fe20007ffe0ff */
[----:B------:R-:W-:Y:S04]  /*2f800*/  STL.64 [R1+0x408], R14 ;  /* 0x0004080e01007387 */ /* 0x000fe80000100a00 */
        /* <DEDUP_REMOVED lines=138> */
[----:B------:R1:W-:Y:S01]  /*300b0*/  LDGSTS.E [R4+-0x63e00], [R12.64], !P6 ;  /* 0x9c2000000c047fae */ /* 0x0003e2000f121844 */
[----:B------:R-:W-:-:S03]  /*300c0*/  LOP3.LUT R249, R249, 0x7f, RZ, 0xc0, !PT ;  /* 0x0000007ff9f97812 */ /* 0x000fc600078ec0ff */
[----:B------:R4:W-:Y:S01]  /*300d0*/  STL.64 [R1+0x2d8], R10 ;  /* 0x0002d80a01007387 */ /* 0x0009e20000100a00 */
[----:B--2---:R-:W-:-:S03]  /*300e0*/  IADD3 R5, R9, -0x112, RZ ;  /* 0xfffffeee09057810 */ /* 0x004fc60007ffe0ff */
[----:B------:R4:W-:Y:S01]  /*300f0*/  LDGSTS.E [R0+-0x63c00], [R10.64], !P6 ;  /* 0x9c4000000a007fae */ /* 0x0009e2000f121844 */
[----:B-1----:R-:W-:Y:S01]  /*30100*/  IMAD.WIDE R12, R2, 0x4, R136 ;  /* 0x00000004020c7825 */ /* 0x002fe200078e0288 */
[----:B------:R-:W-:-:S04]  /*30110*/  SHF.L.U32 R249, R249, 0x2, RZ ;  /* 0x00000002f9f97819 */ /* 0x000fc800000006ff */
[----:B------:R1:W-:Y:S01]  /*30120*/  LDGSTS.E [R4+-0x63a00], [R12.64], !P6 ;  /* 0x9c6000000c047fae */ /* 0x0003e2000f121844 */
[----:B----4-:R-:W-:Y:S01]  /*30130*/  IMAD.WIDE R10, R2, 0x4, R138 ;  /* 0x00000004020a7825 */ /* 0x010fe200078e028a */
[----:B------:R-:W-:Y:S02]  /*30140*/  ISETP.GE.U32.AND P6, PT, R5, 0x7ffffeaf, PT ;  /* 0x7ffffeaf0500780c */ /* 0x000fe40003fc6070 */
[----:B------:R-:W-:Y:S01]  /*30150*/  IADD3 R5, R250, 0x100000, RZ ;  /* 0x00100000fa057810 */ /* 0x000fe20007ffe0ff */
[----:B------:R-:W-:Y:S01]  /*30160*/  IMAD.WIDE R14, R2, 0x4, R140 ;  /* 0x00000004020e7825 */ /* 0x000fe200078e028c */
[----:B------:R-:W-:Y:S04]  /*30170*/  STL.64 [R1+0x2d0], R10 ;  /* 0x0002d00a01007387 */ /* 0x000fe80000100a00 */
[----:B------:R1:W-:Y:S01]  /*30180*/  STL.64 [R1+0x2c8], R12 ;  /* 0x0002c80c01007387 */ /* 0x0003e20000100a00 */
[----:B------:R-:W-:-:S03]  /*30190*/  LOP3.LUT R247, R249, 0x20, RZ, 0x3c, !PT ;  /* 0x00000020f9f77812 */ /* 0x000fc600078e3cff */
[----:B------:R2:W-:Y:S04]  /*301a0*/  LDGSTS.E [R0+-0x62000], [R10.64], !P1 ;  /* 0x9e0000000a007fae */ /* 0x0005e8000c921844 */
[----:B------:R4:W-:Y:S01]  /*301b0*/  LDGSTS.E [R5+-0x61e00], [R14.64], !P1 ;  /* 0x9e2000000e057fae */ /* 0x0009e2000c921844 */
[----:B-1----:R-:W-:-:S04]  /*301c0*/  IMAD.WIDE R12, R2, 0x4, R142 ;  /* 0x00000004020c7825 */ /* 0x002fc800078e028e */
[----:B--2---:R-:W-:Y:S01]  /*301d0*/  IMAD.WIDE R10, R2, 0x4, R144 ;  /* 0x00000004020a7825 */ /* 0x004fe200078e0290 */
[----:B------:R-:W-:Y:S04]  /*301e0*/  STL.64 [R1+0x2c0], R14 ;  /* 0x0002c00e01007387 */ /* 0x000fe80000100a00 */
[----:B------:R1:W-:Y:S04]  /*301f0*/  LDGSTS.E [R4+-0x61c00], [R12.64], !P1 ;  /* 0x9e4000000c047fae */ /* 0x0003e8000c921844 */
[----:B------:R2:W-:Y:S04]  /*30200*/  STL.64 [R1+0x2b8], R12 ;  /* 0x0002b80c01007387 */ /* 0x0005e80000100a00 */
[----:B------:R3:W-:Y:S01]  /*30210*/  LDGSTS.E [R0+-0x61a00], [R10.64], !P1 ;  /* 0x9e6000000a007fae */ /* 0x0007e2000c921844 */
[----:B----4-:R-:W-:-:S02]  /*30220*/  IADD3 R5, R247, 0x100000, RZ ;  /* 0x00100000f7057810 */ /* 0x010fc40007ffe0ff */
[----:B-1----:R-:W-:Y:S01]  /*30230*/  IADD3 R4, R9, -0x116, RZ ;  /* 0xfffffeea09047810 */ /* 0x002fe20007ffe0ff */
[----:B------:R1:W-:Y:S01]  /*30240*/  STL.64 [R1+0x2b0], R10 ;  /* 0x0002b00a01007387 */ /* 0x0003e20000100a00 */
[----:B--2---:R-:W-:Y:S01]  /*30250*/  IMAD.WIDE R12, R2, 0x4, R146 ;  /* 0x00000004020c7825 */ /* 0x004fe200078e0292 */
[----:B---3--:R-:W-:-:S04]  /*30260*/  IADD3 R0, R247, 0x100000, RZ ;  /* 0x00100000f7007810 */ /* 0x008fc80007ffe0ff */
[----:B------:R2:W-:Y:S01]  /*30270*/  STL.64 [R1+0x2a8], R12 ;  /* 0x0002a80c01007387 */ /* 0x0005e20000100a00 */
[----:B------:R-:W-:Y:S01]  /*30280*/  ISETP.GE.U32.AND P1, PT, R4, 0x7ffffeab, PT ;  /* 0x7ffffeab0400780c */ /* 0x000fe20003f26070 */
[----:B-1----:R-:W-:Y:S02]  /*30290*/  IMAD.WIDE R10, R2, 0x4, R148 ;  /* 0x00000004020a7825 */ /* 0x002fe400078e0294 */
[----:B------:R2:W-:Y:S01]  /*302a0*/  LDGSTS.E [R0+-0x7f800], [R12.64], !P5 ;  /* 0x808000000c007fae */ /* 0x0005e2000e921844 */
[----:B------:R-:W-:-:S03]  /*302b0*/  IADD3 R4, R247, 0x100000, RZ ;  /* 0x00100000f7047810 */ /* 0x000fc60007ffe0ff */
[----:B------:R1:W-:Y:S04]  /*302c0*/  STL.64 [R1+0x2a0], R10 ;  /* 0x0002a00a01007387 */ /* 0x0003e80000100a00 */
[----:B------:R1:W-:Y:S01]  /*302d0*/  LDGSTS.E [R5+-0x7f600], [R10.64], !P5 ;  /* 0x80a000000a057fae */ /* 0x0003e2000e921844 */
[----:B--2---:R-:W-:-:S05]  /*302e0*/  IMAD.WIDE R12, R2, 0x4, R150 ;  /* 0x00000004020c7825 */ /* 0x004fca00078e0296 */
[----:B------:R2:W-:Y:S01]  /*302f0*/  LDGSTS.E [R4+-0x7f400], [R12.64], !P5 ;  /* 0x80c000000c047fae */ /* 0x0005e2000e921844 */
[----:B-1----:R-:W-:-:S03]  /*30300*/  IMAD.WIDE R10, R2, 0x4, R152 ;  /* 0x00000004020a7825 */ /* 0x002fc600078e0298 */
[----:B------:R1:W-:Y:S01]  /*30310*/  STL.64 [R1+0x298], R12 ;  /* 0x0002980c01007387 */ /* 0x0003e20000100a00 */
[----:B------:R-:W-:-:S03]  /*30320*/  IMAD.WIDE R14, R2, 0x4, R154 ;  /* 0x00000004020e7825 */ /* 0x000fc600078e029a */
[----:B------:R3:W-:Y:S01]  /*30330*/  LDGSTS.E [R0+-0x7f200], [R10.64], !P5 ;  /* 0x80e000000a007fae */ /* 0x0007e2000e921844 */
[----:B--2---:R-:W-:-:S03]  /*30340*/  IADD3 R4, R9, -0x11a, RZ ;  /* 0xfffffee609047810 */ /* 0x004fc60007ffe0ff */
[----:B------:R3:W-:Y:S01]  /*30350*/  STL.64 [R1+0x290], R10 ;  /* 0x0002900a01007387 */ /* 0x0007e20000100a00 */
[----:B------:R-:W-:Y:S01]  /*30360*/  ISETP.GE.U32.AND P5, PT, R4, 0x7ffffea7, PT ;  /* 0x7ffffea70400780c */ /* 0x000fe20003fa6070 */
[C---:B-1----:R-:W-:Y:S01]  /*30370*/  IMAD.WIDE R12, R2.reuse, 0x4, R156 ;  /* 0x00000004020c7825 */ /* 0x042fe200078e029c */
[----:B------:R-:W-:Y:S01]  /*30380*/  IADD3 R4, R247, 0x100000, RZ ;  /* 0x00100000f7047810 */ /* 0x000fe20007ffe0ff */
[----:B------:R-:W-:Y:S04]  /*30390*/  STL.64 [R1+0x288], R14 ;  /* 0x0002880e01007387 */ /* 0x000fe80000100a00 */
[----:B------:R1:W-:Y:S01]  /*303a0*/  LDGSTS.E [R5+-0x7d800], [R14.64], !P3 ;  /* 0x828000000e057fae */ /* 0x0003e2000d921844 */
[----:B---3--:R-:W-:-:S03]  /*303b0*/  IMAD.WIDE R10, R2, 0x4, R158 ;  /* 0x00000004020a7825 */ /* 0x008fc600078e029e */
[----:B------:R2:W-:Y:S04]  /*303c0*/  STL.64 [R1+0x280], R12 ;  /* 0x0002800c01007387 */ /* 0x0005e80000100a00 */
[----:B------:R2:W-:Y:S04]  /*303d0*/  LDGSTS.E [R4+-0x7d600], [R12.64], !P3 ;  /* 0x82a000000c047fae */ /* 0x0005e8000d921844 */
[----:B------:R3:W-:Y:S01]  /*303e0*/  STL.64 [R1+0x278], R10 ;  /* 0x0002780a01007387 */ /* 0x0007e20000100a00 */
[----:B-1----:R-:W-:-:S03]  /*303f0*/  IADD3 R5, R9, -0x11e, RZ ;  /* 0xfffffee209057810 */ /* 0x002fc60007ffe0ff */
[----:B------:R3:W-:Y:S01]  /*30400*/  LDGSTS.E [R0+-0x7d400], [R10.64], !P3 ;  /* 0x82c000000a007fae */ /* 0x0007e2000d921844 */
[----:B--2---:R-:W-:-:S05]  /*30410*/  IMAD.WIDE R12, R2, 0x4, R160 ;  /* 0x00000004020c7825 */ /* 0x004fca00078e02a0 */
[----:B------:R1:W-:Y:S01]  /*30420*/  LDGSTS.E [R4+-0x7d200], [R12.64], !P3 ;  /* 0x82e000000c047fae */ /* 0x0003e2000d921844 */
[C---:B---3--:R-:W-:Y:S01]  /*30430*/  IMAD.WIDE R10, R2.reuse, 0x4, R162 ;  /* 0x00000004020a7825 */ /* 0x048fe200078e02a2 */
        /* <DEDUP_REMOVED lines=18> */
[C---:B---3--:R-:W-:Y:S01]  /*30560*/  IMAD.WIDE R10, R2.reuse, 0x4, R172 ;  /* 0x00000004020a7825 */ /* 0x048fe200078e02ac */
[----:B------:R-:W-:Y:S02]  /*30570*/  IADD3 R4, R247, 0x100000, RZ ;  /* 0x00100000f7047810 */ /* 0x000fe40007ffe0ff */
[----:B------:R2:W-:Y:S04]  /*30580*/  LDGSTS.E [R0+-0x79800], [R12.64], !P2 ;  /* 0x868000000c007fae */ /* 0x0005e8000d121844 */
[----:B------:R3:W-:Y:S04]  /*30590*/  STL.64 [R1+0x240], R10 ;  /* 0x0002400a01007387 */ /* 0x0007e80000100a00 */
[----:B------:R3:W-:Y:S01]  /*305a0*/  LDGSTS.E [R5+-0x79600], [R10.64], !P2 ;  /* 0x86a000000a057fae */ /* 0x0007e2000d121844 */
[----:B--2---:R-:W-:-:S05]  /*305b0*/  IMAD.WIDE R12, R2, 0x4, R174 ;  /* 0x00000004020c7825 */ /* 0x004fca00078e02ae */
[----:B------:R2:W-:Y:S01]  /*305c0*/  LDGSTS.E [R4+-0x79400], [R12.64], !P2 ;  /* 0x86c000000c047fae */ /* 0x0005e2000d121844 */
[----:B---3--:R-:W-:-:S03]  /*305d0*/  IMAD.WIDE R10, R2, 0x4, R176 ;  /* 0x00000004020a7825 */ /* 0x008fc600078e02b0 */
[----:B------:R3:W-:Y:S01]  /*305e0*/  STL.64 [R1+0x238], R12 ;  /* 0x0002380c01007387 */ /* 0x0007e20000100a00 */
[----:B-1----:R-:W-:-:S03]  /*305f0*/  IMAD.WIDE R14, R2, 0x4, R178 ;  /* 0x00000004020e7825 */ /* 0x002fc600078e02b2 */
[----:B------:R1:W-:Y:S01]  /*30600*/  LDGSTS.E [R0+-0x79200], [R10.64], !P2 ;  /* 0x86e000000a007fae */ /* 0x0003e2000d121844 */
[----:B--2---:R-:W-:-:S03]  /*30610*/  IADD3 R4, R9, -0x126, RZ ;  /* 0xfffffeda09047810 */ /* 0x004fc60007ffe0ff */
[----:B------:R1:W-:Y:S01]  /*30620*/  STL.64 [R1+0x230], R10 ;  /* 0x0002300a01007387 */ /* 0x0003e20000100a00 */
[----:B------:R-:W-:Y:S01]  /*30630*/  ISETP.GE.U32.AND P2, PT, R4, 0x7ffffe9b, PT ;  /* 0x7ffffe9b0400780c */ /* 0x000fe20003f46070 */
[C---:B---3--:R-:W-:Y:S01]  /*30640*/  IMAD.WIDE R12, R2.reuse, 0x4, R180 ;  /* 0x00000004020c7825 */ /* 0x048fe200078e02b4 */
        /* <DEDUP_REMOVED lines=72> */
[----:B------:R-:W-:-:S03]  /*30ad0*/  IADD3 R4, R9, -0x13a, RZ ;  /* 0xfffffec609047810 */ /* 0x000fc60007ffe0ff */
[----:B---3--:R-:W-:Y:S01]  /*30ae0*/  IMAD.WIDE R10, R2, 0x4, R220 ;  /* 0x00000004020a7825 */ /* 0x008fe200078e02dc */
[----:B------:R-:W-:Y:S01]  /*30af0*/  ISETP.GE.U32.AND P4, PT, R4, 0x7ffffe87, PT ;  /* 0x7ffffe870400780c */ /* 0x000fe20003f86070 */
[----:B------:R2:W-:Y:S01]  /*30b00*/  STL.64 [R1+0x188], R12 ;  /* 0x0001880c01007387 */ /* 0x0005e20000100a00 */
[----:B------:R-:W-:-:S03]  /*30b10*/  IADD3 R4, R247, 0x100000, RZ ;  /* 0x00100000f7047810 */ /* 0x000fc60007ffe0ff */
[----:B------:R2:W-:Y:S04]  /*30b20*/  LDGSTS.E [R0+-0x6d800], [R12.64], !P2 ;  /* 0x928000000c007fae */ /* 0x0005e8000d121844 */
[----:B------:R3:W-:Y:S04]  /*30b30*/  STL.64 [R1+0x180], R10 ;  /* 0x0001800a01007387 */ /* 0x0007e80000100a00 */
[----:B------:R3:W-:Y:S01]  /*30b40*/  LDGSTS.E [R5+-0x6d600], [R10.64], !P2 ;  /* 0x92a000000a057fae */ /* 0x0007e2000d121844 */
[----:B--2---:R-:W-:-:S03]  /*30b50*/  IMAD.WIDE R12, R2, 0x4, R222 ;  /* 0x00000004020c7825 */ /* 0x004fc600078e02de */
[----:B------:R-:W2:Y:S01]  /*30b60*/  LDL.LU.64 R240, [R1+0x428] ;  /* 0x0004280001f07983 */ /* 0x000ea20000300a00 */
[----:B---3--:R-:W-:-:S03]  /*30b70*/  IMAD.WIDE R10, R2, 0x4, R224 ;  /* 0x00000004020a7825 */ /* 0x008fc600078e02e0 */
[----:B------:R3:W-:Y:S04]  /*30b80*/  STL.64 [R1+0x178], R12 ;  /* 0x0001780c01007387 */ /* 0x0007e80000100a00 */
[----:B------:R3:W-:Y:S01]  /*30b90*/  LDGSTS.E [R4+-0x6d400], [R12.64], !P2 ;  /* 0x92c000000c047fae */ /* 0x0007e2000d121844 */
[----:B------:R-:W-:-:S03]  /*30ba0*/  IMAD.WIDE R16, R2, 0x4, R228 ;  /* 0x0000000402107825 */ /* 0x000fc600078e02e4 */
[----:B------:R4:W-:Y:S01]  /*30bb0*/  STL.64 [R1+0x170], R10 ;  /* 0x0001700a01007387 */ /* 0x0009e20000100a00 */
[----:B-1----:R-:W-:-:S03]  /*30bc0*/  IMAD.WIDE R14, R2, 0x4, R230 ;  /* 0x00000004020e7825 */ /* 0x002fc600078e02e6 */
[----:B------:R4:W-:Y:S04]  /*30bd0*/  LDGSTS.E [R0+-0x6d200], [R10.64], !P2 ;  /* 0x92e000000a007fae */ /* 0x0009e8000d121844 */
[----:B---3--:R-:W3:Y:S01]  /*30be0*/  LDL.LU.64 R12, [R1+0x430] ;  /* 0x00043000010c7983 */ /* 0x008ee20000300a00 */
[----:B----4-:R-:W-:-:S05]  /*30bf0*/  IMAD.WIDE R10, R2, 0x4, R226 ;  /* 0x00000004020a7825 */ /* 0x010fca00078e02e2 */
[----:B------:R1:W-:Y:S04]  /*30c00*/  STL.64 [R1+0x168], R10 ;  /* 0x0001680a01007387 */ /* 0x0003e80000100a00 */
[----:B------:R4:W-:Y:S04]  /*30c10*/  STL.64 [R1+0x160], R16 ;  /* 0x0001601001007387 */ /* 0x0009e80000100a00 */
[----:B------:R1:W-:Y:S04]  /*30c20*/  LDGSTS.E [R5+-0x6b800], [R10.64], !P6 ;  /* 0x948000000a057fae */ /* 0x0003e8000f121844 */
[----:B------:R4:W-:Y:S01]  /*30c30*/  STL.64 [R1+0x158], R14 ;  /* 0x0001580e01007387 */ /* 0x0009e20000100a00 */
[----:B------:R-:W-:-:S03]  /*30c40*/  IADD3 R4, R9, -0x13e, RZ ;  /* 0xfffffec209047810 */ /* 0x000fc60007ffe0ff */
[----:B-1----:R-:W3:Y:S01]  /*30c50*/  LDL.LU.64 R10, [R1+0x438] ;  /* 0x00043800010a7983 */ /* 0x002ee20000300a00 */
[----:B------:R-:W-:-:S03]  /*30c60*/  ISETP.GE.U32.AND P2, PT, R4, 0x7ffffe83, PT ;  /* 0x7ffffe830400780c */ /* 0x000fc60003f46070 */
[----:B------:R-:W3:Y:S01]  /*30c70*/  LDL.LU.64 R244, [R1+0x440] ;  /* 0x0004400001f47983 */ /* 0x000ee20000300a00 */
[----:B------:R-:W-:-:S05]  /*30c80*/  IADD3 R4, R247, 0x100000, RZ ;  /* 0x00100000f7047810 */ /* 0x000fca0007ffe0ff */
[----:B------:R4:W-:Y:S04]  /*30c90*/  LDGSTS.E [R4+-0x6b600], [R16.64], !P6 ;  /* 0x94a0000010047fae */ /* 0x0009e8000f121844 */
[----:B------:R1:W-:Y:S01]  /*30ca0*/  LDGSTS.E [R0+-0x6b400], [R14.64], !P6 ;  /* 0x94c000000e007fae */ /* 0x0003e2000f121844 */
[----:B----4-:R-:W-:-:S04]  /*30cb0*/  IMAD.WIDE R16, R2, 0x4, R232 ;  /* 0x0000000402107825 */ /* 0x010fc800078e02e8 */
[----:B-1----:R-:W-:Y:S01]  /*30cc0*/  IMAD.WIDE R14, R2, 0x4, R234 ;  /* 0x00000004020e7825 */ /* 0x002fe200078e02ea */
[----:B------:R-:W-:Y:S01]  /*30cd0*/  IADD3 R5, R9, -0x103, RZ ;  /* 0xfffffefd09057810 */ /* 0x000fe20007ffe0ff */
[----:B------:R1:W-:Y:S04]  /*30ce0*/  LDGSTS.E [R4+-0x6b200], [R16.64], !P6 ;  /* 0x94e0000010047fae */ /* 0x0003e8000f121844 */
[----:B------:R4:W-:Y:S04]  /*30cf0*/  STL.64 [R1+0x150], R14 ;  /* 0x0001500e01007387 */ /* 0x0009e80000100a00 */
[----:B------:R-:W-:Y:S04]  /*30d00*/  STL.64 [R1+0x148], R16 ;  /* 0x0001481001007387 */ /* 0x000fe80000100a00 */
[----:B------:R-:W3:Y:S01]  /*30d10*/  LDL.LU.64 R248, [R1+0x448] ;  /* 0x0004480001f87983 */ /* 0x000ee20000300a00 */
[----:B------:R-:W-:-:S03]  /*30d20*/  ISETP.GE.U32.AND P6, PT, R5, 0x7ffffebe, PT ;  /* 0x7ffffebe0500780c */ /* 0x000fc60003fc6070 */
[----:B------:R4:W-:Y:S01]  /*30d30*/  LDGSTS.E [R0+-0x69800], [R14.64], !P1 ;  /* 0x968000000e007fae */ /* 0x0009e2000c921844 */
[----:B------:R-:W-:Y:S01]  /*30d40*/  IADD3 R5, R247, 0x100000, RZ ;  /* 0x00100000f7057810 */ /* 0x000fe20007ffe0ff */
[----:B------:R-:W-:-:S04]  /*30d50*/  IMAD.WIDE R24, R2, 0x4, R238 ;  /* 0x0000000402187825 */ /* 0x000fc800078e02ee */
[----:B----4-:R-:W-:-:S05]  /*30d60*/  IMAD.WIDE R14, R2, 0x4, R236 ;  /* 0x00000004020e7825 */ /* 0x010fca00078e02ec */
[----:B------:R4:W-:Y:S04]  /*30d70*/  STL.64 [R1+0x140], R14 ;  /* 0x0001400e01007387 */ /* 0x0009e80000100a00 */
[----:B------:R4:W-:Y:S04]  /*30d80*/  LDGSTS.E [R5+-0x69600], [R14.64], !P1 ;  /* 0x96a000000e057fae */ /* 0x0009e8000c921844 */
[----:B------:R-:W3:Y:S04]  /*30d90*/  LDL.LU.64 R18, [R1+0x450] ;  /* 0x0004500001127983 */ /* 0x000ee80000300a00 */
[----:B------:R1:W-:Y:S04]  /*30da0*/  LDGSTS.E [R4+-0x69400], [R24.64], !P1 ;  /* 0x96c0000018047fae */ /* 0x0003e8000c921844 */
[----:B----4-:R-:W4:Y:S01]  /*30db0*/  LDL.LU.64 R14, [R1+0x458] ;  /* 0x00045800010e7983 */ /* 0x010f220000300a00 */
[----:B--2---:R-:W-:-:S03]  /*30dc0*/  IMAD.WIDE R26, R2, 0x4, R240 ;  /* 0x00000004021a7825 */ /* 0x004fc600078e02f0 */
[----:B------:R-:W2:Y:S04]  /*30dd0*/  LDL.LU.64 R240, [R1+0x460] ;  /* 0x0004600001f07983 */ /* 0x000ea80000300a00 */
[----:B------:R-:W-:Y:S04]  /*30de0*/  STL.64 [R1+0x4480], R24 ;  /* 0x0044801801007387 */ /* 0x000fe80000100a00 */
[----:B------:R-:W-:Y:S01]  /*30df0*/  STL.64 [R1+0x4488], R26 ;  /* 0x0044881a01007387 */ /* 0x000fe20000100a00 */
[----:B---3--:R-:W-:-:S04]  /*30e00*/  IMAD.WIDE R28, R2, 0x4, R12 ;  /* 0x00000004021c7825 */ /* 0x008fc800078e020c */
[C---:B------:R-:W-:Y:S01]  /*30e10*/  IMAD.WIDE R30, R2.reuse, 0x4, R10 ;  /* 0x00000004021e7825 */ /* 0x040fe200078e020a */
[----:B------:R-:W-:Y:S04]  /*30e20*/  STL.64 [R1+0x44d0], R28 ;  /* 0x0044d01c01007387 */ /* 0x000fe80000100a00 */
[----:B------:R-:W3:Y:S01]  /*30e30*/  LDL.LU.64 R10, [R1+0x468] ;  /* 0x00046800010a7983 */ /* 0x000ee20000300a00 */
[----:B------:R-:W-:-:S03]  /*30e40*/  IMAD.WIDE R32, R2, 0x4, R244 ;  /* 0x0000000402207825 */ /* 0x000fc600078e02f4 */
[----:B------:R-:W3:Y:S04]  /*30e50*/  LDL.LU.64 R244, [R1+0x470] ;  /* 0x0004700001f47983 */ /* 0x000ee80000300a00 */
[----:B------:R-:W-:Y:S04]  /*30e60*/  STL.64 [R1+0x4490], R30 ;  /* 0x0044901e01007387 */ /* 0x000fe80000100a00 */
[----:B-1----:R-:W3:Y:S04]  /*30e70*/  LDL.LU.64 R16, [R1+0x478] ;  /* 0x0004780001107983 */ /* 0x002ee80000300a00 */
[----:B------:R-:W3:Y:S01]  /*30e80*/  LDL.LU.64 R12, [R1+0x480] ;  /* 0x00048000010c7983 */ /* 0x000ee20000300a00 */
[----:B------:R-:W-:-:S04]  /*30e90*/  IMAD.WIDE R34, R2, 0x4, R248 ;  /* 0x0000000402227825 */ /* 0x000fc800078e02f8 */
[C---:B------:R-:W-:Y:S01]  /*30ea0*/  IMAD.WIDE R36, R2.reuse, 0x4, R18 ;  /* 0x0000000402247825 */ /* 0x040fe200078e0212 */
[----:B------:R-:W3:Y:S04]  /*30eb0*/  LDL.LU.64 R248, [R1+0x488] ;  /* 0x0004880001f87983 */ /* 0x000ee80000300a00 */
[----:B------:R-:W-:Y:S01]  /*30ec0*/  STL.64 [R1+0x4498], R32 ;  /* 0x0044982001007387 */ /* 0x000fe20000100a00 */
[----:B----4-:R-:W-:-:S03]  /*30ed0*/  IMAD.WIDE R38, R2, 0x4, R14 ;  /* 0x0000000402267825 */ /* 0x010fc600078e020e */
[----:B------:R-:W-:Y:S04]  /*30ee0*/  STL.64 [R1+0x44a0], R34 ;  /* 0x0044a02201007387 */ /* 0x000fe80000100a00 */
[----:B------:R-:W4:Y:S01]  /*30ef0*/  LDL.LU.64 R14, [R1+0x490] ;  /* 0x00049000010e7983 */ /* 0x000f220000300a00 */
[----:B------:R-:W-:-:S03]  /*30f00*/  IADD3 R4, R9, -0x107, RZ ;  /* 0xfffffef909047810 */ /* 0x000fc60007ffe0ff */
[----:B------:R1:W-:Y:S01]  /*30f10*/  LDGSTS.E [R0+-0x69200], [R26.64], !P1 ;  /* 0x96e000001a007fae */ /* 0x0003e2000c921844 */
[----:B--2---:R-:W-:-:S04]  /*30f20*/  IMAD.WIDE R40, R2, 0x4, R240 ;  /* 0x0000000402287825 */ /* 0x004fc800078e02f0 */
[C---:B---3--:R-:W-:Y:S01]  /*30f30*/  IMAD.WIDE R42, R2.reuse, 0x4, R10 ;  /* 0x00000004022a7825 */ /* 0x048fe200078e020a */
[----:B------:R-:W2:Y:S04]  /*30f40*/  LDL.LU.64 R240, [R1+0x498] ;  /* 0x0004980001f07983 */ /* 0x000ea80000300a00 */
[----:B------:R-:W-:Y:S04]  /*30f50*/  STL.64 [R1+0x44d8], R36 ;  /* 0x0044d82401007387 */ /* 0x000fe80000100a00 */
[----:B------:R-:W-:Y:S04]  /*30f60*/  STL.64 [R1+0x44a8], R38 ;  /* 0x0044a82601007387 */ /* 0x000fe80000100a00 */
[----:B------:R-:W-:Y:S04]  /*30f70*/  STL.64 [R1+0x44b0], R40 ;  /* 0x0044b02801007387 */ /* 0x000fe80000100a00 */
[----:B------:R-:W3:Y:S01]  /*30f80*/  LDL.LU.64 R10, [R1+0x4a0] ;  /* 0x0004a000010a7983 */ /* 0x000ee20000300a00 */
[----:B------:R-:W-:-:S03]  /*30f90*/  IMAD.WIDE R44, R2, 0x4, R244 ;  /* 0x00000004022c7825 */ /* 0x000fc600078e02f4 */
[----:B------:R-:W3:Y:S01]  /*30fa0*/  LDL.LU.64 R244, [R1+0x4a8] ;  /* 0x0004a80001f47983 */ /* 0x000ee20000300a00 */
[----:B------:R-:W-:-:S03]  /*30fb0*/  IMAD.WIDE R46, R2, 0x4, R16 ;  /* 0x00000004022e7825 */ /* 0x000fc600078e0210 */
[----:B------:R-:W-:Y:S01]  /*30fc0*/  STL.64 [R1+0x44b8], R44 ;  /* 0x0044b82c01007387 */ /* 0x000fe20000100a00 */
[----:B------:R-:W-:-:S03]  /*30fd0*/  IMAD.WIDE R48, R2, 0x4, R12 ;  /* 0x0000000402307825 */ /* 0x000fc600078e020c */
[----:B------:R-:W-:Y:S04]  /*30fe0*/  STL.64 [R1+0x44e8], R42 ;  /* 0x0044e82a01007387 */ /* 0x000fe80000100a00 */
[----:B------:R-:W3:Y:S04]  /*30ff0*/  LDL.LU.64 R16, [R1+0x4b0] ;  /* 0x0004b00001107983 */ /* 0x000ee80000300a00 */
[----:B------:R-:W3:Y:S01]  /*31000*/  LDL.LU.64 R12, [R1+0x4b8] ;  /* 0x0004b800010c7983 */ /* 0x000ee20000300a00 */
[----:B------:R-:W-:Y:S01]  /*31010*/  IMAD.WIDE R50, R2, 0x4, R248 ;  /* 0x0000000402327825 */ /* 0x000fe200078e02f8 */
[----:B------:R-:W-:-:S02]  /*31020*/  ISETP.GE.U32.AND P1, PT, R4, 0x7ffffeba, PT ;  /* 0x7ffffeba0400780c */ /* 0x000fc40003f26070 */
[----:B------:R-:W3:Y:S01]  /*31030*/  LDL.LU.64 R248, [R1+0x4c0] ;  /* 0x0004c00001f87983 */ /* 0x000ee20000300a00 */
[----:B------:R-:W-:-:S03]  /*31040*/  IADD3 R4, R247, 0x100000, RZ ;  /* 0x00100000f7047810 */ /* 0x000fc60007ffe0ff */
[----:B------:R1:W-:Y:S04]  /*31050*/  LDGSTS.E [R0+-0x67800], [R28.64], !P5 ;  /* 0x988000001c007fae */ /* 0x0003e8000e921844 */
[----:B------:R1:W-:Y:S04]  /*31060*/  LDGSTS.E [R5+-0x67600], [R30.64], !P5 ;  /* 0x98a000001e057fae */ /* 0x0003e8000e921844 */
[----:B------:R1:W-:Y:S04]  /*31070*/  LDGSTS.E [R4+-0x67400], [R32.64], !P5 ;  /* 0x98c0000020047fae */ /* 0x0003e8000e921844 */
[----:B------:R2:W-:Y:S04]  /*31080*/  LDGSTS.E [R0+-0x67200], [R34.64], !P5 ;  /* 0x98e0000022007fae */ /* 0x0005e8000e921844 */
[----:B------:R4:W-:Y:S01]  /*31090*/  LDGSTS.E [R5+-0x65800], [R36.64], !P3 ;  /* 0x9a80000024057fae */ /* 0x0009e2000d921844 */
[----:B-1----:R-:W-:-:S04]  /*310a0*/  IADD3 R4, R9, -0x10b, RZ ;  /* 0xfffffef509047810 */ /* 0x002fc80007ffe0ff */
[----:B------:R-:W-:Y:S02]  /*310b0*/  ISETP.GE.U32.AND P5, PT, R4, 0x7ffffeb6, PT ;  /* 0x7ffffeb60400780c */ /* 0x000fe40003fa6070 */
[----:B------:R-:W-:Y:S02]  /*310c0*/  IADD3 R4, R247, 0x100000, RZ ;  /* 0x00100000f7047810 */ /* 0x000fe40007ffe0ff */
[----:B----4-:R-:W-:-:S03]  /*310d0*/  IADD3 R5, R9, -0x10f, RZ ;  /* 0xfffffef109057810 */ /* 0x010fc60007ffe0ff */
[----:B------:R1:W-:Y:S04]  /*310e0*/  LDGSTS.E [R4+-0x65600], [R38.64], !P3 ;  /* 0x9aa0000026047fae */ /* 0x0003e8000d921844 */
[----:B------:R4:W-:Y:S04]  /*310f0*/  LDGSTS.E [R0+-0x65400], [R40.64], !P3 ;  /* 0x9ac0000028007fae */ /* 0x0009e8000d921844 */
[----:B------:R1:W-:Y:S01]  /*31100*/  LDGSTS.E [R4+-0x65200], [R44.64], !P3 ;  /* 0x9ae000002c047fae */ /* 0x0003e2000d921844 */
[----:B------:R-:W-:Y:S02]  /*31110*/  ISETP.GE.U32.AND P3, PT, R5, 0x7ffffeb2, PT ;  /* 0x7ffffeb20500780c */ /* 0x000fe40003f66070 */
[----:B------:R-:W-:Y:S01]  /*31120*/  IADD3 R5, R247, 0x100000, RZ ;  /* 0x00100000f7057810 */ /* 0x000fe20007ffe0ff */
[----:B------:R-:W-:Y:S01]  /*31130*/  STL.64 [R1+0x44c0], R46 ;  /* 0x0044c02e01007387 */ /* 0x000fe20000100a00 */
[----:B------:R-:W-:-:S03]  /*31140*/  IMAD.WIDE R52, R2, 0x4, R14 ;  /* 0x0000000402347825 */ /* 0x000fc600078e020e */
[----:B------:R4:W-:Y:S04]  /*31150*/  LDGSTS.E [R0+-0x63800], [R42.64], !P4 ;  /* 0x9c8000002a007fae */ /* 0x0009e8000e121844 */
[----:B------:R1:W-:Y:S04]  /*31160*/  STL.64 [R1+0x44c8], R48 ;  /* 0x0044c83001007387 */ /* 0x0003e80000100a00 */
[----:B------:R1:W-:Y:S04]  /*31170*/  LDGSTS.E [R5+-0x63600], [R46.64], !P4 ;  /* 0x9ca000002e057fae */ /* 0x0003e8000e121844 */
[----:B------:R-:W-:Y:S04]  /*31180*/  STL.64 [R1+0x44f0], R50 ;  /* 0x0044f03201007387 */ /* 0x000fe80000100a00 */
[----:B------:R1:W-:Y:S04]  /*31190*/  LDGSTS.E [R4+-0x63400], [R48.64], !P4 ;  /* 0x9cc0000030047fae */ /* 0x0003e8000e121844 */
[----:B------:R-:W4:Y:S04]  /*311a0*/  LDL.LU.64 R14, [R1+0x4c8] ;  /* 0x0004c800010e7983 */ /* 0x000f280000300a00 */
[----:B------:R4:W-:Y:S01]  /*311b0*/  LDGSTS.E [R0+-0x63200], [R50.64], !P4 ;  /* 0x9ce0000032007fae */ /* 0x0009e2000e121844 */
[----:B-1----:R-:W-:Y:S01]  /*311c0*/  IADD3 R4, R9, -0x113, RZ ;  /* 0xfffffeed09047810 */ /* 0x002fe20007ffe0ff */
[----:B------:R-:W-:-:S02]  /*311d0*/  IMAD.SHL.U32 R243, R243, 0x4, RZ ;  /* 0x00000004f3f37824 */ /* 0x000fc400078e00ff */
[----:B------:R4:W-:Y:S01]  /*311e0*/  LDGSTS.E [R0+-0x61800], [R52.64], !P2 ;  /* 0x9e80000034007fae */ /* 0x0009e2000d121844 */
[----:B------:R-:W-:Y:S02]  /*311f0*/  ISETP.GE.U32.AND P4, PT, R4, 0x7ffffeae, PT ;  /* 0x7ffffeae0400780c */ /* 0x000fe40003f86070 */
[----:B------:R-:W-:Y:S01]  /*31200*/  IADD3 R4, R247, 0x100000, RZ ;  /* 0x00100000f7047810 */ /* 0x000fe20007ffe0ff */
[C---:B--2---:R-:W-:Y:S02]  /*31210*/  IMAD.WIDE R54, R2.reuse, 0x4, R240 ;  /* 0x0000000402367825 */ /* 0x044fe400078e02f0 */
[----:B------:R-:W2:Y:S04]  /*31220*/  LDL.LU.64 R240, [R1+0x4d0] ;  /* 0x0004d00001f07983 */ /* 0x000ea80000300a00 */
[----:B------:R-:W-:Y:S04]  /*31230*/  STL.64 [R1+0x44f8], R52 ;  /* 0x0044f83401007387 */ /* 0x000fe80000100a00 */
[----:B------:R-:W-:Y:S01]  /*31240*/  STL.64 [R1+0x4500], R54 ;  /* 0x0045003601007387 */ /* 0x000fe20000100a00 */
[----:B---3--:R-:W-:-:S03]  /*31250*/  IMAD.WIDE R56, R2, 0x4, R10 ;  /* 0x0000000402387825 */ /* 0x008fc600078e020a */
[----:B------:R1:W-:Y:S04]  /*31260*/  LDGSTS.E [R5+-0x61600], [R54.64], !P2 ;  /* 0x9ea0000036057fae */ /* 0x0003e8000d121844 */
[----:B------:R-:W3:Y:S04]  /*31270*/  LDL.LU.64 R10, [R1+0x4d8] ;  /* 0x0004d800010a7983 */ /* 0x000ee80000300a00 */
[----:B------:R-:W3:Y:S01]  /*31280*/  LDL.LU.64 R246, [R1+0x4e0] ;  /* 0x0004e00001f67983 */ /* 0x000ee20000300a00 */
[----:B------:R-:W-:-:S03]  /*31290*/  IMAD.WIDE R58, R2, 0x4, R244 ;  /* 0x00000004023a7825 */ /* 0x000fc600078e02f4 */
[----:B------:R-:W3:Y:S01]  /*312a0*/  LDL.LU.64 R244, [R1+0x4e8] ;  /* 0x0004e80001f47983 */ /* 0x000ee20000300a00 */
[----:B------:R-:W-:-:S03]  /*312b0*/  IMAD.WIDE R48, R2, 0x4, R16 ;  /* 0x0000000402307825 */ /* 0x000fc600078e0210 */
[----:B------:R-:W-:Y:S04]  /*312c0*/  STL.64 [R1+0x4508], R56 ;  /* 0x0045083801007387 */ /* 0x000fe80000100a00 */
[----:B------:R-:W-:Y:S01]  /*312d0*/  STL.64 [R1+0x4510], R58 ;  /* 0x0045103a01007387 */ /* 0x000fe20000100a00 */
[----:B------:R-:W-:-:S03]  /*312e0*/  LOP3.LUT R243, R243, 0x40, RZ, 0x3c, !PT ;  /* 0x00000040f3f37812 */ /* 0x000fc600078e3cff */
[----:B------:R1:W-:Y:S01]  /*312f0*/  LDGSTS.E [R4+-0x61400], [R56.64], !P2 ;  /* 0x9ec0000038047fae */ /* 0x0003e2000d121844 */
[C---:B------:R-:W-:Y:S01]  /*31300*/  IMAD.WIDE R16, R2.reuse, 0x4, R248 ;  /* 0x0000000402107825 */ /* 0x040fe200078e02f8 */
[----:B-1----:R-:W-:Y:S02]  /*31310*/  IADD3 R4, R9, -0x117, RZ ;  /* 0xfffffee909047810 */ /* 0x002fe40007ffe0ff */
[----:B------:R-:W3:Y:S01]  /*31320*/  LDL.LU.64 R248, [R1+0x4f0] ;  /* 0x0004f00001f87983 */ /* 0x000ee20000300a00 */
[C---:B------:R-:W-:Y:S01]  /*31330*/  IADD3 R5, R243.reuse, 0x100000, RZ ;  /* 0x00100000f3057810 */ /* 0x040fe20007ffe0ff */
[----:B------:R-:W-:Y:S02]  /*31340*/  IMAD.WIDE R12, R2, 0x4, R12 ;  /* 0x00000004020c7825 */ /* 0x000fe400078e020c */
[----:B------:R4:W-:Y:S01]  /*31350*/  LDGSTS.E [R0+-0x61200], [R58.64], !P2 ;  /* 0x9ee000003a007fae */ /* 0x0009e2000d121844 */
[----:B------:R-:W-:Y:S02]  /*31360*/  ISETP.GE.U32.AND P2, PT, R4, 0x7ffffeaa, PT ;  /* 0x7ffffeaa0400780c */ /* 0x000fe40003f46070 */
[C---:B------:R-:W-:Y:S01]  /*31370*/  IADD3 R4, R243.reuse, 0x100000, RZ ;  /* 0x00100000f3047810 */ /* 0x040fe20007ffe0ff */
[----:B------:R1:W-:Y:S04]  /*31380*/  STL.64 [R1+0x130], R12 ;  /* 0x0001300c01007387 */ /* 0x0003e80000100a00 */
[----:B------:R1:W-:Y:S01]  /*31390*/  LDGSTS.E [R5+-0x7f000], [R48.64], !P6 ;  /* 0x8100000030057fae */ /* 0x0003e2000f121844 */
[----:B----4-:R-:W-:-:S03]  /*313a0*/  IADD3 R0, R243, 0x100000, RZ ;  /* 0x00100000f3007810 */ /* 0x010fc60007ffe0ff */
[----:B------:R2:W-:Y:S04]  /*313b0*/  STL.64 [R1+0x128], R16 ;  /* 0x0001281001007387 */ /* 0x0005e80000100a00 */
[----:B------:R1:W-:Y:S04]  /*313c0*/  LDGSTS.E [R4+-0x7ee00], [R12.64], !P6 ;  /* 0x812000000c047fae */ /* 0x0003e8000f121844 */
[----:B------:R-:W-:Y:S04]  /*313d0*/  STL.64 [R1+0x4518], R48 ;  /* 0x0045183001007387 */ /* 0x000fe80000100a00 */
[----:B------:R2:W-:Y:S04]  /*313e0*/  LDGSTS.E [R0+-0x7ec00], [R16.64], !P6 ;  /* 0x8140000010007fae */ /* 0x0005e8000f121844 */
[----:B-1----:R-:W4:Y:S01]  /*313f0*/  LDL.LU.64 R12, [R1+0x4f8] ;  /* 0x0004f800010c7983 */ /* 0x002f220000300a00 */
[----:B------:R-:W-:Y:S01]  /*31400*/  IADD3 R5, R9, -0x11b, RZ ;  /* 0xfffffee509057810 */ /* 0x000fe20007ffe0ff */
[----:B------:R-:W-:-:S02]  /*31410*/  IMAD.WIDE R46, R2, 0x4, R14 ;  /* 0x00000004022e7825 */ /* 0x000fc400078e020e */
[----:B------:R-:W4:Y:S02]  /*31420*/  LDL.LU.64 R14, [R1+0x500] ;  /* 0x00050000010e7983 */ /* 0x000f240000300a00 */
[----:B--2---:R-:W-:-:S05]  /*31430*/  IMAD.WIDE R16, R2, 0x4, R240 ;  /* 0x0000000402107825 */ /* 0x004fca00078e02f0 */
[----:B------:R1:W-:Y:S04]  /*31440*/  STL.64 [R1+0x120], R16 ;  /* 0x0001201001007387 */ /* 0x0003e80000100a00 */
[----:B------:R-:W2:Y:S04]  /*31450*/  LDL.LU.64 R240, [R1+0x508] ;  /* 0x0005080001f07983 */ /* 0x000ea80000300a00 */
[----:B------:R-:W-:Y:S04]  /*31460*/  STL.64 [R1+0x4520], R46 ;  /* 0x0045202e01007387 */ /* 0x000fe80000100a00 */
[----:B------:R1:W-:Y:S01]  /*31470*/  LDGSTS.E [R4+-0x7ea00], [R16.64], !P6 ;  /* 0x8160000010047fae */ /* 0x0003e2000f121844 */
[----:B---3--:R-:W-:-:S03]  /*31480*/  IMAD.WIDE R20, R2, 0x4, R10 ;  /* 0x0000000402147825 */ /* 0x008fc600078e020a */
[----:B------:R-:W3:Y:S01]  /*31490*/  LDL.LU.64 R10, [R1+0x510] ;  /* 0x00051000010a7983 */ /* 0x000ee20000300a00 */
[----:B------:R-:W-:-:S03]  /*314a0*/  IMAD.WIDE R18, R2, 0x4, R246 ;  /* 0x0000000402127825 */ /* 0x000fc600078e02f6 */
[----:B------:R-:W-:Y:S04]  /*314b0*/  STL.64 [R1+0xf0], R20 ;  /* 0x0000f01401007387 */ /* 0x000fe80000100a00 */
[----:B------:R-:W3:Y:S01]  /*314c0*/  LDL.LU.64 R246, [R1+0x518] ;  /* 0x0005180001f67983 */ /* 0x000ee20000300a00 */
[----:B-1----:R-:W-:-:S03]  /*314d0*/  IMAD.WIDE R16, R2, 0x4, R244 ;  /* 0x0000000402107825 */ /* 0x002fc600078e02f4 */
[----:B------:R-:W-:Y:S04]  /*314e0*/  STL.64 [R1+0xe8], R18 ;  /* 0x0000e81201007387 */ /* 0x000fe80000100a00 */
[----:B------:R-:W3:Y:S01]  /*314f0*/  LDL.LU.64 R244, [R1+0x520] ;  /* 0x0005200001f47983 */ /* 0x000ee20000300a00 */
[----:B------:R-:W-:Y:S02]  /*31500*/  ISETP.GE.U32.AND P6, PT, R5, 0x7ffffea6, PT ;  /* 0x7ffffea60500780c */ /* 0x000fe40003fc6070 */
[----:B------:R-:W-:Y:S01]  /*31510*/  IADD3 R5, R243, 0x100000, RZ ;  /* 0x00100000f3057810 */ /* 0x000fe20007ffe0ff */
[----:B------:R1:W-:Y:S04]  /*31520*/  LDGSTS.E [R0+-0x7d000], [R46.64], !P1 ;  /* 0x830000002e007fae */ /* 0x0003e8000c921844 */
[----:B------:R1:W-:Y:S04]  /*31530*/  LDGSTS.E [R5+-0x7ce00], [R20.64], !P1 ;  /* 0x8320000014057fae */ /* 0x0003e8000c921844 */
[----:B------:R1:W-:Y:S04]  /*31540*/  LDGSTS.E [R4+-0x7cc00], [R18.64], !P1 ;  /* 0x8340000012047fae */ /* 0x0003e8000c921844 */
[----:B------:R1:W-:Y:S04]  /*31550*/  STL.64 [R1+0xe0], R16 ;  /* 0x0000e01001007387 */ /* 0x0003e80000100a00 */
[----:B------:R1:W-:Y:S01]  /*31560*/  LDGSTS.E [R0+-0x7ca00], [R16.64], !P1 ;  /* 0x8360000010007fae */ /* 0x0003e2000c921844 */
[----:B------:R-:W-:-:S03]  /*31570*/  IMAD.WIDE R44, R2, 0x4, R248 ;  /* 0x00000004022c7825 */ /* 0x000fc600078e02f8 */
[----:B-1----:R-:W3:Y:S04]  /*31580*/  LDL.LU.64 R16, [R1+0x528] ;  /* 0x0005280001107983 */ /* 0x002ee80000300a00 */
[----:B------:R-:W3:Y:S01]  /*31590*/  LDL.LU.64 R248, [R1+0x530] ;  /* 0x0005300001f87983 */ /* 0x000ee20000300a00 */
[----:B------:R-:W-:-:S03]  /*315a0*/  IADD3 R4, R9, -0x11f, RZ ;  /* 0xfffffee109047810 */ /* 0x000fc60007ffe0ff */
[----:B------:R-:W-:Y:S01]  /*315b0*/  STL.64 [R1+0x4528], R44 ;  /* 0x0045282c01007387 */ /* 0x000fe20000100a00 */
[----:B------:R-:W-:Y:S02]  /*315c0*/  ISETP.GE.U32.AND P1, PT, R4, 0x7ffffea2, PT ;  /* 0x7ffffea20400780c */ /* 0x000fe40003f26070 */
[----:B------:R-:W-:Y:S01]  /*315d0*/  IADD3 R4, R243, 0x100000, RZ ;  /* 0x00100000f3047810 */ /* 0x000fe20007ffe0ff */
[----:B------:R1:W-:Y:S01]  /*315e0*/  LDGSTS.E [R0+-0x7b000], [R44.64], !P5 ;  /* 0x850000002c007fae */ /* 0x0003e2000e921844 */
[----:B----4-:R-:W-:-:S05]  /*315f0*/  IMAD.WIDE R12, R2, 0x4, R12 ;  /* 0x00000004020c7825 */ /* 0x010fca00078e020c */
[----:B------:R4:W-:Y:S04]  /*31600*/  STL.64 [R1+0xb0], R12 ;  /* 0x0000b00c01007387 */ /* 0x0009e80000100a00 */
[----:B------:R4:W-:Y:S01]  /*31610*/  LDGSTS.E [R5+-0x7ae00], [R12.64], !P5 ;  /* 0x852000000c057fae */ /* 0x0009e2000e921844 */
[----:B------:R-:W-:-:S03]  /*31620*/  IMAD.WIDE R20, R2, 0x4, R14 ;  /* 0x0000000402147825 */ /* 0x000fc600078e020e */
[----:B------:R-:W3:Y:S04]  /*31630*/  LDL.LU.64 R14, [R1+0x538] ;  /* 0x00053800010e7983 */ /* 0x000ee80000300a00 */
[----:B------:R1:W-:Y:S04]  /*31640*/  STL.64 [R1+0xa8], R20 ;  /* 0x0000a81401007387 */ /* 0x0003e80000100a00 */
[----:B----4-:R-:W4:Y:S04]  /*31650*/  LDL.LU.64 R12, [R1+0x540] ;  /* 0x00054000010c7983 */ /* 0x010f280000300a00 */
[----:B------:R1:W-:Y:S01]  /*31660*/  LDGSTS.E [R4+-0x7ac00], [R20.64], !P5 ;  /* 0x8540000014047fae */ /* 0x0003e2000e921844 */
[----:B--2---:R-:W-:-:S03]  /*31670*/  IMAD.WIDE R18, R2, 0x4, R240 ;  /* 0x0000000402127825 */ /* 0x004fc600078e02f0 */
[----:B------:R-:W2:Y:S04]  /*31680*/  LDL.LU.64 R240, [R1+0x548] ;  /* 0x0005480001f07983 */ /* 0x000ea80000300a00 */
[----:B------:R1:W-:Y:S04]  /*31690*/  STL.64 [R1+0xa0], R18 ;  /* 0x0000a01201007387 */ /* 0x0003e80000100a00 */
[----:B------:R1:W-:Y:S01]  /*316a0*/  LDGSTS.E [R0+-0x7aa00], [R18.64], !P5 ;  /* 0x8560000012007fae */ /* 0x0003e2000e921844 */
[----:B---3--:R-:W-:-:S03]  /*316b0*/  IMAD.WIDE R40, R2, 0x4, R10 ;  /* 0x0000000402287825 */ /* 0x008fc600078e020a */
[----:B------:R-:W3:Y:S01]  /*316c0*/  LDL.LU.64 R10, [R1+0x550] ;  /* 0x00055000010a7983 */ /* 0x000ee20000300a00 */
[C---:B------:R-:W-:Y:S01]  /*316d0*/  IMAD.WIDE R38, R2.reuse, 0x4, R16 ;  /* 0x0000000402267825 */ /* 0x040fe200078e0210 */
[----:B-1----:R-:W-:Y:S02]  /*316e0*/  IADD3 R4, R9, -0x123, RZ ;  /* 0xfffffedd09047810 */ /* 0x002fe40007ffe0ff */
[----:B------:R1:W-:Y:S01]  /*316f0*/  LDGSTS.E [R5+-0x79000], [R40.64], !P3 ;  /* 0x8700000028057fae */ /* 0x0003e2000d921844 */
[----:B------:R-:W-:-:S03]  /*31700*/  IMAD.WIDE R20, R2, 0x4, R246 ;  /* 0x0000000402147825 */ /* 0x000fc600078e02f6 */
[----:B------:R-:W3:Y:S01]  /*31710*/  LDL.LU.64 R246, [R1+0x558] ;  /* 0x0005580001f67983 */ /* 0x000ee20000300a00 */
[----:B------:R-:W-:-:S03]  /*31720*/  IMAD.WIDE R18, R2, 0x4, R244 ;  /* 0x0000000402127825 */ /* 0x000fc600078e02f4 */
[----:B------:R1:W-:Y:S04]  /*31730*/  STL.64 [R1+0x70], R20 ;  /* 0x0000701401007387 */ /* 0x0003e80000100a00 */
[----:B------:R4:W-:Y:S04]  /*31740*/  STL.64 [R1+0x68], R18 ;  /* 0x0000681201007387 */ /* 0x0009e80000100a00 */
[----:B------:R-:W3:Y:S01]  /*31750*/  LDL.LU.64 R244, [R1+0x560] ;  /* 0x0005600001f47983 */ /* 0x000ee20000300a00 */
[----:B------:R-:W-:-:S03]  /*31760*/  IMAD.WIDE R16, R2, 0x4, R248 ;  /* 0x0000000402107825 */ /* 0x000fc600078e02f8 */
[----:B------:R-:W3:Y:S01]  /*31770*/  LDL.LU.64 R248, [R1+0x568] ;  /* 0x0005680001f87983 */ /* 0x000ee20000300a00 */
[----:B------:R-:W-:Y:S02]  /*31780*/  ISETP.GE.U32.AND P5, PT, R4, 0x7ffffe9e, PT ;  /* 0x7ffffe9e0400780c */ /* 0x000fe40003fa6070 */
[----:B------:R-:W-:Y:S02]  /*31790*/  IADD3 R4, R243, 0x100000, RZ ;  /* 0x00100000f3047810 */ /* 0x000fe40007ffe0ff */
[----:B-1----:R-:W-:-:S03]  /*317a0*/  IADD3 R5, R9, -0x127, RZ ;  /* 0xfffffed909057810 */ /* 0x002fc60007ffe0ff */
[----:B------:R1:W-:Y:S04]  /*317b0*/  LDGSTS.E [R4+-0x78e00], [R20.64], !P3 ;  /* 0x8720000014047fae */ /* 0x0003e8000d921844 */
[----:B------:R4:W-:Y:S04]  /*317c0*/  LDGSTS.E [R0+-0x78c00], [R18.64], !P3 ;  /* 0x8740000012007fae */ /* 0x0009e8000d921844 */
[----:B------:R2:W-:Y:S01]  /*317d0*/  LDGSTS.E [R4+-0x78a00], [R16.64], !P3 ;  /* 0x8760000010047fae */ /* 0x0005e2000d921844 */
[----:B------:R-:W-:Y:S02]  /*317e0*/  ISETP.GE.U32.AND P3, PT, R5, 0x7ffffe9a, PT ;  /* 0x7ffffe9a0500780c */ /* 0x000fe40003f66070 */
[----:B------:R-:W-:Y:S01]  /*317f0*/  IADD3 R5, R243, 0x100000, RZ ;  /* 0x00100000f3057810 */ /* 0x000fe20007ffe0ff */
[----:B------:R2:W-:Y:S04]  /*31800*/  STL.64 [R1+0x60], R16 ;  /* 0x0000601001007387 */ /* 0x0005e80000100a00 */
[----:B------:R1:W-:Y:S02]  /*31810*/  LDGSTS.E [R0+-0x77000], [R38.64], !P4 ;  /* 0x8900000026007fae */ /* 0x0003e4000e121844 */
[----:B-1----:R-:W-:-:S02]  /*31820*/  IMAD.WIDE R20, R2, 0x4, R14 ;  /* 0x0000000402147825 */ /* 0x002fc400078e020e */
[----:B------:R-:W3:Y:S04]  /*31830*/  LDL.LU.64 R14, [R1+0x570] ;  /* 0x00057000010e7983 */ /* 0x000ee80000300a00 */
[----:B------:R1:W-:Y:S01]  /*31840*/  LDGSTS.E [R5+-0x76e00], [R20.64], !P4 ;  /* 0x8920000014057fae */ /* 0x0003e2000e121844 */
[----:B----4-:R-:W-:-:S03]  /*31850*/  IMAD.WIDE R18, R2, 0x4, R12 ;  /* 0x0000000402127825 */ /* 0x010fc600078e020c */
[----:B------:R-:W4:Y:S04]  /*31860*/  LDL.LU.64 R12, [R1+0x578] ;  /* 0x00057800010c7983 */ /* 0x000f280000300a00 */
[----:B------:R-:W-:Y:S04]  /*31870*/  STL.64 [R1+0x30], R20 ;  /* 0x0000301401007387 */ /* 0x000fe80000100a00 */
[----:B------:R-:W-:Y:S04]  /*31880*/  STL.64 [R1+0x28], R18 ;  /* 0x0000281201007387 */ /* 0x000fe80000100a00 */
[----:B------:R1:W-:Y:S01]  /*31890*/  LDGSTS.E [R4+-0x76c00], [R18.64], !P4 ;  /* 0x8940000012047fae */ /* 0x0003e2000e121844 */
[----:B--2---:R-:W-:-:S03]  /*318a0*/  IMAD.WIDE R16, R2, 0x4, R240 ;  /* 0x0000000402107825 */ /* 0x004fc600078e02f0 */
[----:B------:R-:W2:Y:S04]  /*318b0*/  LDL.LU.64 R240, [R1+0x580] ;  /* 0x0005800001f07983 */ /* 0x000ea80000300a00 */
[----:B------:R1:W-:Y:S04]  /*318c0*/  STL.64 [R1+0x20], R16 ;  /* 0x0000201001007387 */ /* 0x0003e80000100a00 */
[----:B------:R1:W-:Y:S01]  /*318d0*/  LDGSTS.E [R0+-0x76a00], [R16.64], !P4 ;  /* 0x8960000010007fae */ /* 0x0003e2000e121844 */
[----:B---3--:R-:W-:-:S04]  /*318e0*/  IMAD.WIDE R60, R2, 0x4, R10 ;  /* 0x00000004023c7825 */ /* 0x008fc800078e020a */
[C---:B------:R-:W-:Y:S01]  /*318f0*/  IMAD.WIDE R62, R2.reuse, 0x4, R246 ;  /* 0x00000004023e7825 */ /* 0x040fe200078e02f6 */
[----:B-1----:R-:W3:Y:S04]  /*31900*/  LDL.LU.64 R16, [R1+0x588] ;  /* 0x0005880001107983 */ /* 0x002ee80000300a00 */
[----:B------:R-:W3:Y:S04]  /*31910*/  LDL.LU.64 R10, [R1+0x590] ;  /* 0x00059000010a7983 */ /* 0x000ee80000300a00 */
[----:B------:R-:W3:Y:S01]  /*31920*/  LDL.LU.64 R246, [R1+0x598] ;  /* 0x0005980001f67983 */ /* 0x000ee20000300a00 */
[----:B------:R-:W-:-:S04]  /*31930*/  IMAD.WIDE R64, R2, 0x4, R244 ;  /* 0x0000000402407825 */ /* 0x000fc800078e02f4 */
[C---:B------:R-:W-:Y:S01]  /*31940*/  IMAD.WIDE R66, R2.reuse, 0x4, R248 ;  /* 0x0000000402427825 */ /* 0x040fe200078e02f8 */
[----:B------:R-:W3:Y:S04]  /*31950*/  LDL.LU.64 R244, [R1+0x5a0] ;  /* 0x0005a00001f47983 */ /* 0x000ee80000300a00 */
[----:B------:R-:W3:Y:S01]  /*31960*/  LDL.LU.64 R248, [R1+0x5a8] ;  /* 0x0005a80001f87983 */ /* 0x000ee20000300a00 */
[----:B------:R-:W-:-:S04]  /*31970*/  IMAD.WIDE R68, R2, 0x4, R14 ;  /* 0x0000000402447825 */ /* 0x000fc800078e020e */
[----:B----4-:R-:W-:Y:S01]  /*31980*/  IMAD.WIDE R70, R2, 0x4, R12 ;  /* 0x0000000402467825 */ /* 0x010fe200078e020c */
[----:B------:R-:W4:Y:S04]  /*31990*/  LDL.LU.64 R14, [R1+0x5b0] ;  /* 0x0005b000010e7983 */ /* 0x000f280000300a00 */
[----:B------:R-:W4:Y:S01]  /*319a0*/  LDL.LU.64 R12, [R1+0x5b8] ;  /* 0x0005b800010c7983 */ /* 0x000f220000300a00 */
[----:B------:R-:W-:-:S03]  /*319b0*/  IADD3 R4, R9, -0x12b, RZ ;  /* 0xfffffed509047810 */ /* 0x000fc60007ffe0ff */
[----:B------:R1:W-:Y:S01]  /*319c0*/  LDGSTS.E [R0+-0x75000], [R60.64], !P2 ;  /* 0x8b0000003c007fae */ /* 0x0003e2000d121844 */
[----:B--2---:R-:W-:-:S04]  /*319d0*/  IMAD.WIDE R72, R2, 0x4, R240 ;  /* 0x0000000402487825 */ /* 0x004fc800078e02f0 */
[C---:B---3--:R-:W-:Y:S01]  /*319e0*/  IMAD.WIDE R76, R2.reuse, 0x4, R10 ;  /* 0x00000004024c7825 */ /* 0x048fe200078e020a */
[----:B------:R-:W2:Y:S03]  /*319f0*/  LDL.LU.64 R240, [R1+0x5c0] ;  /* 0x0005c00001f07983 */ /* 0x000ea60000300a00 */
[C---:B------:R-:W-:Y:S01]  /*31a00*/  IMAD.WIDE R78, R2.reuse, 0x4, R246 ;  /* 0x00000004024e7825 */ /* 0x040fe200078e02f6 */
[----:B------:R-:W3:Y:S04]  /*31a10*/  LDL.LU.64 R10, [R1+0x5c8] ;  /* 0x0005c800010a7983 */ /* 0x000ee80000300a00 */
[----:B------:R-:W3:Y:S01]  /*31a20*/  LDL.LU.64 R246, [R1+0x5d0] ;  /* 0x0005d00001f67983 */ /* 0x000ee20000300a00 */
[----:B------:R-:W-:-:S04]  /*31a30*/  IMAD.WIDE R80, R2, 0x4, R244 ;  /* 0x0000000402507825 */ /* 0x000fc800078e02f4 */
[C---:B------:R-:W-:Y:S01]  /*31a40*/  IMAD.WIDE R82, R2.reuse, 0x4, R248 ;  /* 0x0000000402527825 */ /* 0x040fe200078e02f8 */
[----:B------:R-:W3:Y:S04]  /*31a50*/  LDL.LU.64 R244, [R1+0x5d8] ;  /* 0x0005d80001f47983 */ /* 0x000ee80000300a00 */
[----:B------:R-:W3:Y:S01]  /*31a60*/  LDL.LU.64 R248, [R1+0x5e0] ;  /* 0x0005e00001f87983 */ /* 0x000ee20000300a00 */
[----:B------:R-:W-:-:S03]  /*31a70*/  IMAD.WIDE R74, R2, 0x4, R16 ;  /* 0x00000004024a7825 */ /* 0x000fc600078e0210 */
[----:B------:R-:W3:Y:S01]  /*31a80*/  LDL.LU.64 R16, [R1+0x5e8] ;  /* 0x0005e80001107983 */ /* 0x000ee20000300a00 */
[----:B----4-:R-:W-:-:S04]  /*31a90*/  IMAD.WIDE R84, R2, 0x4, R14 ;  /* 0x0000000402547825 */ /* 0x010fc800078e020e */
[----:B------:R-:W-:Y:S01]  /*31aa0*/  IMAD.WIDE R86, R2, 0x4, R12 ;  /* 0x0000000402567825 */ /* 0x000fe200078e020c */
[----:B------:R-:W4:Y:S04]  /*31ab0*/  LDL.LU.64 R14, [R1+0x5f0] ;  /* 0x0005f000010e7983 */ /* 0x000f280000300a00 */
[----:B------:R-:W4:Y:S01]  /*31ac0*/  LDL.LU.64 R12, [R1+0x5f8] ;  /* 0x0005f800010c7983 */ /* 0x000f220000300a00 */
[----:B------:R-:W-:-:S03]  /*31ad0*/  ISETP.GE.U32.AND P4, PT, R4, 0x7ffffe96, PT ;  /* 0x7ffffe960400780c */ /* 0x000fc60003f86070 */
[----:B------:R1:W-:Y:S01]  /*31ae0*/  LDGSTS.E [R5+-0x74e00], [R62.64], !P2 ;  /* 0x8b2000003e057fae */ /* 0x0003e2000d121844 */
[----:B--2---:R-:W-:-:S03]  /*31af0*/  IMAD.WIDE R88, R2, 0x4, R240 ;  /* 0x0000000402587825 */ /* 0x004fc600078e02f0 */
[----:B------:R-:W2:Y:S01]  /*31b00*/  LDL.LU.64 R240, [R1+0x600] ;  /* 0x0006000001f07983 */ /* 0x000ea20000300a00 */
[----:B---3--:R-:W-:-:S03]  /*31b10*/  IMAD.WIDE R90, R2, 0x4, R10 ;  /* 0x00000004025a7825 */ /* 0x008fc600078e020a */
[----:B------:R-:W3:Y:S01]  /*31b20*/  LDL.LU.64 R10, [R1+0x608] ;  /* 0x00060800010a7983 */ /* 0x000ee20000300a00 */
[----:B------:R-:W-:-:S03]  /*31b30*/  IMAD.WIDE R94, R2, 0x4, R244 ;  /* 0x00000004025e7825 */ /* 0x000fc600078e02f4 */
[----:B------:R-:W3:Y:S01]  /*31b40*/  LDL.LU.64 R244, [R1+0x610] ;  /* 0x0006100001f47983 */ /* 0x000ee20000300a00 */
[----:B------:R-:W-:-:S03]  /*31b50*/  IMAD.WIDE R92, R2, 0x4, R246 ;  /* 0x00000004025c7825 */ /* 0x000fc600078e02f6 */
[----:B------:R-:W3:Y:S01]  /*31b60*/  LDL.LU.64 R246, [R1+0x618] ;  /* 0x0006180001f67983 */ /* 0x000ee20000300a00 */
[----:B------:R-:W-:-:S03]  /*31b70*/  IMAD.WIDE R96, R2, 0x4, R248 ;  /* 0x0000000402607825 */ /* 0x000fc600078e02f8 */
[----:B------:R-:W3:Y:S01]  /*31b80*/  LDL.LU.64 R248, [R1+0x620] ;  /* 0x0006200001f87983 */ /* 0x000ee20000300a00 */
[----:B------:R-:W-:-:S04]  /*31b90*/  IMAD.WIDE R98, R2, 0x4, R16 ;  /* 0x0000000402627825 */ /* 0x000fc800078e0210 */
[C---:B----4-:R-:W-:Y:S02]  /*31ba0*/  IMAD.WIDE R100, R2.reuse, 0x4, R14 ;  /* 0x0000000402647825 */ /* 0x050fe400078e020e */
[----:B------:R-:W4:Y:S02]  /*31bb0*/  LDL.LU.64 R14, [R1+0x628] ;  /* 0x00062800010e7983 */ /* 0x000f240000300a00 */
[C---:B------:R-:W-:Y:S02]  /*31bc0*/  IMAD.WIDE R102, R2.reuse, 0x4, R12 ;  /* 0x0000000402667825 */ /* 0x040fe400078e020c */
[----:B------:R-:W4:Y:S02]  /*31bd0*/  LDL.LU.64 R12, [R1+0x630] ;  /* 0x00063000010c7983 */ /* 0x000f240000300a00 */
[C---:B--2---:R-:W-:Y:S02]  /*31be0*/  IMAD.WIDE R104, R2.reuse, 0x4, R240 ;  /* 0x0000000402687825 */ /* 0x044fe400078e02f0 */
[----:B------:R-:W2:Y:S02]  /*31bf0*/  LDL.LU.64 R240, [R1+0x638] ;  /* 0x0006380001f07983 */ /* 0x000ea40000300a00 */
[----:B---3--:R-:W-:-:S02]  /*31c00*/  IMAD.WIDE R106, R2, 0x4, R10 ;  /* 0x00000004026a7825 */ /* 0x008fc400078e020a */
[----:B------:R-:W3:Y:S02]  /*31c10*/  LDL.LU.64 R10, [R1+0x640] ;  /* 0x00064000010a7983 */ /* 0x000ee40000300a00 */
[C---:B------:R-:W-:Y:S02]  /*31c20*/  IMAD.WIDE R108, R2.reuse, 0x4, R244 ;  /* 0x00000004026c7825 */ /* 0x040fe400078e02f4 */
[----:B------:R-:W3:Y:S02]  /*31c30*/  LDL.LU.64 R244, [R1+0x648] ;  /* 0x0006480001f47983 */ /* 0x000ee40000300a00 */
[C---:B------:R-:W-:Y:S02]  /*31c40*/  IMAD.WIDE R110, R2.reuse, 0x4, R246 ;  /* 0x00000004026e7825 */ /* 0x040fe400078e02f6 */
[----:B------:R-:W3:Y:S02]  /*31c50*/  LDL.LU.64 R16, [R1+0x650] ;  /* 0x0006500001107983 */ /* 0x000ee40000300a00 */
[----:B------:R-:W-:-:S02]  /*31c60*/  IMAD.WIDE R112, R2, 0x4, R248 ;  /* 0x0000000402707825 */ /* 0x000fc400078e02f8 */
[----:B------:R-:W3:Y:S04]  /*31c70*/  LDL.LU.64 R246, [R1+0x658] ;  /* 0x0006580001f67983 */ /* 0x000ee80000300a00 */
[----:B------:R-:W3:Y:S01]  /*31c80*/  LDL.LU.64 R248, [R1+0x6d8] ;  /* 0x0006d80001f87983 */ /* 0x000ee20000300a00 */
[----:B----4-:R-:W-:-:S03]  /*31c90*/  IMAD.WIDE R114, R2, 0x4, R14 ;  /* 0x0000000402727825 */ /* 0x010fc600078e020e */
[----:B------:R-:W4:Y:S01]  /*31ca0*/  LDL.LU.64 R14, [R1+0x6f0] ;  /* 0x0006f000010e7983 */ /* 0x000f220000300a00 */
[----:B------:R-:W-:-:S04]  /*31cb0*/  IMAD.WIDE R116, R2, 0x4, R12 ;  /* 0x0000000402747825 */ /* 0x000fc800078e020c */
[C---:B--2---:R-:W-:Y:S02]  /*31cc0*/  IMAD.WIDE R118, R2.reuse, 0x4, R240 ;  /* 0x0000000402767825 */ /* 0x044fe400078e02f0 */
[----:B------:R-:W2:Y:S02]  /*31cd0*/  LDL.LU.64 R240, [R1+0x6f8] ;  /* 0x0006f80001f07983 */ /* 0x000ea40000300a00 */
[C---:B---3--:R-:W-:Y:S02]  /*31ce0*/  IMAD.WIDE R120, R2.reuse, 0x4, R10 ;  /* 0x0000000402787825 */ /* 0x048fe400078e020a */
[----:B------:R-:W3:Y:S04]  /*31cf0*/  LDL.LU.64 R12, [R1+0x700] ;  /* 0x00070000010c7983 */ /* 0x000ee80000300a00 */
[----:B------:R-:W3:Y:S01]  /*31d00*/  LDL.LU.64 R10, [R1+0x708] ;  /* 0x00070800010a7983 */ /* 0x000ee20000300a00 */
[----:B------:R-:W-:-:S03]  /*31d10*/  IMAD.WIDE R122, R2, 0x4, R244 ;  /* 0x00000004027a7825 */ /* 0x000fc600078e02f4 */
[----:B------:R-:W3:Y:S01]  /*31d20*/  LDL.LU.64 R244, [R1+0x710] ;  /* 0x0007100001f47983 */ /* 0x000ee20000300a00 */
[----:B------:R-:W-:-:S03]  /*31d30*/  IMAD.WIDE R124, R2, 0x4, R16 ;  /* 0x00000004027c7825 */ /* 0x000fc600078e0210 */
[----:B------:R-:W3:Y:S01]  /*31d40*/  LDL.LU.64 R16, [R1+0x718] ;  /* 0x0007180001107983 */ /* 0x000ee20000300a00 */
[----:B------:R-:W-:-:S03]  /*31d50*/  IMAD.WIDE R126, R2, 0x4, R246 ;  /* 0x00000004027e7825 */ /* 0x000fc600078e02f6 */
[----:B------:R-:W3:Y:S01]  /*31d60*/  LDL.LU.64 R246, [R1+0x720] ;  /* 0x0007200001f67983 */ /* 0x000ee20000300a00 */
[----:B------:R-:W-:-:S03]  /*31d70*/  IMAD.WIDE R128, R2, 0x4, R248 ;  /* 0x0000000402807825 */ /* 0x000fc600078e02f8 */
[----:B------:R-:W3:Y:S01]  /*31d80*/  LDL.LU.64 R248, [R1+0x728] ;  /* 0x0007280001f87983 */ /* 0x000ee20000300a00 */
[----:B----4-:R-:W-:-:S03]  /*31d90*/  IMAD.WIDE R130, R2, 0x4, R14 ;  /* 0x0000000402827825 */ /* 0x010fc600078e020e */
[----:B------:R-:W4:Y:S01]  /*31da0*/  LDL.LU.64 R14, [R1+0x730] ;  /* 0x00073000010e7983 */ /* 0x000f220000300a00 */
[----:B------:R-:W-:-:S05]  /*31db0*/  IADD3 R4, R243, 0x100000, RZ ;  /* 0x00100000f3047810 */ /* 0x000fca0007ffe0ff */
[----:B------:R1:W-:Y:S04]  /*31dc0*/  LDGSTS.E [R4+-0x74c00], [R64.64], !P2 ;  /* 0x8b40000040047fae */ /* 0x0003e8000d121844 */
[----:B------:R2:W-:Y:S04]  /*31dd0*/  LDGSTS.E [R0+-0x74a00], [R66.64], !P2 ;  /* 0x8b60000042007fae */ /* 0x0005e8000d121844 */
[----:B------:R1:W-:Y:S02]  /*31de0*/  LDGSTS.E [R5+-0x73000], [R68.64], !P6 ;  /* 0x8d00000044057fae */ /* 0x0003e4000f121844 */
[----:B-1----:R-:W-:-:S04]  /*31df0*/  IADD3 R4, R9, -0x12f, RZ ;  /* 0xfffffed109047810 */ /* 0x002fc80007ffe0ff */
[----:B------:R-:W-:Y:S02]  /*31e00*/  ISETP.GE.U32.AND P2, PT, R4, 0x7ffffe92, PT ;  /* 0x7ffffe920400780c */ /* 0x000fe40003f46070 */
[----:B------:R-:W-:Y:S02]  /*31e10*/  IADD3 R4, R243, 0x100000, RZ ;  /* 0x00100000f3047810 */ /* 0x000fe40007ffe0ff */
[----:B------:R-:W-:-:S03]  /*31e20*/  IADD3 R5, R9, -0x133, RZ ;  /* 0xfffffecd09057810 */ /* 0x000fc60007ffe0ff */
[----:B------:R1:W-:Y:S04]  /*31e30*/  LDGSTS.E [R4+-0x72e00], [R70.64], !P6 ;  /* 0x8d20000046047fae */ /* 0x0003e8000f121844 */
[----:B------:R1:W-:Y:S04]  /*31e40*/  LDGSTS.E [R0+-0x72c00], [R72.64], !P6 ;  /* 0x8d40000048007fae */ /* 0x0003e8000f121844 */
[----:B------:R1:W-:Y:S01]  /*31e50*/  LDGSTS.E [R4+-0x72a00], [R76.64], !P6 ;  /* 0x8d6000004c047fae */ /* 0x0003e2000f121844 */
[----:B--2---:R-:W-:-:S04]  /*31e60*/  IMAD.WIDE R132, R2, 0x4, R240 ;  /* 0x0000000402847825 */ /* 0x004fc800078e02f0 */
[C---:B---3--:R-:W-:Y:S01]  /*31e70*/  IMAD.WIDE R134, R2.reuse, 0x4, R12 ;  /* 0x0000000402867825 */ /* 0x048fe200078e020c */
[----:B------:R-:W2:Y:S04]  /*31e80*/  LDL.LU.64 R240, [R1+0x738] ;  /* 0x0007380001f07983 */ /* 0x000ea80000300a00 */
[----:B------:R-:W3:Y:S01]  /*31e90*/  LDL.LU.64 R12, [R1+0x740] ;  /* 0x00074000010c7983 */ /* 0x000ee20000300a00 */
[----:B------:R-:W-:-:S04]  /*31ea0*/  IMAD.WIDE R138, R2, 0x4, R244 ;  /* 0x00000004028a7825 */ /* 0x000fc800078e02f4 */
[C---:B------:R-:W-:Y:S01]  /*31eb0*/  IMAD.WIDE R136, R2.reuse, 0x4, R10 ;  /* 0x0000000402887825 */ /* 0x040fe200078e020a */
[----:B------:R-:W3:Y:S04]  /*31ec0*/  LDL.LU.64 R244, [R1+0x748] ;  /* 0x0007480001f47983 */ /* 0x000ee80000300a00 */
[----:B------:R-:W3:Y:S01]  /*31ed0*/  LDL.LU.64 R10, [R1+0x750] ;  /* 0x00075000010a7983 */ /* 0x000ee20000300a00 */
[----:B------:R-:W-:Y:S01]  /*31ee0*/  IMAD.WIDE R144, R2, 0x4, R248 ;  /* 0x0000000402907825 */ /* 0x000fe200078e02f8 */
[----:B------:R-:W-:Y:S02]  /*31ef0*/  ISETP.GE.U32.AND P6, PT, R5, 0x7ffffe8e, PT ;  /* 0x7ffffe8e0500780c */ /* 0x000fe40003fc6070 */
[----:B------:R-:W3:Y:S01]  /*31f00*/  LDL.LU.64 R248, [R1+0x758] ;  /* 0x0007580001f87983 */ /* 0x000ee20000300a00 */
[----:B------:R-:W-:-:S03]  /*31f10*/  IADD3 R5, R243, 0x100000, RZ ;  /* 0x00100000f3057810 */ /* 0x000fc60007ffe0ff */
[----:B------:R1:W-:Y:S04]  /*31f20*/  LDGSTS.E [R0+-0x71000], [R74.64], !P1 ;  /* 0x8f0000004a007fae */ /* 0x0003e8000c921844 */
[----:B------:R1:W-:Y:S04]  /*31f30*/  LDGSTS.E [R5+-0x70e00], [R78.64], !P1 ;  /* 0x8f2000004e057fae */ /* 0x0003e8000c921844 */
[----:B------:R1:W-:Y:S04]  /*31f40*/  LDGSTS.E [R4+-0x70c00], [R80.64], !P1 ;  /* 0x8f40000050047fae */ /* 0x0003e8000c921844 */
[----:B------:R2:W-:Y:S04]  /*31f50*/  LDGSTS.E [R0+-0x70a00], [R82.64], !P1 ;  /* 0x8f60000052007fae */ /* 0x0005e8000c921844 */
[----:B------:R2:W-:Y:S01]  /*31f60*/  LDGSTS.E [R0+-0x6f000], [R84.64], !P5 ;  /* 0x9100000054007fae */ /* 0x0005e2000e921844 */
[----:B-1----:R-:W-:-:S03]  /*31f70*/  IADD3 R4, R9, -0x137, RZ ;  /* 0xfffffec909047810 */ /* 0x002fc60007ffe0ff */
[----:B------:R1:W-:Y:S01]  /*31f80*/  LDGSTS.E [R5+-0x6ee00], [R86.64], !P5 ;  /* 0x9120000056057fae */ /* 0x0003e2000e921844 */
[----:B------:R-:W-:Y:S02]  /*31f90*/  ISETP.GE.U32.AND P1, PT, R4, 0x7ffffe8a, PT ;  /* 0x7ffffe8a0400780c */ /* 0x000fe40003f26070 */
[----:B------:R-:W-:-:S05]  /*31fa0*/  IADD3 R4, R243, 0x100000, RZ ;  /* 0x00100000f3047810 */ /* 0x000fca0007ffe0ff */
        /* <DEDUP_REMOVED lines=36> */
[----:B------:R2:W-:Y:S01]  /*321f0*/  LDGSTS.E [R0+-0x64a00], [R130.64], !P1 ;  /* 0x9b60000082007fae */ /* 0x0005e2000c921844 */
[----:B------:R-:W-:-:S03]  /*32200*/  IMAD.WIDE R142, R2, 0x4, R246 ;  /* 0x00000004028e7825 */ /* 0x000fc600078e02f6 */
[----:B------:R2:W-:Y:S01]  /*32210*/  LDGSTS.E [R0+-0x63000], [R132.64], !P5 ;  /* 0x9d00000084007fae */ /* 0x0005e2000e921844 */
[----:B-1----:R-:W-:-:S03]  /*32220*/  IADD3 R4, R9, -0x110, RZ ;  /* 0xfffffef009047810 */ /* 0x002fc60007ffe0ff */
[----:B------:R1:W-:Y:S01]  /*32230*/  LDGSTS.E [R5+-0x62e00], [R134.64], !P5 ;  /* 0x9d20000086057fae */ /* 0x0003e2000e921844 */
[----:B------:R-:W-:-:S03]  /*32240*/  ISETP.GE.U32.AND P1, PT, R4, 0x7ffffeb1, PT ;  /* 0x7ffffeb10400780c */ /* 0x000fc60003f26070 */
[----:B------:R-:W4:Y:S01]  /*32250*/  LDL.LU.64 R246, [R1+0x760] ;  /* 0x0007600001f67983 */ /* 0x000f220000300a00 */
[----:B------:R-:W-:-:S05]  /*32260*/  IADD3 R4, R243, 0x100000, RZ ;  /* 0x00100000f3047810 */ /* 0x000fca0007ffe0ff */
[----:B------:R1:W-:Y:S04]  /*32270*/  LDGSTS.E [R4+-0x62c00], [R136.64], !P5 ;  /* 0x9d40000088047fae */ /* 0x0003e8000e921844 */
[----:B------:R2:W-:Y:S01]  /*32280*/  LDGSTS.E [R0+-0x62a00], [R138.64], !P5 ;  /* 0x9d6000008a007fae */ /* 0x0005e2000e921844 */
[----:B-1----:R-:W-:-:S04]  /*32290*/  IADD3 R4, R9, -0x114, RZ ;  /* 0xfffffeec09047810 */ /* 0x002fc80007ffe0ff */
[----:B------:R-:W-:Y:S02]  /*322a0*/  ISETP.GE.U32.AND P5, PT, R4, 0x7ffffead, PT ;  /* 0x7ffffead0400780c */ /* 0x000fe40003fa6070 */
[----:B------:R-:W-:Y:S02]  /*322b0*/  IADD3 R4, R243, 0x100000, RZ ;  /* 0x00100000f3047810 */ /* 0x000fe40007ffe0ff */
[----:B------:R-:W4:Y:S01]  /*322c0*/  LDL.LU.64 R242, [R1+0x768] ;  /* 0x0007680001f27983 */ /* 0x000f220000300a00 */
[----:B------:R-:W-:-:S04]  /*322d0*/  IMAD.WIDE R140, R2, 0x4, R16 ;  /* 0x00000004028c7825 */ /* 0x000fc800078e0210 */
[----:B------:R-:W-:Y:S01]  /*322e0*/  IMAD.WIDE R34, R2, 0x4, R14 ;  /* 0x0000000402227825 */ /* 0x000fe200078e020e */
[----:B------:R1:W-:Y:S01]  /*322f0*/  LDGSTS.E [R5+-0x61000], [R140.64], !P3 ;  /* 0x9f0000008c057fae */ /* 0x0003e2000d921844 */
[----:B------:R-:W-:-:S03]  /*32300*/  LOP3.LUT R250, R250, 0x60, RZ, 0x3c, !PT ;  /* 0x00000060fafa7812 */ /* 0x000fc600078e3cff */
[----:B------:R1:W-:Y:S04]  /*32310*/  LDGSTS.E [R4+-0x60e00], [R142.64], !P3 ;  /* 0x9f2000008e047fae */ /* 0x0003e8000d921844 */
[----:B------:R1:W-:Y:S01]  /*32320*/  LDGSTS.E [R0+-0x60c00], [R144.64], !P3 ;  /* 0x9f40000090007fae */ /* 0x0003e2000d921844 */
[----:B--2---:R-:W-:-:S03]  /*32330*/  IMAD.WIDE R146, R2, 0x4, R240 ;  /* 0x0000000402927825 */ /* 0x004fc600078e02f0 */
[----:B------:R-:W2:Y:S01]  /*32340*/  LDL.LU.64 R240, [R1+0x770] ;  /* 0x0007700001f07983 */ /* 0x000ea20000300a00 */
[----:B---3--:R-:W-:-:S03]  /*32350*/  IMAD.WIDE R18, R2, 0x4, R12 ;  /* 0x0000000402127825 */ /* 0x008fc600078e020c */
[----:B------:R-:W3:Y:S01]  /*32360*/  LDL.LU.64 R14, [R1+0x778] ;  /* 0x00077800010e7983 */ /* 0x000ee20000300a00 */
[----:B------:R-:W-:-:S04]  /*32370*/  IMAD.WIDE R16, R2, 0x4, R244 ;  /* 0x0000000402107825 */ /* 0x000fc800078e02f4 */
[C---:B------:R-:W-:Y:S01]  /*32380*/  IMAD.WIDE R10, R2.reuse, 0x4, R10 ;  /* 0x00000004020a7825 */ /* 0x040fe200078e020a */
[----:B------:R-:W3:Y:S04]  /*32390*/  LDL.LU.64 R244, [R1+0x780] ;  /* 0x0007800001f47983 */ /* 0x000ee80000300a00 */
[----:B------:R-:W-:Y:S04]  /*323a0*/  STL.64 [R1+0x110], R18 ;  /* 0x0001101201007387 */ /* 0x000fe80000100a00 */
[----:B------:R-:W-:Y:S04]  /*323b0*/  STL.64 [R1+0x108], R16 ;  /* 0x0001081001007387 */ /* 0x000fe80000100a00 */
[----:B------:R-:W3:Y:S01]  /*323c0*/  LDL.LU.64 R12, [R1+0x788] ;  /* 0x00078800010c7983 */ /* 0x000ee20000300a00 */
[----:B------:R-:W-:-:S03]  /*323d0*/  IMAD.WIDE R32, R2, 0x4, R248 ;  /* 0x0000000402207825 */ /* 0x000fc600078e02f8 */
[----:B------:R1:W-:Y:S04]  /*323e0*/  STL.64 [R1+0x100], R10 ;  /* 0x0001000a01007387 */ /* 0x0003e80000100a00 */
[----:B------:R-:W3:Y:S01]  /*323f0*/  LDL.LU.64 R248, [R1+0x790] ;  /* 0x0007900001f87983 */ /* 0x000ee20000300a00 */
[----:B-1----:R-:W-:Y:S02]  /*32400*/  IADD3 R5, R9, -0x118, RZ ;  /* 0xfffffee809057810 */ /* 0x002fe40007ffe0ff */
[C---:B------:R-:W-:Y:S01]  /*32410*/  IADD3 R0, R250.reuse, 0x100000, RZ ;  /* 0x00100000fa007810 */ /* 0x040fe20007ffe0ff */
[----:B------:R1:W-:Y:S01]  /*32420*/  LDGSTS.E [R4+-0x60a00], [R146.64], !P3 ;  /* 0x9f60000092047fae */ /* 0x0003e2000d921844 */
[----:B------:R-:W-:Y:S02]  /*32430*/  ISETP.GE.U32.AND P3, PT, R5, 0x7ffffea9, PT ;  /* 0x7ffffea90500780c */ /* 0x000fe40003f66070 */
[C---:B------:R-:W-:Y:S01]  /*32440*/  IADD3 R5, R250.reuse, 0x100000, RZ ;  /* 0x00100000fa057810 */ /* 0x040fe20007ffe0ff */
[----:B------:R2:W-:Y:S04]  /*32450*/  LDGSTS.E [R0+-0x7e800], [R34.64], !P4 ;  /* 0x8180000022007fae */ /* 0x0005e8000e121844 */
[----:B------:R4:W-:Y:S01]  /*32460*/  LDGSTS.E [R5+-0x7e600], [R18.64], !P4 ;  /* 0x81a0000012057fae */ /* 0x0009e2000e121844 */
[----:B-1----:R-:W-:-:S05]  /*32470*/  IADD3 R4, R250, 0x100000, RZ ;  /* 0x00100000fa047810 */ /* 0x002fca0007ffe0ff */
[----:B------:R1:W-:Y:S04]  /*32480*/  LDGSTS.E [R4+-0x7e400], [R16.64], !P4 ;  /* 0x81c0000010047fae */ /* 0x0003e8000e121844 */
[----:B------:R1:W-:Y:S04]  /*32490*/  LDGSTS.E [R0+-0x7e200], [R10.64], !P4 ;  /* 0x81e000000a007fae */ /* 0x0003e8000e121844 */
[----:B------:R2:W-:Y:S01]  /*324a0*/  LDGSTS.E [R0+-0x7c800], [R32.64], !P2 ;  /* 0x8380000020007fae */ /* 0x0005e2000d121844 */
[----:B-1----:R-:W-:-:S03]  /*324b0*/  IADD3 R4, R9, -0x11c, RZ ;  /* 0xfffffee409047810 */ /* 0x002fc60007ffe0ff */
[----:B------:R-:W3:Y:S01]  /*324c0*/  LDL.LU.64 R10, [R1+0x798] ;  /* 0x00079800010a7983 */ /* 0x000ee20000300a00 */
[----:B------:R-:W-:Y:S02]  /*324d0*/  ISETP.GE.U32.AND P4, PT, R4, 0x7ffffea5, PT ;  /* 0x7ffffea50400780c */ /* 0x000fe40003f86070 */
[----:B------:R-:W-:Y:S01]  /*324e0*/  IADD3 R4, R250, 0x100000, RZ ;  /* 0x00100000fa047810 */ /* 0x000fe20007ffe0ff */
[----:B----4-:R-:W-:-:S05]  /*324f0*/  IMAD.WIDE R16, R2, 0x4, R246 ;  /* 0x0000000402107825 */ /* 0x010fca00078e02f6 */
[----:B------:R2:W-:Y:S04]  /*32500*/  STL.64 [R1+0xd0], R16 ;  /* 0x0000d01001007387 */ /* 0x0005e80000100a00 */
[----:B------:R-:W4:Y:S04]  /*32510*/  LDL.LU.64 R246, [R1+0x7a0] ;  /* 0x0007a00001f67983 */ /* 0x000f280000300a00 */
[----:B------:R2:W-:Y:S01]  /*32520*/  LDGSTS.E [R5+-0x7c600], [R16.64], !P2 ;  /* 0x83a0000010057fae */ /* 0x0005e2000d121844 */
[----:B------:R-:W-:-:S05]  /*32530*/  IMAD.WIDE R18, R2, 0x4, R242 ;  /* 0x0000000402127825 */ /* 0x000fca00078e02f2 */
[----:B------:R-:W-:Y:S04]  /*32540*/  STL.64 [R1+0xc8], R18 ;  /* 0x0000c81201007387 */ /* 0x000fe80000100a00 */
[----:B------:R-:W4:Y:S04]  /*32550*/  LDL.LU.64 R242, [R1+0x7a8] ;  /* 0x0007a80001f27983 */ /* 0x000f280000300a00 */
[----:B------:R1:W-:Y:S02]  /*32560*/  LDGSTS.E [R4+-0x7c400], [R18.64], !P2 ;  /* 0x83c0000012047fae */ /* 0x0003e4000d121844 */
[----:B-1----:R-:W-:Y:S01]  /*32570*/  IADD3 R4, R9, -0x120, RZ ;  /* 0xfffffee009047810 */ /* 0x002fe20007ffe0ff */
[----:B--2---:R-:W-:-:S05]  /*32580*/  IMAD.WIDE R16, R2, 0x4, R240 ;  /* 0x0000000402107825 */ /* 0x004fca00078e02f0 */
[----:B------:R1:W-:Y:S01]  /*32590*/  STL.64 [R1+0xc0], R16 ;  /* 0x0000c01001007387 */ /* 0x0003e20000100a00 */
[----:B---3--:R-:W-:-:S03]  /*325a0*/  IMAD.WIDE R30, R2, 0x4, R14 ;  /* 0x00000004021e7825 */ /* 0x008fc600078e020e */
[----:B------:R1:W-:Y:S01]  /*325b0*/  LDGSTS.E [R0+-0x7c200], [R16.64], !P2 ;  /* 0x83e0000010007fae */ /* 0x0003e2000d121844 */
[----:B------:R-:W-:-:S03]  /*325c0*/  ISETP.GE.U32.AND P2, PT, R4, 0x7ffffea1, PT ;  /* 0x7ffffea10400780c */ /* 0x000fc60003f46070 */
[----:B------:R-:W2:Y:S01]  /*325d0*/  LDL.LU.64 R240, [R1+0x7b0] ;  /* 0x0007b00001f07983 */ /* 0x000ea20000300a00 */
[----:B------:R-:W-:-:S03]  /*325e0*/  IADD3 R4, R250, 0x100000, RZ ;  /* 0x00100000fa047810 */ /* 0x000fc60007ffe0ff */
[----:B------:R3:W-:Y:S01]  /*325f0*/  LDGSTS.E [R5+-0x7a800], [R30.64], !P6 ;  /* 0x858000001e057fae */ /* 0x0007e2000f121844 */
[----:B-1----:R-:W-:-:S03]  /*32600*/  IMAD.WIDE R16, R2, 0x4, R244 ;  /* 0x0000000402107825 */ /* 0x002fc600078e02f4 */
[----:B------:R-:W2:Y:S04]  /*32610*/  LDL.LU.64 R244, [R1+0x7b8] ;  /* 0x0007b80001f47983 */ /* 0x000ea80000300a00 */
[----:B------:R2:W-:Y:S01]  /*32620*/  LDGSTS.E [R4+-0x7a600], [R16.64], !P6 ;  /* 0x85a0000010047fae */ /* 0x0005e2000f121844 */
[----:B------:R-:W-:-:S03]  /*32630*/  IMAD.WIDE R14, R2, 0x4, R12 ;  /* 0x00000004020e7825 */ /* 0x000fc600078e020c */
[----:B------:R-:W2:Y:S04]  /*32640*/  LDL.LU.64 R12, [R1+0x7c0] ;  /* 0x0007c000010c7983 */ /* 0x000ea80000300a00 */
[----:B------:R-:W-:Y:S01]  /*32650*/  STL.64 [R1+0x90], R16 ;  /* 0x0000901001007387 */ /* 0x000fe20000100a00 */
[----:B------:R-:W-:-:S03]  /*32660*/  IMAD.WIDE R26, R2, 0x4, R248 ;  /* 0x00000004021a7825 */ /* 0x000fc600078e02f8 */
[----:B------:R1:W-:Y:S04]  /*32670*/  STL.64 [R1+0x88], R14 ;  /* 0x0000880e01007387 */ /* 0x0003e80000100a00 */
[----:B------:R1:W-:Y:S04]  /*32680*/  LDGSTS.E [R0+-0x7a400], [R14.64], !P6 ;  /* 0x85c000000e007fae */ /* 0x0003e8000f121844 */
[----:B-1----:R-:W2:Y:S04]  /*32690*/  LDL.LU.64 R14, [R1+0x7c8] ;  /* 0x0007c800010e7983 */ /* 0x002ea80000300a00 */
[----:B------:R-:W2:Y:S01]  /*326a0*/  LDL.LU.64 R248, [R1+0x7d0] ;  /* 0x0007d00001f87983 */ /* 0x000ea20000300a00 */
[----:B---3--:R-:W-:Y:S01]  /*326b0*/  IADD3 R5, R9, -0x124, RZ ;  /* 0xfffffedc09057810 */ /* 0x008fe20007ffe0ff */
[----:B------:R-:W-:-:S05]  /*326c0*/  IMAD.WIDE R10, R2, 0x4, R10 ;  /* 0x00000004020a7825 */ /* 0x000fca00078e020a */
[----:B------:R1:W-:Y:S04]  /*326d0*/  STL.64 [R1+0x80], R10 ;  /* 0x0000800a01007387 */ /* 0x0003e80000100a00 */
[----:B------:R1:W-:Y:S01]  /*326e0*/  LDGSTS.E [R4+-0x7a200], [R10.64], !P6 ;  /* 0x85e000000a047fae */ /* 0x0003e2000f121844 */
[----:B------:R-:W-:-:S03]  /*326f0*/  ISETP.GE.U32.AND P6, PT, R5, 0x7ffffe9d, PT ;  /* 0x7ffffe9d0500780c */ /* 0x000fc60003fc6070 */
[----:B-1----:R-:W3:Y:S01]  /*32700*/  LDL.LU.64 R10, [R1+0x7d8] ;  /* 0x0007d800010a7983 */ /* 0x002ee20000300a00 */
[----:B------:R-:W-:-:S03]  /*32710*/  IADD3 R5, R250, 0x100000, RZ ;  /* 0x00100000fa057810 */ /* 0x000fc60007ffe0ff */
[----:B------:R1:W-:Y:S01]  /*32720*/  LDGSTS.E [R0+-0x78800], [R26.64], !P1 ;  /* 0x878000001a007fae */ /* 0x0003e2000c921844 */
[----:B----4-:R-:W-:-:S03]  /*32730*/  IMAD.WIDE R20, R2, 0x4, R246 ;  /* 0x0000000402147825 */ /* 0x010fc600078e02f6 */
[----:B------:R-:W4:Y:S04]  /*32740*/  LDL.LU.64 R246, [R1+0x7e0] ;  /* 0x0007e00001f67983 */ /* 0x000f280000300a00 */
[----:B------:R-:W-:Y:S04]  /*32750*/  STL.64 [R1+0x50], R20 ;  /* 0x0000501401007387 */ /* 0x000fe80000100a00 */
[----:B------:R1:W-:Y:S01]  /*32760*/  LDGSTS.E [R5+-0x78600], [R20.64], !P1 ;  /* 0x87a0000014057fae */ /* 0x0003e2000c921844 */
[----:B------:R-:W-:-:S03]  /*32770*/  IMAD.WIDE R18, R2, 0x4, R242 ;  /* 0x0000000402127825 */ /* 0x000fc600078e02f2 */
[----:B------:R-:W4:Y:S04]  /*32780*/  LDL.LU.64 R242, [R1+0x7e8] ;  /* 0x0007e80001f27983 */ /* 0x000f280000300a00 */
[----:B------:R-:W-:Y:S04]  /*32790*/  STL.64 [R1+0x48], R18 ;  /* 0x0000481201007387 */ /* 0x000fe80000100a00 */
[----:B------:R1:W-:Y:S01]  /*327a0*/  LDGSTS.E [R4+-0x78400], [R18.64], !P1 ;  /* 0x87c0000012047fae */ /* 0x0003e2000c921844 */
[----:B--2---:R-:W-:-:S05]  /*327b0*/  IMAD.WIDE R16, R2, 0x4, R240 ;  /* 0x0000000402107825 */ /* 0x004fca00078e02f0 */
[----:B------:R-:W-:Y:S04]  /*327c0*/  STL.64 [R1+0x40], R16 ;  /* 0x0000401001007387 */ /* 0x000fe80000100a00 */
[----:B------:R-:W2:Y:S01]  /*327d0*/  LDL.LU.64 R240, [R1+0x7f0] ;  /* 0x0007f00001f07983 */ /* 0x000ea20000300a00 */
[----:B------:R-:W-:-:S03]  /*327e0*/  IMAD.WIDE R24, R2, 0x4, R244 ;  /* 0x0000000402187825 */ /* 0x000fc600078e02f4 */
[----:B------:R-:W2:Y:S04]  /*327f0*/  LDL.LU.64 R244, [R1+0x7f8] ;  /* 0x0007f80001f47983 */ /* 0x000ea80000300a00 */
[----:B------:R1:W-:Y:S01]  /*32800*/  LDGSTS.E [R0+-0x78200], [R16.64], !P1 ;  /* 0x87e0000010007fae */ /* 0x0003e2000c921844 */
[----:B------:R-:W-:-:S03]  /*32810*/  IMAD.WIDE R12, R2, 0x4, R12 ;  /* 0x00000004020c7825 */ /* 0x000fc600078e020c */
[----:B------:R1:W-:Y:S04]  /*32820*/  LDGSTS.E [R0+-0x76800], [R24.64], !P5 ;  /* 0x8980000018007fae */ /* 0x0003e8000e921844 */
[----:B------:R1:W-:Y:S04]  /*32830*/  STL.64 [R1+0x10], R12 ;  /* 0x0000100c01007387 */ /* 0x0003e80000100a00 */
[----:B------:R1:W-:Y:S01]  /*32840*/  LDGSTS.E [R5+-0x76600], [R12.64], !P5 ;  /* 0x89a000000c057fae */ /* 0x0003e2000e921844 */
[----:B------:R-:W-:-:S04]  /*32850*/  IMAD.WIDE R14, R2, 0x4, R14 ;  /* 0x00000004020e7825 */ /* 0x000fc800078e020e */
[----:B-1----:R-:W-:Y:S01]  /*32860*/  IMAD.WIDE R12, R2, 0x4, R248 ;  /* 0x00000004020c7825 */ /* 0x002fe200078e02f8 */
[----:B------:R1:W-:Y:S04]  /*32870*/  STL.64 [R1+0x8], R14 ;  /* 0x0000080e01007387 */ /* 0x0003e80000100a00 */
[----:B------:R-:W2:Y:S04]  /*32880*/  LDL.LU.64 R18, [R1+0x808] ;  /* 0x0008080001127983 */ /* 0x000ea80000300a00 */
[----:B------:R1:W-:Y:S04]  /*32890*/  STL.64 [R1], R12 ;  /* 0x0000000c01007387 */ /* 0x0003e80000100a00 */
[----:B------:R-:W2:Y:S04]  /*328a0*/  LDL.LU.64 R16, [R1+0x818] ;  /* 0x0008180001107983 */ /* 0x000ea80000300a00 */
[----:B------:R-:W2:Y:S01]  /*328b0*/  LDL.LU.64 R248, [R1+0x828] ;  /* 0x0008280001f87983 */ /* 0x000ea20000300a00 */
[----:B------:R-:W-:-:S04]  /*328c0*/  IADD3 R4, R9, -0x128, RZ ;  /* 0xfffffed809047810 */ /* 0x000fc80007ffe0ff */
[----:B------:R-:W-:Y:S02]  /*328d0*/  ISETP.GE.U32.AND P1, PT, R4, 0x7ffffe99, PT ;  /* 0x7ffffe990400780c */ /* 0x000fe40003f26070 */
[----:B------:R-:W-:-:S05]  /*328e0*/  IADD3 R4, R250, 0x100000, RZ ;  /* 0x00100000fa047810 */ /* 0x000fca0007ffe0ff */
[----:B------:R1:W-:Y:S04]  /*328f0*/  LDGSTS.E [R4+-0x76400], [R14.64], !P5 ;  /* 0x89c000000e047fae */ /* 0x0003e8000e921844 */
[----:B------:R3:W-:Y:S04]  /*32900*/  LDGSTS.E [R0+-0x76200], [R12.64], !P5 ;  /* 0x89e000000c007fae */ /* 0x0007e8000e921844 */
[----:B-1----:R-:W2:Y:S04]  /*32910*/  LDL.LU.64 R14, [R1+0x838] ;  /* 0x00083800010e7983 */ /* 0x002ea80000300a00 */
[----:B---3--:R-:W3:Y:S01]  /*32920*/  LDL.LU.64 R12, [R1+0x848] ;  /* 0x00084800010c7983 */ /* 0x008ee20000300a00 */
[----:B------:R-:W-:-:S04]  /*32930*/  IMAD.WIDE R148, R2, 0x4, R10 ;  /* 0x0000000402947825 */ /* 0x000fc800078e020a */
[----:B----4-:R-:W-:-:S04]  /*32940*/  IMAD.WIDE R150, R2, 0x4, R246 ;  /* 0x0000000402967825 */ /* 0x010fc800078e02f6 */
[----:B------:R-:W-:-:S04]  /*32950*/  IMAD.WIDE R152, R2, 0x4, R242 ;  /* 0x0000000402987825 */ /* 0x000fc800078e02f2 */
[C---:B--2---:R-:W-:Y:S01]  /*32960*/  IMAD.WIDE R156, R2.reuse, 0x4, R244 ;  /* 0x00000004029c7825 */ /* 0x044fe200078e02f4 */
[----:B------:R-:W2:Y:S04]  /*32970*/  LDL.LU.64 R242, [R1+0x858] ;  /* 0x0008580001f27983 */ /* 0x000ea80000300a00 */
[----:B------:R-:W4:Y:S04]  /*32980*/  LDL.LU.64 R10, [R1+0x868] ;  /* 0x00086800010a7983 */ /* 0x000f280000300a00 */
[----:B------:R-:W3:Y:S04]  /*32990*/  LDL.LU.64 R246, [R1+0x878] ;  /* 0x0008780001f67983 */ /* 0x000ee80000300a00 */
[----:B------:R-:W3:Y:S01]  /*329a0*/  LDL.LU.64 R244, [R1+0x888] ;  /* 0x0008880001f47983 */ /* 0x000ee20000300a00 */
[----:B------:R-:W-:-:S03]  /*329b0*/  IMAD.WIDE R154, R2, 0x4, R240 ;  /* 0x00000004029a7825 */ /* 0x000fc600078e02f0 */
[----:B------:R-:W3:Y:S01]  /*329c0*/  LDL.LU.64 R240, [R1+0x898] ;  /* 0x0008980001f07983 */ /* 0x000ee20000300a00 */
[C---:B------:R-:W-:Y:S01]  /*329d0*/  IMAD.WIDE R162, R2.reuse, 0x4, R248 ;  /* 0x0000000402a27825 */ /* 0x040fe200078e02f8 */
[----:B------:R-:W-:Y:S02]  /*329e0*/  IADD3 R4, R9, -0x12c, RZ ;  /* 0xfffffed409047810 */ /* 0x000fe40007ffe0ff */
[----:B------:R-:W3:Y:S04]  /*329f0*/  LDL.LU.64 R248, [R1+0x8a8] ;  /* 0x0008a80001f87983 */ /* 0x000ee80000300a00 */
[----:B------:R1:W-:Y:S01]  /*32a00*/  LDGSTS.E [R5+-0x74800], [R148.64], !P3 ;  /* 0x8b80000094057fae */ /* 0x0003e2000d921844 */
[----:B------:R-:W-:-:S04]  /*32a10*/  IMAD.WIDE R164, R2, 0x4, R14 ;  /* 0x0000000402a47825 */ /* 0x000fc800078e020e */
[C---:B--2---:R-:W-:Y:S02]  /*32a20*/  IMAD.WIDE R168, R2.reuse, 0x4, R242 ;  /* 0x0000000402a87825 */ /* 0x044fe400078e02f2 */
[----:B------:R-:W2:Y:S02]  /*32a30*/  LDL.LU.64 R242, [R1+0x8b8] ;  /* 0x0008b80001f27983 */ /* 0x000ea40000300a00 */
[C---:B----4-:R-:W-:Y:S02]  /*32a40*/  IMAD.WIDE R170, R2.reuse, 0x4, R10 ;  /* 0x0000000402aa7825 */ /* 0x050fe400078e020a */
[----:B------:R-:W4:Y:S02]  /*32a50*/  LDL.LU.64 R10, [R1+0x8c8] ;  /* 0x0008c800010a7983 */ /* 0x000f240000300a00 */
[C---:B---3--:R-:W-:Y:S02]  /*32a60*/  IMAD.WIDE R172, R2.reuse, 0x4, R246 ;  /* 0x0000000402ac7825 */ /* 0x048fe400078e02f6 */
[----:B------:R-:W3:Y:S02]  /*32a70*/  LDL.LU.64 R246, [R1+0x8d8] ;  /* 0x0008d80001f67983 */ /* 0x000ee40000300a00 */
[----:B------:R-:W-:-:S02]  /*32a80*/  IMAD.WIDE R174, R2, 0x4, R244 ;  /* 0x0000000402ae7825 */ /* 0x000fc400078e02f4 */
[----:B------:R-:W3:Y:S04]  /*32a90*/  LDL.LU.64 R244, [R1+0x8e8] ;  /* 0x0008e80001f47983 */ /* 0x000ee80000300a00 */
[----:B------:R-:W3:Y:S01]  /*32aa0*/  LDL.LU.64 R14, [R1+0x8f8] ;  /* 0x0008f800010e7983 */ /* 0x000ee20000300a00 */
[----:B------:R-:W-:-:S03]  /*32ab0*/  IMAD.WIDE R178, R2, 0x4, R248 ;  /* 0x0000000402b27825 */ /* 0x000fc600078e02f8 */
[----:B------:R-:W3:Y:S01]  /*32ac0*/  LDL.LU.64 R248, [R1+0x908] ;  /* 0x0009080001f87983 */ /* 0x000ee20000300a00 */
[----:B------:R-:W-:Y:S02]  /*32ad0*/  ISETP.GE.U32.AND P5, PT, R4, 0x7ffffe95, PT ;  /* 0x7ffffe950400780c */ /* 0x000fe40003fa6070 */
[----:B------:R-:W-:Y:S02]  /*32ae0*/  IADD3 R4, R250, 0x100000, RZ ;  /* 0x00100000fa047810 */ /* 0x000fe40007ffe0ff */
[----:B-1----:R-:W-:-:S03]  /*32af0*/  IADD3 R5, R9, -0x130, RZ ;  /* 0xfffffed009057810 */ /* 0x002fc60007ffe0ff */
[----:B------:R1:W-:Y:S01]  /*32b00*/  LDGSTS.E [R4+-0x74600], [R150.64], !P3 ;  /* 0x8ba0000096047fae */ /* 0x0003e2000d921844 */
[----:B------:R-:W-:-:S03]  /*32b10*/  IMAD.WIDE R158, R2, 0x4, R18 ;  /* 0x00000004029e7825 */ /* 0x000fc600078e0212 */
[----:B------:R1:W-:Y:S01]  /*32b20*/  LDGSTS.E [R0+-0x74400], [R152.64], !P3 ;  /* 0x8bc0000098007fae */ /* 0x0003e2000d921844 */
[----:B------:R-:W-:-:S03]  /*32b30*/  IMAD.WIDE R160, R2, 0x4, R16 ;  /* 0x0000000402a07825 */ /* 0x000fc600078e0210 */
[----:B------:R1:W-:Y:S01]  /*32b40*/  LDGSTS.E [R4+-0x74200], [R156.64], !P3 ;  /* 0x8be000009c047fae */ /* 0x0003e2000d921844 */
[----:B------:R-:W-:Y:S01]  /*32b50*/  ISETP.GE.U32.AND P3, PT, R5, 0x7ffffe91, PT ;  /* 0x7ffffe910500780c */ /* 0x000fe20003f66070 */
[----:B------:R-:W-:Y:S01]  /*32b60*/  IMAD.WIDE R176, R2, 0x4, R240 ;  /* 0x0000000402b07825 */ /* 0x000fe200078e02f0 */
[----:B------:R-:W-:Y:S01]  /*32b70*/  IADD3 R5, R250, 0x100000, RZ ;  /* 0x00100000fa057810 */ /* 0x000fe20007ffe0ff */
[----:B------:R1:W-:Y:S02]  /*32b80*/  LDGSTS.E [R0+-0x72800], [R154.64], !P4 ;  /* 0x8d8000009a007fae */ /* 0x0003e4000e121844 */
[----:B------:R-:W-:Y:S02]  /*32b90*/  IMAD.MOV.U32 R241, RZ, RZ, 0x3f ;  /* 0x0000003ffff17424 */ /* 0x000fe400078e00ff */
[----:B------:R-:W-:Y:S01]  /*32ba0*/  IMAD.WIDE R166, R2, 0x4, R12 ;  /* 0x0000000402a67825 */ /* 0x000fe200078e020c */
[----:B------:R1:W-:Y:S02]  /*32bb0*/  LDGSTS.E [R5+-0x72600], [R158.64], !P4 ;  /* 0x8da000009e057fae */ /* 0x0003e4000e121844 */
[----:B------:R-:W-:-:S02]  /*32bc0*/  IADD3 R241, R241, c[0x0][0x180], RZ ;  /* 0x00006000f1f17a10 */ /* 0x000fc40007ffe0ff */
[----:B------:R1:W-:Y:S04]  /*32bd0*/  LDGSTS.E [R4+-0x72400], [R160.64], !P4 ;  /* 0x8dc00000a0047fae */ /* 0x0003e8000e121844 */
[----:B------:R1:W-:Y:S04]  /*32be0*/  LDGSTS.E [R0+-0x72200], [R162.64], !P4 ;  /* 0x8de00000a2007fae */ /* 0x0003e8000e121844 */
[----:B------:R1:W-:Y:S04]  /*32bf0*/  LDGSTS.E [R5+-0x70800], [R164.64], !P2 ;  /* 0x8f800000a4057fae */ /* 0x0003e8000d121844 */
[----:B------:R1:W-:Y:S04]  /*32c00*/  LDGSTS.E [R4+-0x70600], [R166.64], !P2 ;  /* 0x8fa00000a6047fae */ /* 0x0003e8000d121844 */
[----:B------:R1:W-:Y:S04]  /*32c10*/  LDGSTS.E [R0+-0x70400], [R168.64], !P2 ;  /* 0x8fc00000a8007fae */ /* 0x0003e8000d121844 */
[----:B------:R1:W-:Y:S01]  /*32c20*/  LDGSTS.E [R4+-0x70200], [R170.64], !P2 ;  /* 0x8fe00000aa047fae */ /* 0x0003e2000d121844 */
[----:B------:R-:W-:-:S03]  /*32c30*/  ISETP.GT.AND P2, PT, R241, 0x13f, PT ;  /* 0x0000013ff100780c */ /* 0x000fc60003f44270 */
[----:B------:R-:W3:Y:S04]  /*32c40*/  LDL.LU.64 R12, [R1+0x918] ;  /* 0x00091800010c7983 */ /* 0x000ee80000300a00 */
[----:B------:R-:W3:Y:S01]  /*32c50*/  LDL.LU.64 R240, [R1+0x928] ;  /* 0x0009280001f07983 */ /* 0x000ee20000300a00 */
[----:B--2---:R-:W-:-:S03]  /*32c60*/  IMAD.WIDE R180, R2, 0x4, R242 ;  /* 0x0000000402b47825 */ /* 0x004fc600078e02f2 */
[----:B------:R-:W2:Y:S01]  /*32c70*/  LDL.LU.64 R242, [R1+0x938] ;  /* 0x0009380001f27983 */ /* 0x000ea20000300a00 */
[----:B----4-:R-:W-:-:S03]  /*32c80*/  IMAD.WIDE R182, R2, 0x4, R10 ;  /* 0x0000000402b67825 */ /* 0x010fc600078e020a */
[----:B------:R-:W4:Y:S01]  /*32c90*/  LDL.LU.64 R10, [R1+0x948] ;  /* 0x00094800010a7983 */ /* 0x000f220000300a00 */
[----:B---3--:R-:W-:-:S03]  /*32ca0*/  IMAD.WIDE R184, R2, 0x4, R246 ;  /* 0x0000000402b87825 */ /* 0x008fc600078e02f6 */
[----:B------:R-:W3:Y:S01]  /*32cb0*/  LDL.LU.64 R246, [R1+0x958] ;  /* 0x0009580001f67983 */ /* 0x000ee20000300a00 */
[----:B------:R-:W-:-:S03]  /*32cc0*/  IMAD.WIDE R186, R2, 0x4, R244 ;  /* 0x0000000402ba7825 */ /* 0x000fc600078e02f4 */
[----:B------:R-:W3:Y:S01]  /*32cd0*/  LDL.LU.64 R244, [R1+0x968] ;  /* 0x0009680001f47983 */ /* 0x000ee20000300a00 */
[----:B------:R-:W-:-:S03]  /*32ce0*/  IMAD.WIDE R188, R2, 0x4, R14 ;  /* 0x0000000402bc7825 */ /* 0x000fc600078e020e */
        /* <DEDUP_REMOVED lines=17> */
[----:B------:R-:W3:Y:S01]  /*32e00*/  LDL.LU.64 R14, [R1+0xa00] ;  /* 0x000a0000010e7983 */ /* 0x000ee20000300a00 */
[----:B------:R-:W-:-:S03]  /*32e10*/  IMAD.WIDE R208, R2, 0x4, R248 ;  /* 0x0000000402d07825 */ /* 0x000fc600078e02f8 */
[----:B------:R-:W3:Y:S04]  /*32e20*/  LDL.LU.64 R248, [R1+0xa10] ;  /* 0x000a100001f87983 */ /* 0x000ee80000300a00 */
[----:B------:R-:W1:Y:S01]  /*32e30*/  S2R R8, SR_TID.X ;  /* 0x0000000000087919 */ /* 0x000e620000002100 */
[----:B------:R-:W-:-:S05]  /*32e40*/  IMAD.MOV.U32 R7, RZ, RZ, c[0x0][0x180] ;  /* 0x00006000ff077624 */ /* 0x000fca00078e00ff */
[----:B------:R-:W-:Y:S02]  /*32e50*/  IADD3 R7, R7, -0x100, RZ ;  /* 0xffffff0007077810 */ /* 0x000fe40007ffe0ff */
[----:B-1----:R-:W-:-:S04]  /*32e60*/  LOP3.LUT R8, R8, 0x3f, RZ, 0xc0, !PT ;  /* 0x0000003f08087812 */ /* 0x002fc800078ec0ff */
[----:B------:R-:W-:Y:S02]  /*32e70*/  ISETP.GE.AND P4, PT, R8, R7, PT ;  /* 0x000000070800720c */ /* 0x000fe40003f86270 */
[----:B------:R-:W-:-:S05]  /*32e80*/  IADD3 R7, R250, 0x100000, RZ ;  /* 0x00100000fa077810 */ /* 0x000fca0007ffe0ff */
[----:B------:R1:W-:Y:S04]  /*32e90*/  LDGSTS.E [R7+-0x6e800], [R172.64], !P6 ;  /* 0x91800000ac077fae */ /* 0x0003e8000f121844 */
[----:B------:R1:W-:Y:S04]  /*32ea0*/  LDGSTS.E [R0+-0x6e600], [R174.64], !P6 ;  /* 0x91a00000ae007fae */ /* 0x0003e8000f121844 */
[----:B------:R1:W-:Y:S04]  /*32eb0*/  LDGSTS.E [R5+-0x6e400], [R176.64], !P6 ;  /* 0x91c00000b0057fae */ /* 0x0003e8000f121844 */
[----:B------:R2:W-:Y:S01]  /*32ec0*/  LDGSTS.E [R4+-0x6e200], [R178.64], !P6 ;  /* 0x91e00000b2047fae */ /* 0x0005e2000f121844 */
[----:B-1----:R-:W-:-:S03]  /*32ed0*/  SEL R0, RZ, 0x4, P4 ;  /* 0x00000004ff007807 */ /* 0x002fc60002000000 */
[----:B------:R2:W-:Y:S01]  /*32ee0*/  LDGSTS.E [R4+-0x6c800], [R180.64], !P1 ;  /* 0x93800000b4047fae */ /* 0x0005e2000c921844 */
[----:B------:R-:W-:-:S04]  /*32ef0*/  IADD3 R5, R9, -0x134, RZ ;  /* 0xfffffecc09057810 */ /* 0x000fc80007ffe0ff */
[----:B------:R-:W-:Y:S02]  /*32f00*/  ISETP.GE.U32.AND P4, PT, R5, 0x7ffffe8d, PT ;  /* 0x7ffffe8d0500780c */ /* 0x000fe40003f86070 */
[----:B------:R-:W-:Y:S02]  /*32f10*/  IADD3 R5, R9, -0x138, RZ ;  /* 0xfffffec809057810 */ /* 0x000fe40007ffe0ff */
[----:B------:R-:W-:Y:S02]  /*32f20*/  SEL R0, R0, RZ, P2 ;  /* 0x000000ff00007207 */ /* 0x000fe40001000000 */
[----:B------:R-:W-:Y:S02]  /*32f30*/  ISETP.GE.U32.AND P6, PT, R5, 0x7ffffe89, PT ;  /* 0x7ffffe890500780c */ /* 0x000fe40003fc6070 */
[----:B------:R-:W-:Y:S02]  /*32f40*/  IADD3 R5, R250, 0x100000, RZ ;  /* 0x00100000fa057810 */ /* 0x000fe40007ffe0ff */
[----:B------:R-:W-:-:S02]  /*32f50*/  ISETP.NE.U32.AND P2, PT, R0, RZ, PT ;  /* 0x000000ff0000720c */ /* 0x000fc40003f45070 */
[----:B------:R-:W-:Y:S01]  /*32f60*/  IADD3 R0, R250, 0x100000, RZ ;  /* 0x00100000fa007810 */ /* 0x000fe20007ffe0ff */
[----:B------:R1:W-:Y:S04]  /*32f70*/  LDGSTS.E [R5+-0x6c600], [R182.64], !P1 ;  /* 0x93a00000b6057fae */ /* 0x0003e8000c921844 */
[----:B------:R2:W-:Y:S04]  /*32f80*/  LDGSTS.E [R4+-0x6c400], [R184.64], !P1 ;  /* 0x93c00000b8047fae */ /* 0x0005e8000c921844 */
[----:B------:R2:W-:Y:S01]  /*32f90*/  LDGSTS.E [R0+-0x6c200], [R186.64], !P1 ;  /* 0x93e00000ba007fae */ /* 0x0005e2000c921844 */
[----:B-1----:R-:W-:-:S03]  /*32fa0*/  IADD3 R5, R9, -0x13c, RZ ;  /* 0xfffffec409057810 */ /* 0x002fc60007ffe0ff */
[----:B------:R2:W-:Y:S01]  /*32fb0*/  LDGSTS.E [R4+-0x6a800], [R188.64], !P5 ;  /* 0x95800000bc047fae */ /* 0x0005e2000e921844 */
[----:B------:R-:W-:-:S03]  /*32fc0*/  ISETP.GE.U32.AND P1, PT, R5, 0x7ffffe85, PT ;  /* 0x7ffffe850500780c */ /* 0x000fc60003f26070 */
[----:B------:R1:W-:Y:S01]  /*32fd0*/  LDGSTS.E [R0+-0x6a600], [R190.64], !P5 ;  /* 0x95a00000be007fae */ /* 0x0003e2000e921844 */
[----:B------:R-:W-:Y:S01]  /*32fe0*/  IADD3 R5, R250, 0x100000, RZ ;  /* 0x00100000fa057810 */ /* 0x000fe20007ffe0ff */
[C---:B------:R-:W-:Y:S02]  /*32ff0*/  IMAD.WIDE R204, R2.reuse, 0x4, R16 ;  /* 0x0000000402cc7825 */ /* 0x040fe400078e0210 */
[----:B------:R-:W3:Y:S04]  /*33000*/  LDL.LU.64 R16, [R1+0xa20] ;  /* 0x000a200001107983 */ /* 0x000ee80000300a00 */
[----:B------:R2:W-:Y:S04]  /*33010*/  LDGSTS.E [R5+-0x6a400], [R194.64], !P5 ;  /* 0x95c00000c2057fae */ /* 0x0005e8000e921844 */
[----:B------:R2:W-:Y:S01]  /*33020*/  LDGSTS.E [R4+-0x6a200], [R196.64], !P5 ;  /* 0x95e00000c4047fae */ /* 0x0005e2000e921844 */
[----:B------:R-:W-:-:S03]  /*33030*/  IMAD.WIDE R212, R2, 0x4, R240 ;  /* 0x0000000402d47825 */ /* 0x000fc600078e02f0 */
[----:B------:R1:W-:Y:S04]  /*33040*/  LDGSTS.E [R0+-0x68800], [R192.64], !P3 ;  /* 0x97800000c0007fae */ /* 0x0003e8000d921844 */
[----:B------:R2:W-:Y:S04]  /*33050*/  LDGSTS.E [R5+-0x68600], [R198.64], !P3 ;  /* 0x97a00000c6057fae */ /* 0x0005e8000d921844 */
[----:B------:R2:W-:Y:S04]  /*33060*/  LDGSTS.E [R4+-0x68400], [R200.64], !P3 ;  /* 0x97c00000c8047fae */ /* 0x0005e8000d921844 */
[----:B------:R1:W-:Y:S04]  /*33070*/  LDGSTS.E [R0+-0x68200], [R202.64], !P3 ;  /* 0x97e00000ca007fae */ /* 0x0003e8000d921844 */
[----:B------:R2:W-:Y:S04]  /*33080*/  LDGSTS.E [R5+-0x66800], [R204.64], !P4 ;  /* 0x99800000cc057fae */ /* 0x0005e8000e121844 */
[----:B------:R-:W3:Y:S01]  /*33090*/  LDL.LU.64 R240, [R1+0xa30] ;  /* 0x000a300001f07983 */ /* 0x000ee20000300a00 */
[----:B------:R-:W-:-:S03]  /*330a0*/  IADD3 R8, R250, 0x100000, RZ ;  /* 0x00100000fa087810 */ /* 0x000fc60007ffe0ff */
[----:B------:R2:W-:Y:S04]  /*330b0*/  LDGSTS.E [R4+-0x66600], [R206.64], !P4 ;  /* 0x99a00000ce047fae */ /* 0x0005e8000e121844 */
[----:B------:R-:W3:Y:S01]  /*330c0*/  LDL.LU.64 R20, [R1+0xa40] ;  /* 0x000a400001147983 */ /* 0x000ee20000300a00 */
[----:B------:R-:W-:Y:S01]  /*330d0*/  IMAD.WIDE R210, R2, 0x4, R12 ;  /* 0x0000000402d27825 */ /* 0x000fe200078e020c */
[----:B------:R-:W-:Y:S02]  /*330e0*/  IADD3 R13, R9, -0x140, RZ ;  /* 0xfffffec0090d7810 */ /* 0x000fe40007ffe0ff */
[----:B------:R1:W-:Y:S04]  /*330f0*/  LDGSTS.E [R0+-0x66400], [R208.64], !P4 ;  /* 0x99c00000d0007fae */ /* 0x0003e8000e121844 */
[----:B------:R4:W-:Y:S01]  /*33100*/  LDGSTS.E [R8+-0x66200], [R212.64], !P4 ;  /* 0x99e00000d4087fae */ /* 0x0009e2000e121844 */
[----:B------:R-:W-:-:S03]  /*33110*/  IADD3 R12, R250, 0x100000, RZ ;  /* 0x00100000fa0c7810 */ /* 0x000fc60007ffe0ff */
[----:B------:R1:W-:Y:S01]  /*33120*/  LDGSTS.E [R7+-0x64800], [R210.64], !P6 ;  /* 0x9b800000d2077fae */ /* 0x0003e2000f121844 */
[----:B------:R-:W-:Y:S01]  /*33130*/  ISETP.GE.U32.AND P3, PT, R13, 0x7ffffe81, PT ;  /* 0x7ffffe810d00780c */ /* 0x000fe20003f66070 */
[C---:B--2---:R-:W-:Y:S02]  /*33140*/  IMAD.WIDE R4, R2.reuse, 0x4, R242 ;  /* 0x0000000402047825 */ /* 0x044fe400078e02f2 */
[----:B------:R-:W2:Y:S02]  /*33150*/  LDL.LU.64 R242, [R1+0xa50] ;  /* 0x000a500001f27983 */ /* 0x000ea40000300a00 */
[C---:B----4-:R-:W-:Y:S02]  /*33160*/  IMAD.WIDE R8, R2.reuse, 0x4, R10 ;  /* 0x0000000402087825 */ /* 0x050fe400078e020a */
[----:B------:R-:W3:Y:S02]  /*33170*/  LDL.LU.64 R22, [R1+0xa60] ;  /* 0x000a600001167983 */ /* 0x000ee40000300a00 */
[----:B---3--:R-:W-:-:S02]  /*33180*/  IMAD.WIDE R10, R2, 0x4, R246 ;  /* 0x00000004020a7825 */ /* 0x008fc400078e02f6 */
[----:B------:R-:W3:Y:S02]  /*33190*/  LDL.LU.64 R246, [R1+0xd20] ;  /* 0x000d200001f67983 */ /* 0x000ee40000300a00 */
[----:B------:R-:W-:Y:S02]  /*331a0*/  IMAD.WIDE R214, R2, 0x4, R244 ;  /* 0x0000000402d67825 */ /* 0x000fe400078e02f4 */
[----:B------:R-:W3:Y:S04]  /*331b0*/  LDL.LU.64 R244, [R1+0xd10] ;  /* 0x000d100001f47983 */ /* 0x000ee80000300a00 */
[----:B------:R1:W-:Y:S04]  /*331c0*/  LDGSTS.E [R0+-0x64600], [R4.64], !P6 ;  /* 0x9ba0000004007fae */ /* 0x0003e8000f121844 */
[----:B------:R1:W-:Y:S01]  /*331d0*/  LDGSTS.E [R12+-0x64400], [R8.64], !P6 ;  /* 0x9bc00000080c7fae */ /* 0x0003e2000f121844 */
[----:B------:R-:W-:-:S03]  /*331e0*/  IADD3 R18, R250, 0x100000, RZ ;  /* 0x00100000fa127810 */ /* 0x000fc60007ffe0ff */
[----:B------:R2:W-:Y:S04]  /*331f0*/  LDGSTS.E [R7+-0x64200], [R10.64], !P6 ;  /* 0x9be000000a077fae */ /* 0x0005e8000f121844 */
[----:B------:R2:W-:Y:S01]  /*33200*/  LDGSTS.E [R0+-0x62800], [R214.64], !P1 ;  /* 0x9d800000d6007fae */ /* 0x0005e2000c921844 */
[----:B-1----:R-:W-:-:S05]  /*33210*/  IMAD.WIDE R12, R2, 0x4, R14 ;  /* 0x00000004020c7825 */ /* 0x002fca00078e020e */
[----:B------:R1:W-:Y:S01]  /*33220*/  LDGSTS.E [R18+-0x62600], [R12.64], !P1 ;  /* 0x9da000000c127fae */ /* 0x0003e2000c921844 */
[----:B------:R-:W-:-:S03]  /*33230*/  IMAD.WIDE R14, R2, 0x4, R248 ;  /* 0x00000004020e7825 */ /* 0x000fc600078e02f8 */
[----:B------:R-:W3:Y:S01]  /*33240*/  LDL.LU.64 R248, [R1+0xd00] ;  /* 0x000d000001f87983 */ /* 0x000ee20000300a00 */
[----:B------:R-:W-:-:S03]  /*33250*/  IADD3 R218, R250, 0x100000, RZ ;  /* 0x00100000fada7810 */ /* 0x000fc60007ffe0ff */
[----:B------:R1:W-:Y:S01]  /*33260*/  LDGSTS.E [R7+-0x62400], [R14.64], !P1 ;  /* 0x9dc000000e077fae */ /* 0x0003e2000c921844 */
[----:B------:R-:W-:-:S05]  /*33270*/  IMAD.WIDE R16, R2, 0x4, R16 ;  /* 0x0000000402107825 */ /* 0x000fca00078e0210 */
[----:B------:R1:W-:Y:S01]  /*33280*/  LDGSTS.E [R0+-0x62200], [R16.64], !P1 ;  /* 0x9de0000010007fae */ /* 0x0003e2000c921844 */
[----:B------:R-:W-:-:S03]  /*33290*/  IMAD.WIDE R216, R2, 0x4, R240 ;  /* 0x0000000402d87825 */ /* 0x000fc600078e02f0 */
[----:B------:R-:W4:Y:S04]  /*332a0*/  LDL.LU.64 R240, [R1+0xcf0] ;  /* 0x000cf00001f07983 */ /* 0x000f280000300a00 */
[----:B------:R2:W-:Y:S01]  /*332b0*/  LDGSTS.E [R0+-0x60800], [R216.64], !P3 ;  /* 0x9f800000d8007fae */ /* 0x0005e2000d921844 */
[----:B-1----:R-:W-:-:S05]  /*332c0*/  IMAD.WIDE R18, R2, 0x4, R20 ;  /* 0x0000000402127825 */ /* 0x002fca00078e0214 */
[----:B------:R3:W-:Y:S01]  /*332d0*/  LDGSTS.E [R218+-0x60600], [R18.64], !P3 ;  /* 0x9fa0000012da7fae */ /* 0x0007e2000d921844 */
[----:B--2---:R-:W-:-:S03]  /*332e0*/  IMAD.WIDE R20, R2, 0x4, R242 ;  /* 0x0000000402147825 */ /* 0x004fc600078e02f2 */
[----:B------:R-:W2:Y:S04]  /*332f0*/  LDL.LU.64 R242, [R1+0xce0] ;  /* 0x000ce00001f27983 */ /* 0x000ea80000300a00 */
[----:B------:R-:W2:Y:S01]  /*33300*/  LDL.LU.64 R250, [R1+0xcd0] ;  /* 0x000cd00001fa7983 */ /* 0x000ea20000300a00 */
[----:B---3--:R-:W-:-:S03]  /*33310*/  IMAD.WIDE R218, R3, 0x4, R246 ;  /* 0x0000000403da7825 */ /* 0x008fc600078e02f6 */
[----:B------:R-:W3:Y:S01]  /*33320*/  LDL.LU.64 R246, [R1+0xcc0] ;  /* 0x000cc00001f67983 */ /* 0x000ee20000300a00 */
[----:B------:R-:W-:-:S03]  /*33330*/  IMAD.WIDE R220, R3, 0x4, R244 ;  /* 0x0000000403dc7825 */ /* 0x000fc600078e02f4 */
[----:B------:R-:W-:Y:S04]  /*33340*/  STL [R1+0x4458], R218 ;  /* 0x004458da01007387 */ /* 0x000fe80000100800 */
[----:B------:R1:W-:Y:S01]  /*33350*/  STL [R1+0x4454], R219 ;  /* 0x004454db01007387 */ /* 0x0003e20000100800 */
[----:B------:R-:W-:-:S03]  /*33360*/  IMAD.WIDE R22, R2, 0x4, R22 ;  /* 0x0000000402167825 */ /* 0x000fc600078e0216 */
[----:B------:R-:W3:Y:S04]  /*33370*/  LDL.LU.64 R244, [R1+0xcb0] ;  /* 0x000cb00001f47983 */ /* 0x000ee80000300a00 */
[----:B------:R1:W-:Y:S04]  /*33380*/  LDGSTS.E [R7+-0x60400], [R20.64], !P3 ;  /* 0x9fc0000014077fae */ /* 0x0003e8000d921844 */
[----:B------:R1:W-:Y:S04]  /*33390*/  LDGSTS.E [R0+-0x60200], [R22.64], !P3 ;  /* 0x9fe0000016007fae */ /* 0x0003e8000d921844 */
[----:B------:R-:W0:Y:S01]  /*333a0*/  LDGDEPBAR ;  /* 0x00000000000079af */ /* 0x000e220000000000 */
[----:B-1----:R-:W-:-:S03]  /*333b0*/  IADD3 R7, R6, 0x100000, RZ ;  /* 0x0010000006077810 */ /* 0x002fc60007ffe0ff */
[----:B------:R-:W-:Y:S04]  /*333c0*/  STL [R1+0x4450], R220 ;  /* 0x004450dc01007387 */ /* 0x000fe80000100800 */
[----:B------:R1:W-:Y:S04]  /*333d0*/  LDGSTS.E [R7+0x20000], [R218.64], P2 ;  /* 0x20000000da077fae */ /* 0x0003e80009121844 */
[----:B------:R4:W-:Y:S01]  /*333e0*/  STL [R1+0x444c], R221 ;  /* 0x00444cdd01007387 */ /* 0x0009e20000100800 */
[----:B-1----:R-:W-:-:S03]  /*333f0*/  IMAD.WIDE R218, R3, 0x4, R248 ;  /* 0x0000000403da7825 */ /* 0x002fc600078e02f8 */
[----:B------:R-:W3:Y:S01]  /*33400*/  LDL.LU.64 R248, [R1+0xca0] ;  /* 0x000ca00001f87983 */ /* 0x000ee20000300a00 */
[C---:B------:R-:W-:Y:S02]  /*33410*/  IADD3 R222, R6.reuse, 0x100000, RZ ;  /* 0x0010000006de7810 */ /* 0x040fe40007ffe0ff */
[----:B------:R-:W-:Y:S01]  /*33420*/  IADD3 R0, R6, 0x100000, RZ ;  /* 0x0010000006007810 */ /* 0x000fe20007ffe0ff */
[----:B------:R-:W-:Y:S04]  /*33430*/  STL [R1+0x4448], R218 ;  /* 0x004448da01007387 */ /* 0x000fe80000100800 */
[----:B------:R4:W-:Y:S04]  /*33440*/  LDGSTS.E [R222+0x20800], [R220.64], P2 ;  /* 0x20800000dcde7fae */ /* 0x0009e80009121844 */
[----:B------:R2:W-:Y:S04]  /*33450*/  STL [R1+0x4444], R219 ;  /* 0x004444db01007387 */ /* 0x0005e80000100800 */
[----:B------:R2:W-:Y:S01]  /*33460*/  LDGSTS.E [R0+0x21000], [R218.64], P2 ;  /* 0x21000000da007fae */ /* 0x0005e20009121844 */
[----:B----4-:R-:W-:-:S03]  /*33470*/  IMAD.WIDE R220, R3, 0x4, R240 ;  /* 0x0000000403dc7825 */ /* 0x010fc600078e02f0 */
[----:B------:R-:W4:Y:S04]  /*33480*/  LDL.LU.64 R240, [R1+0xc90] ;  /* 0x000c900001f07983 */ /* 0x000f280000300a00 */
[----:B------:R-:W-:Y:S04]  /*33490*/  STL [R1+0x4440], R220 ;  /* 0x004440dc01007387 */ /* 0x000fe80000100800 */
[----:B------:R1:W-:Y:S04]  /*334a0*/  STL [R1+0x443c], R221 ;  /* 0x00443cdd01007387 */ /* 0x0003e80000100800 */
[----:B------:R1:W-:Y:S01]  /*334b0*/  LDGSTS.E [R7+0x21800], [R220.64], P2 ;  /* 0x21800000dc077fae */ /* 0x0003e20009121844 */
[----:B--2---:R-:W-:-:S03]  /*334c0*/  IMAD.WIDE R218, R3, 0x4, R242 ;  /* 0x0000000403da7825 */ /* 0x004fc600078e02f2 */
[----:B------:R-:W2:Y:S01]  /*334d0*/  LDL.LU.64 R242, [R1+0xc80] ;  /* 0x000c800001f27983 */ /* 0x000ea20000300a00 */
[----:B-1----:R-:W-:-:S03]  /*334e0*/  IMAD.WIDE R220, R3, 0x4, R250 ;  /* 0x0000000403dc7825 */ /* 0x002fc600078e02fa */
[----:B------:R-:W-:Y:S04]  /*334f0*/  STL [R1+0x4438], R218 ;  /* 0x004438da01007387 */ /* 0x000fe80000100800 */
[----:B------:R3:W-:Y:S04]  /*33500*/  STL [R1+0x4434], R219 ;  /* 0x004434db01007387 */ /* 0x0007e80000100800 */
[----:B------:R-:W2:Y:S04]  /*33510*/  LDL.LU.64 R250, [R1+0xc70] ;  /* 0x000c700001fa7983 */ /* 0x000ea80000300a00 */
[----:B------:R3:W-:Y:S04]  /*33520*/  LDGSTS.E [R0+0x22000], [R218.64], P2 ;  /* 0x22000000da007fae */ /* 0x0007e80009121844 */
[----:B------:R-:W-:Y:S04]  /*33530*/  STL [R1+0x4430], R220 ;  /* 0x004430dc01007387 */ /* 0x000fe80000100800 */
[----:B------:R1:W-:Y:S01]  /*33540*/  STL [R1+0x442c], R221 ;  /* 0x00442cdd01007387 */ /* 0x0003e20000100800 */
[----:B---3--:R-:W-:-:S03]  /*33550*/  IMAD.WIDE R218, R3, 0x4, R246 ;  /* 0x0000000403da7825 */ /* 0x008fc600078e02f6 */
[----:B------:R1:W-:Y:S04]  /*33560*/  LDGSTS.E [R7+0x22800], [R220.64], P2 ;  /* 0x22800000dc077fae */ /* 0x0003e80009121844 */
[----:B------:R-:W3:Y:S04]  /*33570*/  LDL.LU.64 R246, [R1+0xc60] ;  /* 0x000c600001f67983 */ /* 0x000ee80000300a00 */
[----:B------:R-:W-:Y:S01]  /*33580*/  STL [R1+0x4428], R218 ;  /* 0x004428da01007387 */ /* 0x000fe20000100800 */
[----:B-1----:R-:W-:-:S03]  /*33590*/  IMAD.WIDE R220, R3, 0x4, R244 ;  /* 0x0000000403dc7825 */ /* 0x002fc600078e02f4 */
[----:B------:R1:W-:Y:S04]  /*335a0*/  STL [R1+0x4424], R219 ;  /* 0x004424db01007387 */ /* 0x0003e80000100800 */
[----:B------:R-:W3:Y:S04]  /*335b0*/  LDL.LU.64 R244, [R1+0xc50] ;  /* 0x000c500001f47983 */ /* 0x000ee80000300a00 */
[----:B------:R1:W-:Y:S04]  /*335c0*/  LDGSTS.E [R0+0x23000], [R218.64], P2 ;  /* 0x23000000da007fae */ /* 0x0003e80009121844 */
[----:B------:R-:W-:Y:S04]  /*335d0*/  STL [R1+0x4420], R220 ;  /* 0x004420dc01007387 */ /* 0x000fe80000100800 */
[----:B------:R4:W-:Y:S01]  /*335e0*/  STL [R1+0x441c], R221 ;  /* 0x00441cdd01007387 */ /* 0x0009e20000100800 */
[----:B-1----:R-:W-:-:S03]  /*335f0*/  IMAD.WIDE R218, R3, 0x4, R248 ;  /* 0x0000000403da7825 */ /* 0x002fc600078e02f8 */
[----:B------:R4:W-:Y:S04]  /*33600*/  LDGSTS.E [R7+0x23800], [R220.64], P2 ;  /* 0x23800000dc077fae */ /* 0x0009e80009121844 */
[----:B------:R-:W3:Y:S04]  /*33610*/  LDL.LU.64 R248, [R1+0xc40] ;  /* 0x000c400001f87983 */ /* 0x000ee80000300a00 */
[----:B------:R-:W-:Y:S04]  /*33620*/  STL [R1+0x4418], R218 ;  /* 0x004418da01007387 */ /* 0x000fe80000100800 */
[----:B------:R2:W-:Y:S04]  /*33630*/  STL [R1+0x4414], R219 ;  /* 0x004414db01007387 */ /* 0x0005e80000100800 */
[----:B------:R2:W-:Y:S01]  /*33640*/  LDGSTS.E [R0+0x24000], [R218.64], P2 ;  /* 0x24000000da007fae */ /* 0x0005e20009121844 */
[----:B----4-:R-:W-:-:S05]  /*33650*/  IMAD.WIDE R220, R3, 0x4, R240 ;  /* 0x0000000403dc7825 */ /* 0x010fca00078e02f0 */
[----:B------:R-:W-:Y:S04]  /*33660*/  STL [R1+0x4410], R220 ;  /* 0x004410dc01007387 */ /* 0x000fe80000100800 */
[----:B------:R-:W4:Y:S04]  /*33670*/  LDL.LU.64 R240, [R1+0xc30] ;  /* 0x000c300001f07983 */ /* 0x000f280000300a00 */
[----:B------:R1:W-:Y:S04]  /*33680*/  LDGSTS.E [R7+0x24800], [R220.64], P2 ;  /* 0x24800000dc077fae */ /* 0x0003e80009121844 */
[----:B------:R1:W-:Y:S01]  /*33690*/  STL [R1+0x440c], R221 ;  /* 0x00440cdd01007387 */ /* 0x0003e20000100800 */
[----:B--2---:R-:W-:-:S03]  /*336a0*/  IMAD.WIDE R218, R3, 0x4, R242 ;  /* 0x0000000403da7825 */ /* 0x004fc600078e02f2 */
[----:B------:R-:W2:Y:S04]  /*336b0*/  LDL.LU.64 R242, [R1+0xc20] ;  /* 0x000c200001f27983 */ /* 0x000ea80000300a00 */
[----:B------:R-:W-:Y:S01]  /*336c0*/  STL [R1+0x4408], R218 ;  /* 0x004408da01007387 */ /* 0x000fe20000100800 */
[----:B-1----:R-:W-:-:S03]  /*336d0*/  IMAD.WIDE R220, R3, 0x4, R250 ;  /* 0x0000000403dc7825 */ /* 0x002fc600078e02fa */
[----:B------:R3:W-:Y:S04]  /*336e0*/  STL [R1+0x4404], R219 ;  /* 0x004404db01007387 */ /* 0x0007e80000100800 */
[----:B------:R-:W-:Y:S04]  /*336f0*/  STL [R1+0x4400], R220 ;  /* 0x004400dc01007387 */ /* 0x000fe80000100800 */
[----:B------:R1:W-:Y:S04]  /*33700*/  STL [R1+0x43fc], R221 ;  /* 0x0043fcdd01007387 */ /* 0x0003e80000100800 */
[----:B------:R3:W-:Y:S04]  /*33710*/  LDGSTS.E [R0+0x25000], [R218.64], P2 ;  /* 0x25000000da007fae */ /* 0x0007e80009121844 */
[----:B------:R-:W2:Y:S04]  /*33720*/  LDL.LU.64 R226, [R1+0xc10] ;  /* 0x000c100001e27983 */ /* 0x000ea80000300a00 */
[----:B------:R1:W-:Y:S04]  /*33730*/  LDGSTS.E [R7+0x25800], [R220.64], P2 ;  /* 0x25800000dc077fae */ /* 0x0003e80009121844 */
[----:B------:R-:W2:Y:S01]  /*33740*/  LDL.LU.64 R224, [R1+0xc00] ;  /* 0x000c000001e07983 */ /* 0x000ea20000300a00 */
[----:B---3--:R-:W-:-:S05]  /*33750*/  IMAD.WIDE R218, R3, 0x4, R246 ;  /* 0x0000000403da7825 */ /* 0x008fca00078e02f6 */
[----:B------:R3:W-:Y:S01]  /*33760*/  LDGSTS.E [R0+0x26000], [R218.64], P2 ;  /* 0x26000000da007fae */ /* 0x0007e20009121844 */
[----:B-1----:R-:W-:-:S03]  /*33770*/  IMAD.WIDE R220, R3, 0x4, R244 ;  /* 0x0000000403dc7825 */ /* 0x002fc600078e02f4 */
[----:B------:R-:W2:Y:S04]  /*33780*/  LDL.LU.64 R244, [R1+0xbf0] ;  /* 0x000bf00001f47983 */ /* 0x000ea80000300a00 */
[----:B------:R-:W-:Y:S04]  /*33790*/  STL [R1+0x43f8], R218 ;  /* 0x0043f8da01007387 */ /* 0x000fe80000100800 */
[----:B------:R3:W-:Y:S04]  /*337a0*/  STL [R1+0x43f4], R219 ;  /* 0x0043f4db01007387 */ /* 0x0007e80000100800 */
[----:B------:R-:W-:Y:S04]  /*337b0*/  STL [R1+0x43f0], R220 ;  /* 0x0043f0dc01007387 */ /* 0x000fe80000100800 */
[----:B------:R4:W-:Y:S04]  /*337c0*/  STL [R1+0x43ec], R221 ;  /* 0x0043ecdd01007387 */ /* 0x0009e80000100800 */
[----:B------:R-:W2:Y:S01]  /*337d0*/  LDL.LU.64 R228, [R1+0xbe8] ;  /* 0x000be80001e47983 */ /* 0x000ea20000300a00 */
[----:B---3--:R-:W-:-:S03]  /*337e0*/  IMAD.WIDE R218, R3, 0x4, R248 ;  /* 0x0000000403da7825 */ /* 0x008fc600078e02f8 */
[----:B------:R-:W3:Y:S04]  /*337f0*/  LDL.LU.64 R246, [R1+0xbe0] ;  /* 0x000be00001f67983 */ /* 0x000ee80000300a00 */
[----:B------:R-:W3:Y:S04]  /*33800*/  LDL.LU.64 R248, [R1+0xbd8] ;  /* 0x000bd80001f87983 */ /* 0x000ee80000300a00 */
[----:B------:R4:W-:Y:S04]  /*33810*/  LDGSTS.E [R7+0x26800], [R220.64], P2 ;  /* 0x26800000dc077fae */ /* 0x0009e80009121844 */
[----:B------:R-:W-:Y:S04]  /*33820*/  STL [R1+0x43e8], R218 ;  /* 0x0043e8da01007387 */ /* 0x000fe80000100800 */
[----:B------:R2:W-:Y:S04]  /*33830*/  STL [R1+0x43e4], R219 ;  /* 0x0043e4db01007387 */ /* 0x0005e80000100800 */
[----:B------:R2:W-:Y:S01]  /*33840*/  LDGSTS.E [R0+0x27000], [R218.64], P2 ;  /* 0x27000000da007fae */ /* 0x0005e20009121844 */
[----:B----4-:R-:W-:-:S05]  /*33850*/  IMAD.WIDE R220, R3, 0x4, R240 ;  /* 0x0000000403dc7825 */ /* 0x010fca00078e02f0 */
[----:B------:R-:W-:Y:S04]  /*33860*/  STL [R1+0x43e0], R220 ;  /* 0x0043e0dc01007387 */ /* 0x000fe80000100800 */
[----:B------:R-:W-:Y:S04]  /*33870*/  STL [R1+0x43d8], R221 ;  /* 0x0043d8dd01007387 */ /* 0x000fe80000100800 */
[----:B------:R-:W4:Y:S04]  /*33880*/  LDL.LU.64 R250, [R1+0xbd0] ;  /* 0x000bd00001fa7983 */ /* 0x000f280000300a00 */
[----:B------:R-:W4:Y:S04]  /*33890*/  LDL.LU.64 R240, [R1+0xbc8] ;  /* 0x000bc80001f07983 */ /* 0x000f280000300a00 */
[----:B------:R1:W-:Y:S01]  /*338a0*/  LDGSTS.E [R7+0x27800], [R220.64], P2 ;  /* 0x27800000dc077fae */ /* 0x0003e20009121844 */
[----:B--2---:R-:W-:-:S03]  /*338b0*/  IMAD.WIDE R218, R3, 0x4, R242 ;  /* 0x0000000403da7825 */ /* 0x004fc600078e02f2 */
[----:B------:R-:W2:Y:S04]  /*338c0*/  LDL.LU.64 R242, [R1+0xbc0] ;  /* 0x000bc00001f27983 */ /* 0x000ea80000300a00 */
[----:B------:R1:W-:Y:S04]  /*338d0*/  STL [R1+0x43dc], R218 ;  /* 0x0043dcda01007387 */ /* 0x0003e80000100800 */
[----:B------:R1:W-:Y:S04]  /*338e0*/  LDGSTS.E [R0+0x28000], [R218.64], P2 ;  /* 0x28000000da007fae */ /* 0x0003e80009121844 */
[----:B------:R-:W-:Y:S01]  /*338f0*/  STL [R1+0x43d4], R219 ;  /* 0x0043d4db01007387 */ /* 0x000fe20000100800 */
[----:B-1----:R-:W-:Y:S01]  /*33900*/  IADD3 R218, R6, 0x100000, RZ ;  /* 0x0010000006da7810 */ /* 0x002fe20007ffe0ff */
[----:B------:R-:W-:-:S04]  /*33910*/  IMAD.WIDE R42, R3, 0x4, R226 ;  /* 0x00000004032a7825 */ /* 0x000fc800078e02e2 */
[C---:B------:R-:W-:Y:S01]  /*33920*/  IMAD.WIDE R36, R3.reuse, 0x4, R224 ;  /* 0x0000000403247825 */ /* 0x040fe200078e02e0 */
[----:B------:R1:W-:Y:S04]  /*33930*/  STL.64 [R1+0x3a30], R42 ;  /* 0x003a302a01007387 */ /* 0x0003e80000100a00 */
[----:B------:R3:W-:Y:S04]  /*33940*/  STL.64 [R1+0x3a28], R36 ;  /* 0x003a282401007387 */ /* 0x0007e80000100a00 */
[----:B------:R-:W2:Y:S01]  /*33950*/  LDL.LU.64 R226, [R1+0xbb8] ;  /* 0x000bb80001e27983 */ /* 0x000ea20000300a00 */
[----:B------:R-:W-:-:S03]  /*33960*/  IMAD.WIDE R28, R3, 0x4, R244 ;  /* 0x00000004031c7825 */ /* 0x000fc600078e02f4 */
[----:B------:R1:W-:Y:S04]  /*33970*/  LDGSTS.E [R218+0x28800], [R42.64], P2 ;  /* 0x288000002ada7fae */ /* 0x0003e80009121844 */
[----:B------:R1:W-:Y:S04]  /*33980*/  STL.64 [R1+0x3a20], R28 ;  /* 0x003a201c01007387 */ /* 0x0003e80000100a00 */
[----:B------:R-:W2:Y:S04]  /*33990*/  LDL.LU.64 R224, [R1+0xbb0] ;  /* 0x000bb00001e07983 */ /* 0x000ea80000300a00 */
[----:B------:R-:W2:Y:S04]  /*339a0*/  LDL.LU.64 R244, [R1+0xba8] ;  /* 0x000ba80001f47983 */ /* 0x000ea80000300a00 */
[----:B------:R3:W-:Y:S01]  /*339b0*/  LDGSTS.E [R7+0x29000], [R36.64], P2 ;  /* 0x2900000024077fae */ /* 0x0007e20009121844 */
[----:B-1----:R-:W-:-:S03]  /*339c0*/  IMAD.WIDE R42, R3, 0x4, R228 ;  /* 0x00000004032a7825 */ /* 0x002fc600078e02e4 */
[----:B------:R1:W-:Y:S04]  /*339d0*/  LDGSTS.E [R0+0x29800], [R28.64], P2 ;  /* 0x298000001c007fae */ /* 0x0003e80009121844 */
[----:B------:R4:W-:Y:S01]  /*339e0*/  STL.64 [R1+0x3a18], R42 ;  /* 0x003a182a01007387 */ /* 0x0009e20000100a00 */
[----:B---3--:R-:W-:-:S03]  /*339f0*/  IMAD.WIDE R36, R3, 0x4, R246 ;  /* 0x0000000403247825 */ /* 0x008fc600078e02f6 */
[----:B------:R4:W-:Y:S01]  /*33a00*/  LDGSTS.E [R218+0x2a000], [R42.64], P2 ;  /* 0x2a0000002ada7fae */ /* 0x0009e20009121844 */
[----:B-1----:R-:W-:-:S03]  /*33a10*/  IMAD.WIDE R28, R3, 0x4, R248 ;  /* 0x00000004031c7825 */ /* 0x002fc600078e02f8 */
[----:B------:R1:W-:Y:S04]  /*33a20*/  STL.64 [R1+0x3a10], R36 ;  /* 0x003a102401007387 */ /* 0x0003e80000100a00 */
[----:B------:R-:W2:Y:S04]  /*33a30*/  LDL.LU.64 R228, [R1+0xba0] ;  /* 0x000ba00001e47983 */ /* 0x000ea80000300a00 */
[----:B------:R2:W-:Y:S04]  /*33a40*/  STL.64 [R1+0x3a08], R28 ;  /* 0x003a081c01007387 */ /* 0x0005e80000100a00 */
[----:B------:R-:W2:Y:S04]  /*33a50*/  LDL.LU.64 R246, [R1+0xb98] ;  /* 0x000b980001f67983 */ /* 0x000ea80000300a00 */
[----:B------:R-:W2:Y:S04]  /*33a60*/  LDL.LU.64 R248, [R1+0xb90] ;  /* 0x000b900001f87983 */ /* 0x000ea80000300a00 */
[----:B------:R1:W-:Y:S04]  /*33a70*/  LDGSTS.E [R7+0x2a800], [R36.64], P2 ;  /* 0x2a80000024077fae */ /* 0x0003e80009121844 */
[----:B------:R2:W-:Y:S01]  /*33a80*/  LDGSTS.E [R0+0x2b000], [R28.64], P2 ;  /* 0x2b0000001c007fae */ /* 0x0005e20009121844 */
[----:B----4-:R-:W-:-:S04]  /*33a90*/  IMAD.WIDE R42, R3, 0x4, R250 ;  /* 0x00000004032a7825 */ /* 0x010fc800078e02fa */
[C---:B-1----:R-:W-:Y:S01]  /*33aa0*/  IMAD.WIDE R36, R3.reuse, 0x4, R240 ;  /* 0x0000000403247825 */ /* 0x042fe200078e02f0 */
[----:B------:R1:W-:Y:S04]  /*33ab0*/  STL.64 [R1+0x3a00], R42 ;  /* 0x003a002a01007387 */ /* 0x0003e80000100a00 */
[----:B------:R4:W-:Y:S04]  /*33ac0*/  STL.64 [R1+0x39f8], R36 ;  /* 0x0039f82401007387 */ /* 0x0009e80000100a00 */
[----:B------:R-:W3:Y:S04]  /*33ad0*/  LDL.LU.64 R250, [R1+0xb88] ;  /* 0x000b880001fa7983 */ /* 0x000ee80000300a00 */
[----:B------:R1:W-:Y:S04]  /*33ae0*/  LDGSTS.E [R218+0x2b800], [R42.64], P2 ;  /* 0x2b8000002ada7fae */ /* 0x0003e80009121844 */
[----:B------:R4:W-:Y:S01]  /*33af0*/  LDGSTS.E [R7+0x2c000], [R36.64], P2 ;  /* 0x2c00000024077fae */ /* 0x0009e20009121844 */
[----:B--2---:R-:W-:-:S05]  /*33b00*/  IMAD.WIDE R28, R3, 0x4, R242 ;  /* 0x00000004031c7825 */ /* 0x004fca00078e02f2 */
[----:B------:R2:W-:Y:S04]  /*33b10*/  STL.64 [R1+0x39f0], R28 ;  /* 0x0039f01c01007387 */ /* 0x0005e80000100a00 */
[----:B------:R-:W3:Y:S04]  /*33b20*/  LDL.LU.64 R240, [R1+0xb80] ;  /* 0x000b800001f07983 */ /* 0x000ee80000300a00 */
[----:B------:R-:W3:Y:S04]  /*33b30*/  LDL.LU.64 R242, [R1+0xb78] ;  /* 0x000b780001f27983 */ /* 0x000ee80000300a00 */
[----:B------:R2:W-:Y:S01]  /*33b40*/  LDGSTS.E [R0+0x2c800], [R28.64], P2 ;  /* 0x2c8000001c007fae */ /* 0x0005e20009121844 */
[----:B-1----:R-:W-:-:S05]  /*33b50*/  IMAD.WIDE R42, R3, 0x4, R226 ;  /* 0x00000004032a7825 */ /* 0x002fca00078e02e2 */
[----:B------:R1:W-:Y:S04]  /*33b60*/  STL.64 [R1+0x39e8], R42 ;  /* 0x0039e82a01007387 */ /* 0x0003e80000100a00 */
[----:B------:R1:W-:Y:S01]  /*33b70*/  LDGSTS.E [R218+0x2d000], [R42.64], P2 ;  /* 0x2d0000002ada7fae */ /* 0x0003e20009121844 */
[----:B----4-:R-:W-:-:S04]  /*33b80*/  IMAD.WIDE R36, R3, 0x4, R224 ;  /* 0x0000000403247825 */ /* 0x010fc800078e02e0 */
[C---:B--2---:R-:W-:Y:S01]  /*33b90*/  IMAD.WIDE R28, R3.reuse, 0x4, R244 ;  /* 0x00000004031c7825 */ /* 0x044fe200078e02f4 */
[----:B------:R2:W-:Y:S04]  /*33ba0*/  STL.64 [R1+0x39e0], R36 ;  /* 0x0039e02401007387 */ /* 0x0005e80000100a00 */
[----:B------:R-:W4:Y:S04]  /*33bb0*/  LDL.LU.64 R226, [R1+0xb70] ;  /* 0x000b700001e27983 */ /* 0x000f280000300a00 */
[----:B------:R1:W-:Y:S04]  /*33bc0*/  STL.64 [R1+0x39d8], R28 ;  /* 0x0039d81c01007387 */ /* 0x0003e80000100a00 */
[----:B------:R-:W4:Y:S04]  /*33bd0*/  LDL.LU.64 R224, [R1+0xb68] ;  /* 0x000b680001e07983 */ /* 0x000f280000300a00 */
[----:B------:R-:W4:Y:S04]  /*33be0*/  LDL.LU.64 R244, [R1+0xb60] ;  /* 0x000b600001f47983 */ /* 0x000f280000300a00 */
[----:B------:R2:W-:Y:S01]  /*33bf0*/  LDGSTS.E [R7+0x2d800], [R36.64], P2 ;  /* 0x2d80000024077fae */ /* 0x0005e20009121844 */
[----:B-1----:R-:W-:-:S03]  /*33c00*/  IMAD.WIDE R42, R3, 0x4, R228 ;  /* 0x00000004032a7825 */ /* 0x002fc600078e02e4 */
[----:B------:R1:W-:Y:S01]  /*33c10*/  LDGSTS.E [R0+0x2e000], [R28.64], P2 ;  /* 0x2e0000001c007fae */ /* 0x0003e20009121844 */
[----:B--2---:R-:W-:-:S03]  /*33c20*/  IMAD.WIDE R36, R3, 0x4, R246 ;  /* 0x0000000403247825 */ /* 0x004fc600078e02f6 */
[----:B------:R3:W-:Y:S01]  /*33c30*/  STL.64 [R1+0x39d0], R42 ;  /* 0x0039d02a01007387 */ /* 0x0007e20000100a00 */
[----:B-1----:R-:W-:-:S03]  /*33c40*/  IMAD.WIDE R28, R3, 0x4, R248 ;  /* 0x00000004031c7825 */ /* 0x002fc600078e02f8 */
[----:B------:R1:W-:Y:S04]  /*33c50*/  STL.64 [R1+0x39c8], R36 ;  /* 0x0039c82401007387 */ /* 0x0003e80000100a00 */
[----:B------:R-:W2:Y:S04]  /*33c60*/  LDL.LU.64 R228, [R1+0xb58] ;  /* 0x000b580001e47983 */ /* 0x000ea80000300a00 */
[----:B------:R1:W-:Y:S04]  /*33c70*/  STL.64 [R1+0x39c0], R28 ;  /* 0x0039c01c01007387 */ /* 0x0003e80000100a00 */
[----:B------:R-:W2:Y:S04]  /*33c80*/  LDL.LU.64 R246, [R1+0xb50] ;  /* 0x000b500001f67983 */ /* 0x000ea80000300a00 */
[----:B------:R-:W2:Y:S04]  /*33c90*/  LDL.LU.64 R248, [R1+0xb48] ;  /* 0x000b480001f87983 */ /* 0x000ea80000300a00 */
[----:B------:R3:W-:Y:S04]  /*33ca0*/  LDGSTS.E [R218+0x2e800], [R42.64], P2 ;  /* 0x2e8000002ada7fae */ /* 0x0007e80009121844 */
[----:B------:R1:W-:Y:S04]  /*33cb0*/  LDGSTS.E [R7+0x2f000], [R36.64], P2 ;  /* 0x2f00000024077fae */ /* 0x0003e80009121844 */
[----:B------:R1:W-:Y:S01]  /*33cc0*/  LDGSTS.E [R0+0x2f800], [R28.64], P2 ;  /* 0x2f8000001c007fae */ /* 0x0003e20009121844 */
[----:B---3--:R-:W-:-:S05]  /*33cd0*/  IMAD.WIDE R42, R3, 0x4, R250 ;  /* 0x00000004032a7825 */ /* 0x008fca00078e02fa */
[----:B------:R4:W-:Y:S04]  /*33ce0*/  STL.64 [R1+0x39b8], R42 ;  /* 0x0039b82a01007387 */ /* 0x0009e80000100a00 */
[----:B------:R4:W-:Y:S01]  /*33cf0*/  LDGSTS.E [R218+0x30000], [R42.64], P2 ;  /* 0x300000002ada7fae */ /* 0x0009e20009121844 */
[----:B-1----:R-:W-:-:S04]  /*33d00*/  IMAD.WIDE R36, R3, 0x4, R240 ;  /* 0x0000000403247825 */ /* 0x002fc800078e02f0 */
[C---:B------:R-:W-:Y:S01]  /*33d10*/  IMAD.WIDE R28, R3.reuse, 0x4, R242 ;  /* 0x00000004031c7825 */ /* 0x040fe200078e02f2 */
[----:B------:R1:W-:Y:S04]  /*33d20*/  STL.64 [R1+0x39b0], R36 ;  /* 0x0039b02401007387 */ /* 0x0003e80000100a00 */
[----:B------:R-:W3:Y:S04]  /*33d30*/  LDL.LU.64 R250, [R1+0xb40] ;  /* 0x000b400001fa7983 */ /* 0x000ee80000300a00 */
[----:B------:R1:W-:Y:S04]  /*33d40*/  STL.64 [R1+0x39a8], R28 ;  /* 0x0039a81c01007387 */ /* 0x0003e80000100a00 */
[----:B------:R-:W3:Y:S04]  /*33d50*/  LDL.LU.64 R240, [R1+0xb38] ;  /* 0x000b380001f07983 */ /* 0x000ee80000300a00 */
[----:B------:R1:W-:Y:S04]  /*33d60*/  LDGSTS.E [R7+0x30800], [R36.64], P2 ;  /* 0x3080000024077fae */ /* 0x0003e80009121844 */
[----:B------:R-:W3:Y:S04]  /*33d70*/  LDL.LU.64 R242, [R1+0xb30] ;  /* 0x000b300001f27983 */ /* 0x000ee80000300a00 */
[----:B------:R1:W-:Y:S01]  /*33d80*/  LDGSTS.E [R0+0x31000], [R28.64], P2 ;  /* 0x310000001c007fae */ /* 0x0003e20009121844 */
[----:B----4-:R-:W-:-:S04]  /*33d90*/  IMAD.WIDE R42, R3, 0x4, R226 ;  /* 0x00000004032a7825 */ /* 0x010fc800078e02e2 */
[C---:B-1----:R-:W-:Y:S01]  /*33da0*/  IMAD.WIDE R36, R3.reuse, 0x4, R224 ;  /* 0x0000000403247825 */ /* 0x042fe200078e02e0 */
[----:B------:R2:W-:Y:S03]  /*33db0*/  STL.64 [R1+0x39a0], R42 ;  /* 0x0039a02a01007387 */ /* 0x0005e60000100a00 */
[C---:B------:R-:W-:Y:S01]  /*33dc0*/  IMAD.WIDE R28, R3.reuse, 0x4, R244 ;  /* 0x00000004031c7825 */ /* 0x040fe200078e02f4 */
[----:B------:R1:W-:Y:S04]  /*33dd0*/  STL.64 [R1+0x3998], R36 ;  /* 0x0039982401007387 */ /* 0x0003e80000100a00 */
[----:B------:R-:W4:Y:S04]  /*33de0*/  LDL.LU.64 R226, [R1+0xb28] ;  /* 0x000b280001e27983 */ /* 0x000f280000300a00 */
[----:B------:R1:W-:Y:S04]  /*33df0*/  STL.64 [R1+0x3990], R28 ;  /* 0x0039901c01007387 */ /* 0x0003e80000100a00 */
[----:B------:R-:W4:Y:S04]  /*33e00*/  LDL.LU.64 R224, [R1+0xb20] ;  /* 0x000b200001e07983 */ /* 0x000f280000300a00 */
[----:B------:R2:W-:Y:S04]  /*33e10*/  LDGSTS.E [R218+0x31800], [R42.64], P2 ;  /* 0x318000002ada7fae */ /* 0x0005e80009121844 */
[----:B------:R-:W4:Y:S04]  /*33e20*/  LDL.LU.64 R244, [R1+0xb18] ;  /* 0x000b180001f47983 */ /* 0x000f280000300a00 */
[----:B------:R1:W-:Y:S01]  /*33e30*/  LDGSTS.E [R7+0x32000], [R36.64], P2 ;  /* 0x3200000024077fae */ /* 0x0003e20009121844 */
[----:B--2---:R-:W-:-:S03]  /*33e40*/  IMAD.WIDE R42, R3, 0x4, R228 ;  /* 0x00000004032a7825 */ /* 0x004fc600078e02e4 */
[----:B------:R2:W-:Y:S01]  /*33e50*/  LDGSTS.E [R0+0x32800], [R28.64], P2 ;  /* 0x328000001c007fae */ /* 0x0005e20009121844 */
[----:B-1----:R-:W-:-:S03]  /*33e60*/  IMAD.WIDE R36, R3, 0x4, R246 ;  /* 0x0000000403247825 */ /* 0x002fc600078e02f6 */
[----:B------:R3:W-:Y:S01]  /*33e70*/  STL.64 [R1+0x3988], R42 ;  /* 0x0039882a01007387 */ /* 0x0007e20000100a00 */
[----:B--2---:R-:W-:-:S03]  /*33e80*/  IMAD.WIDE R28, R3, 0x4, R248 ;  /* 0x00000004031c7825 */ /* 0x004fc600078e02f8 */
        /* <DEDUP_REMOVED lines=8> */
[----:B---3--:R-:W-:-:S04]  /*33f10*/  IMAD.WIDE R42, R3, 0x4, R250 ;  /* 0x00000004032a7825 */ /* 0x008fc800078e02fa */
[C---:B-1----:R-:W-:Y:S01]  /*33f20*/  IMAD.WIDE R36, R3.reuse, 0x4, R240 ;  /* 0x0000000403247825 */ /* 0x042fe200078e02f0 */
[----:B------:R4:W-:Y:S04]  /*33f30*/  STL.64 [R1+0x3970], R42 ;  /* 0x0039702a01007387 */ /* 0x0009e80000100a00 */
[----:B------:R1:W-:Y:S01]  /*33f40*/  STL.64 [R1+0x3968], R36 ;  /* 0x0039682401007387 */ /* 0x0003e20000100a00 */
[----:B------:R-:W-:-:S03]  /*33f50*/  IMAD.WIDE R28, R3, 0x4, R242 ;  /* 0x00000004031c7825 */ /* 0x000fc600078e02f2 */
[----:B------:R-:W3:Y:S04]  /*33f60*/  LDL.LU.64 R250, [R1+0xaf8] ;  /* 0x000af80001fa7983 */ /* 0x000ee80000300a00 */
[----:B------:R4:W-:Y:S04]  /*33f70*/  LDGSTS.E [R218+0x34800], [R42.64], P2 ;  /* 0x348000002ada7fae */ /* 0x0009e80009121844 */
[----:B------:R1:W-:Y:S04]  /*33f80*/  STL.64 [R1+0x3960], R28 ;  /* 0x0039601c01007387 */ /* 0x0003e80000100a00 */
[----:B------:R-:W3:Y:S04]  /*33f90*/  LDL.LU.64 R240, [R1+0xaf0] ;  /* 0x000af00001f07983 */ /* 0x000ee80000300a00 */
[----:B------:R1:W-:Y:S04]  /*33fa0*/  LDGSTS.E [R7+0x35000], [R36.64], P2 ;  /* 0x3500000024077fae */ /* 0x0003e80009121844 */
[----:B------:R1:W-:Y:S04]  /*33fb0*/  LDGSTS.E [R0+0x35800], [R28.64], P2 ;  /* 0x358000001c007fae */ /* 0x0003e80009121844 */
[----:B------:R-:W3:Y:S01]  /*33fc0*/  LDL.LU.64 R242, [R1+0xae8] ;  /* 0x000ae80001f27983 */ /* 0x000ee20000300a00 */
[----:B----4-:R-:W-:-:S04]  /*33fd0*/  IMAD.WIDE R42, R3, 0x4, R226 ;  /* 0x00000004032a7825 */ /* 0x010fc800078e02e2 */
[C---:B-1----:R-:W-:Y:S01]  /*33fe0*/  IMAD.WIDE R36, R3.reuse, 0x4, R224 ;  /* 0x0000000403247825 */ /* 0x042fe200078e02e0 */
[----:B------:R2:W-:Y:S04]  /*33ff0*/  STL.64 [R1+0x3958], R42 ;  /* 0x0039582a01007387 */ /* 0x0005e80000100a00 */
[----:B------:R1:W-:Y:S01]  /*34000*/  STL.64 [R1+0x3950], R36 ;  /* 0x0039502401007387 */ /* 0x0003e20000100a00 */
[----:B------:R-:W-:-:S03]  /*34010*/  IMAD.WIDE R28, R3, 0x4, R244 ;  /* 0x00000004031c7825 */ /* 0x000fc600078e02f4 */
[----:B------:R-:W4:Y:S04]  /*34020*/  LDL.LU.64 R226, [R1+0xae0] ;  /* 0x000ae00001e27983 */ /* 0x000f280000300a00 */
[----:B------:R1:W-:Y:S04]  /*34030*/  STL.64 [R1+0x3948], R28 ;  /* 0x0039481c01007387 */ /* 0x0003e80000100a00 */
[----:B------:R-:W4:Y:S04]  /*34040*/  LDL.LU.64 R224, [R1+0xad8] ;  /* 0x000ad80001e07983 */ /* 0x000f280000300a00 */
[----:B------:R2:W-:Y:S04]  /*34050*/  LDGSTS.E [R218+0x36000], [R42.64], P2 ;  /* 0x360000002ada7fae */ /* 0x0005e80009121844 */
[----:B------:R1:W-:Y:S04]  /*34060*/  LDGSTS.E [R7+0x36800], [R36.64], P2 ;  /* 0x3680000024077fae */ /* 0x0003e80009121844 */
[----:B------:R1:W-:Y:S04]  /*34070*/  LDGSTS.E [R0+0x37000], [R28.64], P2 ;  /* 0x370000001c007fae */ /* 0x0003e80009121844 */
[----:B------:R-:W4:Y:S01]  /*34080*/  LDL.LU.64 R244, [R1+0xad0] ;  /* 0x000ad00001f47983 */ /* 0x000f220000300a00 */
[----:B--2---:R-:W-:-:S04]  /*34090*/  IMAD.WIDE R42, R3, 0x4, R228 ;  /* 0x00000004032a7825 */ /* 0x004fc800078e02e4 */
[C---:B-1----:R-:W-:Y:S01]  /*340a0*/  IMAD.WIDE R36, R3.reuse, 0x4, R246 ;  /* 0x0000000403247825 */ /* 0x042fe200078e02f6 */
[----:B------:R3:W-:Y:S03]  /*340b0*/  STL.64 [R1+0x3940], R42 ;  /* 0x0039402a01007387 */ /* 0x0007e60000100a00 */
[C---:B------:R-:W-:Y:S01]  /*340c0*/  IMAD.WIDE R28, R3.reuse, 0x4, R248 ;  /* 0x00000004031c7825 */ /* 0x040fe200078e02f8 */
        /* <DEDUP_REMOVED lines=8> */
[----:B---3--:R-:W-:-:S03]  /*34150*/  IMAD.WIDE R42, R3, 0x4, R250 ;  /* 0x00000004032a7825 */ /* 0x008fc600078e02fa */
[----:B------:R-:W3:Y:S04]  /*34160*/  LDL.LU.64 R250, [R1+0xab0] ;  /* 0x000ab00001fa7983 */ /* 0x000ee80000300a00 */
[----:B------:R4:W-:Y:S04]  /*34170*/  STL.64 [R1+0x3928], R42 ;  /* 0x0039282a01007387 */ /* 0x0009e80000100a00 */
[----:B------:R4:W-:Y:S01]  /*34180*/  LDGSTS.E [R218+0x39000], [R42.64], P2 ;  /* 0x390000002ada7fae */ /* 0x0009e20009121844 */
[----:B-1----:R-:W-:-:S03]  /*34190*/  IMAD.WIDE R36, R3, 0x4, R240 ;  /* 0x0000000403247825 */ /* 0x002fc600078e02f0 */
[----:B------:R-:W3:Y:S04]  /*341a0*/  LDL.LU.64 R240, [R1+0xaa8] ;  /* 0x000aa80001f07983 */ /* 0x000ee80000300a00 */
[----:B------:R1:W-:Y:S04]  /*341b0*/  STL.64 [R1+0x3920], R36 ;  /* 0x0039202401007387 */ /* 0x0003e80000100a00 */
[----:B------:R1:W-:Y:S01]  /*341c0*/  LDGSTS.E [R7+0x39800], [R36.64], P2 ;  /* 0x3980000024077fae */ /* 0x0003e20009121844 */
[----:B------:R-:W-:-:S03]  /*341d0*/  IMAD.WIDE R28, R3, 0x4, R242 ;  /* 0x00000004031c7825 */ /* 0x000fc600078e02f2 */
[----:B------:R-:W3:Y:S04]  /*341e0*/  LDL.LU.64 R242, [R1+0xaa0] ;  /* 0x000aa00001f27983 */ /* 0x000ee80000300a00 */
[----:B------:R1:W-:Y:S04]  /*341f0*/  STL.64 [R1+0x3918], R28 ;  /* 0x0039181c01007387 */ /* 0x0003e80000100a00 */
[----:B------:R1:W-:Y:S01]  /*34200*/  LDGSTS.E [R0+0x3a000], [R28.64], P2 ;  /* 0x3a0000001c007fae */ /* 0x0003e20009121844 */
[----:B----4-:R-:W-:-:S03]  /*34210*/  IMAD.WIDE R42, R3, 0x4, R226 ;  /* 0x00000004032a7825 */ /* 0x010fc600078e02e2 */
[----:B------:R-:W4:Y:S01]  /*34220*/  LDL.LU.64 R226, [R1+0xa88] ;  /* 0x000a880001e27983 */ /* 0x000f220000300a00 */
[----:B-1----:R-:W-:-:S03]  /*34230*/  IMAD.WIDE R36, R3, 0x4, R224 ;  /* 0x0000000403247825 */ /* 0x002fc600078e02e0 */
[----:B------:R2:W-:Y:S04]  /*34240*/  STL.64 [R1+0x3910], R42 ;  /* 0x0039102a01007387 */ /* 0x0005e80000100a00 */
[----:B------:R-:W4:Y:S04]  /*34250*/  LDL.LU.64 R224, [R1+0xd40] ;  /* 0x000d400001e07983 */ /* 0x000f280000300a00 */
[----:B------:R1:W-:Y:S04]  /*34260*/  STL.64 [R1+0x3908], R36 ;  /* 0x0039082401007387 */ /* 0x0003e80000100a00 */
[----:B------:R2:W-:Y:S01]  /*34270*/  LDGSTS.E [R218+0x3a800], [R42.64], P2 ;  /* 0x3a8000002ada7fae */ /* 0x0005e20009121844 */
[----:B------:R-:W-:-:S03]  /*34280*/  IMAD.WIDE R28, R3, 0x4, R244 ;  /* 0x00000004031c7825 */ /* 0x000fc600078e02f4 */
[----:B------:R1:W-:Y:S04]  /*34290*/  LDGSTS.E [R7+0x3b000], [R36.64], P2 ;  /* 0x3b00000024077fae */ /* 0x0003e80009121844 */
[----:B------:R-:W4:Y:S04]  /*342a0*/  LDL.LU.64 R244, [R1+0xd30] ;  /* 0x000d300001f47983 */ /* 0x000f280000300a00 */
[----:B------:R1:W-:Y:S04]  /*342b0*/  STL.64 [R1+0x3900], R28 ;  /* 0x0039001c01007387 */ /* 0x0003e80000100a00 */
[----:B------:R1:W-:Y:S01]  /*342c0*/  LDGSTS.E [R0+0x3b800], [R28.64], P2 ;  /* 0x3b8000001c007fae */ /* 0x0003e20009121844 */
[----:B--2---:R-:W-:-:S05]  /*342d0*/  IMAD.WIDE R42, R3, 0x4, R228 ;  /* 0x00000004032a7825 */ /* 0x004fca00078e02e4 */
[----:B------:R3:W-:Y:S01]  /*342e0*/  LDGSTS.E [R218+0x3c000], [R42.64], P2 ;  /* 0x3c0000002ada7fae */ /* 0x0007e20009121844 */
[----:B-1----:R-:W-:-:S03]  /*342f0*/  IMAD.WIDE R36, R3, 0x4, R246 ;  /* 0x0000000403247825 */ /* 0x002fc600078e02f6 */
[----:B------:R-:W2:Y:S01]  /*34300*/  LDL.LU.64 R246, [R1+0xd08] ;  /* 0x000d080001f67983 */ /* 0x000ea20000300a00 */
[----:B------:R-:W-:-:S03]  /*34310*/  IMAD.WIDE R28, R3, 0x4, R248 ;  /* 0x00000004031c7825 */ /* 0x000fc600078e02f8 */
[----:B------:R3:W-:Y:S04]  /*34320*/  STL.64 [R1+0x38f8], R42 ;  /* 0x0038f82a01007387 */ /* 0x0007e80000100a00 */
[----:B------:R1:W-:Y:S04]  /*34330*/  STL.64 [R1+0x38f0], R36 ;  /* 0x0038f02401007387 */ /* 0x0003e80000100a00 */
[----:B------:R-:W2:Y:S04]  /*34340*/  LDL.LU.64 R248, [R1+0xcf8] ;  /* 0x000cf80001f87983 */ /* 0x000ea80000300a00 */
[----:B------:R1:W-:Y:S04]  /*34350*/  LDGSTS.E [R7+0x3c800], [R36.64], P2 ;  /* 0x3c80000024077fae */ /* 0x0003e80009121844 */
[----:B------:R1:W-:Y:S04]  /*34360*/  STL.64 [R1+0x38e8], R28 ;  /* 0x0038e81c01007387 */ /* 0x0003e80000100a00 */
[----:B------:R1:W-:Y:S01]  /*34370*/  LDGSTS.E [R0+0x3d000], [R28.64], P2 ;  /* 0x3d0000001c007fae */ /* 0x0003e20009121844 */
[C---:B------:R-:W-:Y:S01]  /*34380*/  IADD3 R220, R6.reuse, 0x100000, RZ ;  /* 0x0010000006dc7810 */ /* 0x040fe20007ffe0ff */
[----:B---3--:R-:W-:Y:S01]  /*34390*/  IMAD.WIDE R42, R3, 0x4, R250 ;  /* 0x00000004032a7825 */ /* 0x008fe200078e02fa */
[----:B------:R-:W-:-:S04]  /*343a0*/  LOP3.LUT R250, R6, 0x20, RZ, 0x3c, !PT ;  /* 0x0000002006fa7812 */ /* 0x000fc800078e3cff */
[----:B------:R4:W-:Y:S01]  /*343b0*/  LDGSTS.E [R218+0x3d800], [R42.64], P2 ;  /* 0x3d8000002ada7fae */ /* 0x0009e20009121844 */
[----:B-1----:R-:W-:-:S03]  /*343c0*/  IMAD.WIDE R36, R3, 0x4, R240 ;  /* 0x0000000403247825 */ /* 0x002fc600078e02f0 */
[----:B------:R-:W3:Y:S04]  /*343d0*/  LDL.LU.64 R240, [R1+0xce8] ;  /* 0x000ce80001f07983 */ /* 0x000ee80000300a00 */
[----:B------:R-:W-:Y:S01]  /*343e0*/  STL.64 [R1+0x38e0], R42 ;  /* 0x0038e02a01007387 */ /* 0x000fe20000100a00 */
[----:B------:R-:W-:-:S03]  /*343f0*/  IMAD.WIDE R28, R3, 0x4, R242 ;  /* 0x00000004031c7825 */ /* 0x000fc600078e02f2 */
[----:B------:R1:W-:Y:S04]  /*34400*/  STL.64 [R1+0x38d8], R36 ;  /* 0x0038d82401007387 */ /* 0x0003e80000100a00 */
[----:B------:R1:W-:Y:S04]  /*34410*/  STL.64 [R1+0x38d0], R28 ;  /* 0x0038d01c01007387 */ /* 0x0003e80000100a00 */
[----:B------:R-:W3:Y:S04]  /*34420*/  LDL.LU.64 R242, [R1+0xcd8] ;  /* 0x000cd80001f27983 */ /* 0x000ee80000300a00 */
[----:B------:R1:W-:Y:S04]  /*34430*/  LDGSTS.E [R7+0x3e000], [R36.64], P2 ;  /* 0x3e00000024077fae */ /* 0x0003e80009121844 */
[----:B------:R1:W-:Y:S02]  /*34440*/  LDGSTS.E [R0+0x3e800], [R28.64], P2 ;  /* 0x3e8000001c007fae */ /* 0x0003e40009121844 */
[----:B-1----:R-:W-:Y:S01]  /*34450*/  IADD3 R0, R250, 0x100000, RZ ;  /* 0x00100000fa007810 */ /* 0x002fe20007ffe0ff */
[----:B----4-:R-:W-:-:S04]  /*34460*/  IMAD.WIDE R218, R3, 0x4, R226 ;  /* 0x0000000403da7825 */ /* 0x010fc800078e02e2 */
[C---:B------:R-:W-:Y:S02]  /*34470*/  IMAD.WIDE R36, R3.reuse, 0x4, R224 ;  /* 0x0000000403247825 */ /* 0x040fe400078e02e0 */
[----:B------:R-:W4:Y:S04]  /*34480*/  LDL.LU.64 R224, [R1+0xcc8] ;  /* 0x000cc80001e07983 */ /* 0x000f280000300a00 */
[----:B------:R-:W-:Y:S04]  /*34490*/  STL.64 [R1+0x38c8], R36 ;  /* 0x0038c82401007387 */ /* 0x000fe80000100a00 */
[----:B------:R1:W-:Y:S01]  /*344a0*/  LDGSTS.E [R220+0x3f000], [R36.64], P2 ;  /* 0x3f00000024dc7fae */ /* 0x0003e20009121844 */
[----:B------:R-:W-:-:S05]  /*344b0*/  IMAD.WIDE R28, R3, 0x4, R244 ;  /* 0x00000004031c7825 */ /* 0x000fca00078e02f4 */
[----:B------:R-:W-:Y:S04]  /*344c0*/  STL.64 [R1+0x38c0], R28 ;  /* 0x0038c01c01007387 */ /* 0x000fe80000100a00 */
[----:B------:R-:W4:Y:S04]  /*344d0*/  LDL.LU.64 R244, [R1+0xcb8] ;  /* 0x000cb80001f47983 */ /* 0x000f280000300a00 */
[----:B------:R1:W-:Y:S04]  /*344e0*/  LDGSTS.E [R7+0x3f800], [R28.64], P2 ;  /* 0x3f8000001c077fae */ /* 0x0003e80009121844 */
[----:B------:R-:W-:Y:S04]  /*344f0*/  STL [R1+0x43d0], R218 ;  /* 0x0043d0da01007387 */ /* 0x000fe80000100800 */
[----:B------:R2:W-:Y:S04]  /*34500*/  LDGSTS.E [R0+0x20200], [R218.64], P2 ;  /* 0x20200000da007fae */ /* 0x0005e80009121844 */
[----:B------:R2:W-:Y:S02]  /*34510*/  STL [R1+0x43cc], R219 ;  /* 0x0043ccdb01007387 */ /* 0x0005e40000100800 */
[----:B--2---:R-:W-:-:S02]  /*34520*/  IMAD.WIDE R218, R3, 0x4, R248 ;  /* 0x0000000403da7825 */ /* 0x004fc400078e02f8 */
[----:B------:R-:W2:Y:S02]  /*34530*/  LDL.LU.64 R248, [R1+0xca8] ;  /* 0x000ca80001f87983 */ /* 0x000ea40000300a00 */
[----:B-1----:R-:W-:Y:S01]  /*34540*/  IMAD.WIDE R220, R3, 0x4, R246 ;  /* 0x0000000403dc7825 */ /* 0x002fe200078e02f6 */
[----:B------:R-:W-:-:S04]  /*34550*/  IADD3 R7, R250, 0x100000, RZ ;  /* 0x00100000fa077810 */ /* 0x000fc80007ffe0ff */
[----:B------:R-:W-:Y:S04]  /*34560*/  STL [R1+0x43c8], R220 ;  /* 0x0043c8dc01007387 */ /* 0x000fe80000100800 */
[----:B------:R3:W-:Y:S04]  /*34570*/  STL [R1+0x43c4], R221 ;  /* 0x0043c4dd01007387 */ /* 0x0007e80000100800 */
[----:B------:R3:W-:Y:S04]  /*34580*/  LDGSTS.E [R7+0x20a00], [R220.64], P2 ;  /* 0x20a00000dc077fae */ /* 0x0007e80009121844 */
[----:B------:R-:W2:Y:S04]  /*34590*/  LDL.LU.64 R246, [R1+0xc98] ;  /* 0x000c980001f67983 */ /* 0x000ea80000300a00 */
[----:B------:R-:W-:Y:S04]  /*345a0*/  STL [R1+0x43c0], R218 ;  /* 0x0043c0da01007387 */ /* 0x000fe80000100800 */
[----:B------:R1:W-:Y:S04]  /*345b0*/  STL [R1+0x43bc], R219 ;  /* 0x0043bcdb01007387 */ /* 0x0003e80000100800 */
[----:B------:R1:W-:Y:S01]  /*345c0*/  LDGSTS.E [R0+0x21200], [R218.64], P2 ;  /* 0x21200000da007fae */ /* 0x0003e20009121844 */
[----:B---3--:R-:W-:-:S03]  /*345d0*/  IMAD.WIDE R220, R3, 0x4, R240 ;  /* 0x0000000403dc7825 */ /* 0x008fc600078e02f0 */
[----:B------:R-:W3:Y:S04]  /*345e0*/  LDL.LU.64 R240, [R1+0xc88] ;  /* 0x000c880001f07983 */ /* 0x000ee80000300a00 */
[----:B------:R-:W-:Y:S04]  /*345f0*/  STL [R1+0x43b8], R220 ;  /* 0x0043b8dc01007387 */ /* 0x000fe80000100800 */
[----:B------:R4:W-:Y:S04]  /*34600*/  STL [R1+0x43b4], R221 ;  /* 0x0043b4dd01007387 */ /* 0x0009e80000100800 */
[----:B------:R4:W-:Y:S01]  /*34610*/  LDGSTS.E [R7+0x21a00], [R220.64], P2 ;  /* 0x21a00000dc077fae */ /* 0x0009e20009121844 */
[----:B-1----:R-:W-:-:S03]  /*34620*/  IMAD.WIDE R218, R3, 0x4, R242 ;  /* 0x0000000403da7825 */ /* 0x002fc600078e02f2 */
[----:B------:R-:W3:Y:S04]  /*34630*/  LDL.LU.64 R242, [R1+0xc78] ;  /* 0x000c780001f27983 */ /* 0x000ee80000300a00 */
[----:B------:R-:W-:Y:S04]  /*34640*/  STL [R1+0x43b0], R218 ;  /* 0x0043b0da01007387 */ /* 0x000fe80000100800 */
[----:B------:R1:W-:Y:S04]  /*34650*/  STL [R1+0x43ac], R219 ;  /* 0x0043acdb01007387 */ /* 0x0003e80000100800 */
[----:B------:R1:W-:Y:S01]  /*34660*/  LDGSTS.E [R0+0x22200], [R218.64], P2 ;  /* 0x22200000da007fae */ /* 0x0003e20009121844 */
[----:B----4-:R-:W-:-:S03]  /*34670*/  IMAD.WIDE R220, R3, 0x4, R224 ;  /* 0x0000000403dc7825 */ /* 0x010fc600078e02e0 */
[----:B------:R-:W4:Y:S04]  /*34680*/  LDL.LU.64 R224, [R1+0xc68] ;  /* 0x000c680001e07983 */ /* 0x000f280000300a00 */
[----:B------:R-:W-:Y:S04]  /*34690*/  STL [R1+0x43a8], R220 ;  /* 0x0043a8dc01007387 */ /* 0x000fe80000100800 */
[----:B------:R2:W-:Y:S04]  /*346a0*/  STL [R1+0x43a4], R221 ;  /* 0x0043a4dd01007387 */ /* 0x0005e80000100800 */
[----:B------:R2:W-:Y:S01]  /*346b0*/  LDGSTS.E [R7+0x22a00], [R220.64], P2 ;  /* 0x22a00000dc077fae */ /* 0x0005e20009121844 */
[----:B-1----:R-:W-:-:S03]  /*346c0*/  IMAD.WIDE R218, R3, 0x4, R244 ;  /* 0x0000000403da7825 */ /* 0x002fc600078e02f4 */
[----:B------:R-:W4:Y:S04]  /*346d0*/  LDL.LU.64 R244, [R1+0xc58] ;  /* 0x000c580001f47983 */ /* 0x000f280000300a00 */
[----:B------:R-:W-:Y:S04]  /*346e0*/  STL [R1+0x43a0], R218 ;  /* 0x0043a0da01007387 */ /* 0x000fe80000100800 */
[----:B------:R1:W-:Y:S04]  /*346f0*/  STL [R1+0x439c], R219 ;  /* 0x00439cdb01007387 */ /* 0x0003e80000100800 */
[----:B------:R1:W-:Y:S01]  /*34700*/  LDGSTS.E [R0+0x23200], [R218.64], P2 ;  /* 0x23200000da007fae */ /* 0x0003e20009121844 */
[----:B--2---:R-:W-:-:S03]  /*34710*/  IMAD.WIDE R220, R3, 0x4, R248 ;  /* 0x0000000403dc7825 */ /* 0x004fc600078e02f8 */
[----:B------:R-:W2:Y:S04]  /*34720*/  LDL.LU.64 R248, [R1+0xc48] ;  /* 0x000c480001f87983 */ /* 0x000ea80000300a00 */
[----:B------:R-:W-:Y:S04]  /*34730*/  STL [R1+0x4398], R220 ;  /* 0x004398dc01007387 */ /* 0x000fe80000100800 */
[----:B------:R3:W-:Y:S04]  /*34740*/  LDGSTS.E [R7+0x23a00], [R220.64], P2 ;  /* 0x23a00000dc077fae */ /* 0x0007e80009121844 */
[----:B------:R3:W-:Y:S01]  /*34750*/  STL [R1+0x4394], R221 ;  /* 0x004394dd01007387 */ /* 0x0007e20000100800 */
[----:B-1----:R-:W-:-:S03]  /*34760*/  IMAD.WIDE R218, R3, 0x4, R246 ;  /* 0x0000000403da7825 */ /* 0x002fc600078e02f6 */
[----:B------:R-:W2:Y:S04]  /*34770*/  LDL.LU.64 R246, [R1+0xc38] ;  /* 0x000c380001f67983 */ /* 0x000ea80000300a00 */
[----:B------:R-:W-:Y:S04]  /*34780*/  STL [R1+0x4390], R218 ;  /* 0x004390da01007387 */ /* 0x000fe80000100800 */
[----:B------:R1:W-:Y:S04]  /*34790*/  STL [R1+0x438c], R219 ;  /* 0x00438cdb01007387 */ /* 0x0003e80000100800 */
[----:B------:R1:W-:Y:S01]  /*347a0*/  LDGSTS.E [R0+0x24200], [R218.64], P2 ;  /* 0x24200000da007fae */ /* 0x0003e20009121844 */
[----:B---3--:R-:W-:-:S05]  /*347b0*/  IMAD.WIDE R220, R3, 0x4, R240 ;  /* 0x0000000403dc7825 */ /* 0x008fca00078e02f0 */
[----:B------:R-:W-:Y:S04]  /*347c0*/  STL [R1+0x4388], R220 ;  /* 0x004388dc01007387 */ /* 0x000fe80000100800 */
[----:B------:R-:W3:Y:S04]  /*347d0*/  LDL.LU.64 R240, [R1+0xc28] ;  /* 0x000c280001f07983 */ /* 0x000ee80000300a00 */
[----:B------:R4:W-:Y:S04]  /*347e0*/  LDGSTS.E [R7+0x24a00], [R220.64], P2 ;  /* 0x24a00000dc077fae */ /* 0x0009e80009121844 */
[----:B------:R4:W-:Y:S01]  /*347f0*/  STL [R1+0x4384], R221 ;  /* 0x004384dd01007387 */ /* 0x0009e20000100800 */
[----:B-1----:R-:W-:-:S03]  /*34800*/  IMAD.WIDE R218, R3, 0x4, R242 ;  /* 0x0000000403da7825 */ /* 0x002fc600078e02f2 */
[----:B------:R-:W3:Y:S04]  /*34810*/  LDL.LU.64 R242, [R1+0xc18] ;  /* 0x000c180001f27983 */ /* 0x000ee80000300a00 */
[----:B------:R-:W-:Y:S04]  /*34820*/  STL [R1+0x4380], R218 ;  /* 0x004380da01007387 */ /* 0x000fe80000100800 */
[----:B------:R1:W-:Y:S04]  /*34830*/  STL [R1+0x437c], R219 ;  /* 0x00437cdb01007387 */ /* 0x0003e80000100800 */
[----:B------:R1:W-:Y:S01]  /*34840*/  LDGSTS.E [R0+0x25200], [R218.64], P2 ;  /* 0x25200000da007fae */ /* 0x0003e20009121844 */
[----:B----4-:R-:W-:-:S05]  /*34850*/  IMAD.WIDE R220, R3, 0x4, R224 ;  /* 0x0000000403dc7825 */ /* 0x010fca00078e02e0 */
[----:B------:R-:W-:Y:S04]  /*34860*/  STL [R1+0x4378], R220 ;  /* 0x004378dc01007387 */ /* 0x000fe80000100800 */
[----:B------:R2:W-:Y:S04]  /*34870*/  STL [R1+0x4374], R221 ;  /* 0x004374dd01007387 */ /* 0x0005e80000100800 */
[----:B------:R-:W4:Y:S04]  /*34880*/  LDL.LU.64 R226, [R1+0xc08] ;  /* 0x000c080001e27983 */ /* 0x000f280000300a00 */
[----:B------:R2:W-:Y:S01]  /*34890*/  LDGSTS.E [R7+0x25a00], [R220.64], P2 ;  /* 0x25a00000dc077fae */ /* 0x0005e20009121844 */
[----:B-1----:R-:W-:-:S03]  /*348a0*/  IMAD.WIDE R218, R3, 0x4, R244 ;  /* 0x0000000403da7825 */ /* 0x002fc600078e02f4 */
[----:B------:R-:W4:Y:S04]  /*348b0*/  LDL.LU.64 R244, [R1+0xbf8] ;  /* 0x000bf80001f47983 */ /* 0x000f280000300a00 */
[----:B------:R1:W-:Y:S01]  /*348c0*/  LDGSTS.E [R0+0x26200], [R218.64], P2 ;  /* 0x26200000da007fae */ /* 0x0003e20009121844 */
[----:B--2---:R-:W-:-:S03]  /*348d0*/  IMAD.WIDE R220, R3, 0x4, R248 ;  /* 0x0000000403dc7825 */ /* 0x004fc600078e02f8 */
[----:B------:R-:W2:Y:S04]  /*348e0*/  LDL.LU.64 R248, [R1+0xa98] ;  /* 0x000a980001f87983 */ /* 0x000ea80000300a00 */
[----:B------:R-:W-:Y:S04]  /*348f0*/  STL [R1+0x4370], R218 ;  /* 0x004370da01007387 */ /* 0x000fe80000100800 */
[----:B------:R1:W-:Y:S04]  /*34900*/  STL [R1+0x436c], R219 ;  /* 0x00436cdb01007387 */ /* 0x0003e80000100800 */
[----:B------:R-:W-:Y:S04]  /*34910*/  STL [R1+0x4368], R220 ;  /* 0x004368dc01007387 */ /* 0x000fe80000100800 */
[----:B------:R3:W-:Y:S01]  /*34920*/  STL [R1+0x4364], R221 ;  /* 0x004364dd01007387 */ /* 0x0007e20000100800 */
[----:B-1----:R-:W-:-:S03]  /*34930*/  IMAD.WIDE R218, R3, 0x4, R246 ;  /* 0x0000000403da7825 */ /* 0x002fc600078e02f6 */
[----:B------:R-:W2:Y:S04]  /*34940*/  LDL.LU.64 R230, [R1+0xa90] ;  /* 0x000a900001e67983 */ /* 0x000ea80000300a00 */
[----:B------:R-:W2:Y:S04]  /*34950*/  LDL.LU.64 R228, [R1+0xa80] ;  /* 0x000a800001e47983 */ /* 0x000ea80000300a00 */
[----:B------:R3:W-:Y:S04]  /*34960*/  LDGSTS.E [R7+0x26a00], [R220.64], P2 ;  /* 0x26a00000dc077fae */ /* 0x0007e80009121844 */
[----:B------:R-:W2:Y:S04]  /*34970*/  LDL.LU.64 R224, [R1+0xa78] ;  /* 0x000a780001e07983 */ /* 0x000ea80000300a00 */
[----:B------:R-:W-:Y:S04]  /*34980*/  STL [R1+0x4360], R218 ;  /* 0x004360da01007387 */ /* 0x000fe80000100800 */
[----:B------:R1:W-:Y:S04]  /*34990*/  STL [R1+0x435c], R219 ;  /* 0x00435cdb01007387 */ /* 0x0003e80000100800 */
[----:B------:R1:W-:Y:S01]  /*349a0*/  LDGSTS.E [R0+0x27200], [R218.64], P2 ;  /* 0x27200000da007fae */ /* 0x0003e20009121844 */
[----:B---3--:R-:W-:-:S05]  /*349b0*/  IMAD.WIDE R220, R3, 0x4, R240 ;  /* 0x0000000403dc7825 */ /* 0x008fca00078e02f0 */
[----:B------:R-:W-:Y:S04]  /*349c0*/  STL [R1+0x4358], R220 ;  /* 0x004358dc01007387 */ /* 0x000fe80000100800 */
[----:B------:R-:W-:Y:S01]  /*349d0*/  STL [R1+0x4350], R221 ;  /* 0x004350dd01007387 */ /* 0x000fe20000100800 */
[----:B-1----:R-:W-:-:S03]  /*349e0*/  IMAD.WIDE R218, R3, 0x4, R242 ;  /* 0x0000000403da7825 */ /* 0x002fc600078e02f2 */
[----:B------:R-:W3:Y:S04]  /*349f0*/  LDL.LU.64 R246, [R1+0xa70] ;  /* 0x000a700001f67983 */ /* 0x000ee80000300a00 */
[----:B------:R-:W3:Y:S04]  /*34a00*/  LDL.LU.64 R240, [R1+0xa68] ;  /* 0x000a680001f07983 */ /* 0x000ee80000300a00 */
[----:B------:R-:W3:Y:S04]  /*34a10*/  LDL.LU.64 R242, [R1+0xa58] ;  /* 0x000a580001f27983 */ /* 0x000ee80000300a00 */
[----:B------:R1:W-:Y:S04]  /*34a20*/  STL [R1+0x4354], R218 ;  /* 0x004354da01007387 */ /* 0x0003e80000100800 */
[----:B------:R-:W-:Y:S04]  /*34a30*/  STL [R1+0x434c], R219 ;  /* 0x00434cdb01007387 */ /* 0x000fe80000100800 */
[----:B------:R1:W-:Y:S04]  /*34a40*/  LDGSTS.E [R7+0x27a00], [R220.64], P2 ;  /* 0x27a00000dc077fae */ /* 0x0003e80009121844 */
[----:B------:R1:W-:Y:S01]  /*34a50*/  LDGSTS.E [R0+0x28200], [R218.64], P2 ;  /* 0x28200000da007fae */ /* 0x0003e20009121844 */
[----:B----4-:R-:W-:-:S05]  /*34a60*/  IMAD.WIDE R42, R3, 0x4, R226 ;  /* 0x00000004032a7825 */ /* 0x010fca00078e02e2 */
[----:B------:R4:W-:Y:S01]  /*34a70*/  STL.64 [R1+0x38b8], R42 ;  /* 0x0038b82a01007387 */ /* 0x0009e20000100a00 */
[----:B------:R-:W-:-:S05]  /*34a80*/  IMAD.WIDE R36, R3, 0x4, R244 ;  /* 0x0000000403247825 */ /* 0x000fca00078e02f4 */
[----:B------:R1:W-:Y:S04]  /*34a90*/  STL.64 [R1+0x38b0], R36 ;  /* 0x0038b02401007387 */ /* 0x0003e80000100a00 */
[----:B------:R-:W3:Y:S01]  /*34aa0*/  LDL.LU.64 R226, [R1+0xa48] ;  /* 0x000a480001e27983 */ /* 0x000ee20000300a00 */
[----:B--2---:R-:W-:-:S05]  /*34ab0*/  IMAD.WIDE R28, R3, 0x4, R248 ;  /* 0x00000004031c7825 */ /* 0x004fca00078e02f8 */
[----:B------:R2:W-:Y:S04]  /*34ac0*/  STL.64 [R1+0x38a8], R28 ;  /* 0x0038a81c01007387 */ /* 0x0005e80000100a00 */
[----:B------:R-:W3:Y:S04]  /*34ad0*/  LDL.LU.64 R244, [R1+0xa38] ;  /* 0x000a380001f47983 */ /* 0x000ee80000300a00 */
[----:B------:R-:W3:Y:S01]  /*34ae0*/  LDL.LU.64 R248, [R1+0xa28] ;  /* 0x000a280001f87983 */ /* 0x000ee20000300a00 */
[----:B-1----:R-:W-:-:S05]  /*34af0*/  IADD3 R218, R250, 0x100000, RZ ;  /* 0x00100000fada7810 */ /* 0x002fca0007ffe0ff */
[----:B------:R4:W-:Y:S04]  /*34b00*/  LDGSTS.E [R218+0x28a00], [R42.64], P2 ;  /* 0x28a000002ada7fae */ /* 0x0009e80009121844 */
[----:B------:R1:W-:Y:S04]  /*34b10*/  LDGSTS.E [R7+0x29200], [R36.64], P2 ;  /* 0x2920000024077fae */ /* 0x0003e80009121844 */
[----:B------:R2:W-:Y:S01]  /*34b20*/  LDGSTS.E [R0+0x29a00], [R28.64], P2 ;  /* 0x29a000001c007fae */ /* 0x0005e20009121844 */
[----:B----4-:R-:W-:-:S04]  /*34b30*/  IMAD.WIDE R42, R3, 0x4, R230 ;  /* 0x00000004032a7825 */ /* 0x010fc800078e02e6 */
[C---:B-1----:R-:W-:Y:S01]  /*34b40*/  IMAD.WIDE R36, R3.reuse, 0x4, R228 ;  /* 0x0000000403247825 */ /* 0x042fe200078e02e4 */
[----:B------:R3:W-:Y:S03]  /*34b50*/  STL.64 [R1+0x38a0], R42 ;  /* 0x0038a02a01007387 */ /* 0x0007e60000100a00 */
[C---:B--2---:R-:W-:Y:S01]  /*34b60*/  IMAD.WIDE R28, R3.reuse, 0x4, R224 ;  /* 0x00000004031c7825 */ /* 0x044fe200078e02e0 */
[----:B------:R1:W-:Y:S04]  /*34b70*/  STL.64 [R1+0x3898], R36 ;  /* 0x0038982401007387 */ /* 0x0003e80000100a00 */
[----:B------:R-:W2:Y:S04]  /*34b80*/  LDL.LU.64 R230, [R1+0xa18] ;  /* 0x000a180001e67983 */ /* 0x000ea80000300a00 */
[----:B------:R4:W-:Y:S04]  /*34b90*/  STL.64 [R1+0x3890], R28 ;  /* 0x0038901c01007387 */ /* 0x0009e80000100a00 */
[----:B------:R-:W2:Y:S04]  /*34ba0*/  LDL.LU.64 R228, [R1+0xa08] ;  /* 0x000a080001e47983 */ /* 0x000ea80000300a00 */
[----:B------:R3:W-:Y:S04]  /*34bb0*/  LDGSTS.E [R218+0x2a200], [R42.64], P2 ;  /* 0x2a2000002ada7fae */ /* 0x0007e80009121844 */
[----:B------:R-:W2:Y:S04]  /*34bc0*/  LDL.LU.64 R224, [R1+0x9f8] ;  /* 0x0009f80001e07983 */ /* 0x000ea80000300a00 */
[----:B------:R1:W-:Y:S04]  /*34bd0*/  LDGSTS.E [R7+0x2aa00], [R36.64], P2 ;  /* 0x2aa0000024077fae */ /* 0x0003e80009121844 */
[----:B------:R4:W-:Y:S01]  /*34be0*/  LDGSTS.E [R0+0x2b200], [R28.64], P2 ;  /* 0x2b2000001c007fae */ /* 0x0009e20009121844 */
[----:B---3--:R-:W-:-:S04]  /*34bf0*/  IMAD.WIDE R42, R3, 0x4, R246 ;  /* 0x00000004032a7825 */ /* 0x008fc800078e02f6 */
[C---:B-1----:R-:W-:Y:S01]  /*34c00*/  IMAD.WIDE R36, R3.reuse, 0x4, R240 ;  /* 0x0000000403247825 */ /* 0x042fe200078e02f0 */
[----:B------:R1:W-:Y:S03]  /*34c10*/  STL.64 [R1+0x3888], R42 ;  /* 0x0038882a01007387 */ /* 0x0003e60000100a00 */
[C---:B----4-:R-:W-:Y:S01]  /*34c20*/  IMAD.WIDE R28, R3.reuse, 0x4, R242 ;  /* 0x00000004031c7825 */ /* 0x050fe200078e02f2 */
[----:B------:R3:W-:Y:S04]  /*34c30*/  STL.64 [R1+0x3880], R36 ;  /* 0x0038802401007387 */ /* 0x0007e80000100a00 */
[----:B------:R-:W4:Y:S04]  /*34c40*/  LDL.LU.64 R246, [R1+0x9f0] ;  /* 0x0009f00001f67983 */ /* 0x000f280000300a00 */
[----:B------:R1:W-:Y:S04]  /*34c50*/  LDGSTS.E [R218+0x2ba00], [R42.64], P2 ;  /* 0x2ba000002ada7fae */ /* 0x0003e80009121844 */
[----:B------:R1:W-:Y:S04]  /*34c60*/  STL.64 [R1+0x3878], R28 ;  /* 0x0038781c01007387 */ /* 0x0003e80000100a00 */
[----:B------:R-:W4:Y:S04]  /*34c70*/  LDL.LU.64 R240, [R1+0x9e0] ;  /* 0x0009e00001f07983 */ /* 0x000f280000300a00 */
[----:B------:R3:W-:Y:S04]  /*34c80*/  LDGSTS.E [R7+0x2c200], [R36.64], P2 ;  /* 0x2c20000024077fae */ /* 0x0007e80009121844 */
[----:B------:R-:W4:Y:S04]  /*34c90*/  LDL.LU.64 R242, [R1+0x9d0] ;  /* 0x0009d00001f27983 */ /* 0x000f280000300a00 */
[----:B------:R1:W-:Y:S02]  /*34ca0*/  LDGSTS.E [R0+0x2ca00], [R28.64], P2 ;  /* 0x2ca000001c007fae */ /* 0x0003e40009121844 */
[----:B-1----:R-:W-:-:S05]  /*34cb0*/  IMAD.WIDE R42, R3, 0x4, R226 ;  /* 0x00000004032a7825 */ /* 0x002fca00078e02e2 */
[----:B------:R2:W-:Y:S04]  /*34cc0*/  STL.64 [R1+0x3870], R42 ;  /* 0x0038702a01007387 */ /* 0x0005e80000100a00 */
[----:B------:R2:W-:Y:S01]  /*34cd0*/  LDGSTS.E [R218+0x2d200], [R42.64], P2 ;  /* 0x2d2000002ada7fae */ /* 0x0005e20009121844 */
[----:B---3--:R-:W-:-:S04]  /*34ce0*/  IMAD.WIDE R36, R3, 0x4, R244 ;  /* 0x0000000403247825 */ /* 0x008fc800078e02f4 */
[C---:B------:R-:W-:Y:S01]  /*34cf0*/  IMAD.WIDE R28, R3.reuse, 0x4, R248 ;  /* 0x00000004031c7825 */ /* 0x040fe200078e02f8 */
[----:B------:R1:W-:Y:S04]  /*34d00*/  STL.64 [R1+0x3868], R36 ;  /* 0x0038682401007387 */ /* 0x0003e80000100a00 */
[----:B------:R-:W3:Y:S04]  /*34d10*/  LDL.LU.64 R226, [R1+0x9c0] ;  /* 0x0009c00001e27983 */ /* 0x000ee80000300a00 */
[----:B------:R1:W-:Y:S04]  /*34d20*/  STL.64 [R1+0x3860], R28 ;  /* 0x0038601c01007387 */ /* 0x0003e80000100a00 */
[----:B------:R-:W3:Y:S04]  /*34d30*/  LDL.LU.64 R244, [R1+0x9b0] ;  /* 0x0009b00001f47983 */ /* 0x000ee80000300a00 */
[----:B------:R-:W3:Y:S04]  /*34d40*/  LDL.LU.64 R248, [R1+0x9a0] ;  /* 0x0009a00001f87983 */ /* 0x000ee80000300a00 */
[----:B------:R1:W-:Y:S04]  /*34d50*/  LDGSTS.E [R7+0x2da00], [R36.64], P2 ;  /* 0x2da0000024077fae */ /* 0x0003e80009121844 */
[----:B------:R1:W-:Y:S01]  /*34d60*/  LDGSTS.E [R0+0x2e200], [R28.64], P2 ;  /* 0x2e2000001c007fae */ /* 0x0003e20009121844 */
[----:B--2---:R-:W-:-:S04]  /*34d70*/  IMAD.WIDE R42, R3, 0x4, R230 ;  /* 0x00000004032a7825 */ /* 0x004fc800078e02e6 */
[C---:B-1----:R-:W-:Y:S01]  /*34d80*/  IMAD.WIDE R36, R3.reuse, 0x4, R228 ;  /* 0x0000000403247825 */ /* 0x042fe200078e02e4 */
[----:B------:R4:W-:Y:S04]  /*34d90*/  STL.64 [R1+0x3858], R42 ;  /* 0x0038582a01007387 */ /* 0x0009e80000100a00 */
[----:B------:R1:W-:Y:S01]  /*34da0*/  STL.64 [R1+0x3850], R36 ;  /* 0x0038502401007387 */ /* 0x0003e20000100a00 */
[----:B------:R-:W-:-:S03]  /*34db0*/  IMAD.WIDE R28, R3, 0x4, R224 ;  /* 0x00000004031c7825 */ /* 0x000fc600078e02e0 */
[----:B------:R-:W2:Y:S04]  /*34dc0*/  LDL.LU.64 R230, [R1+0x990] ;  /* 0x0009900001e67983 */ /* 0x000ea80000300a00 */
[----:B------:R1:W-:Y:S04]  /*34dd0*/  STL.64 [R1+0x3848], R28 ;  /* 0x0038481c01007387 */ /* 0x0003e80000100a00 */
[----:B------:R-:W2:Y:S04]  /*34de0*/  LDL.LU.64 R228, [R1+0x980] ;  /* 0x0009800001e47983 */ /* 0x000ea80000300a00 */
[----:B------:R4:W-:Y:S04]  /*34df0*/  LDGSTS.E [R218+0x2ea00], [R42.64], P2 ;  /* 0x2ea000002ada7fae */ /* 0x0009e80009121844 */
[----:B------:R-:W2:Y:S04]  /*34e00*/  LDL.LU.64 R224, [R1+0x970] ;  /* 0x0009700001e07983 */ /* 0x000ea80000300a00 */
[----:B------:R1:W-:Y:S04]  /*34e10*/  LDGSTS.E [R7+0x2f200], [R36.64], P2 ;  /* 0x2f20000024077fae */ /* 0x0003e80009121844 */
[----:B------:R1:W-:Y:S01]  /*34e20*/  LDGSTS.E [R0+0x2fa00], [R28.64], P2 ;  /* 0x2fa000001c007fae */ /* 0x0003e20009121844 */
[----:B----4-:R-:W-:-:S05]  /*34e30*/  IMAD.WIDE R42, R3, 0x4, R246 ;  /* 0x00000004032a7825 */ /* 0x010fca00078e02f6 */
[----:B------:R3:W-:Y:S04]  /*34e40*/  STL.64 [R1+0x3840], R42 ;  /* 0x0038402a01007387 */ /* 0x0007e80000100a00 */
[----:B------:R3:W-:Y:S01]  /*34e50*/  LDGSTS.E [R218+0x30200], [R42.64], P2 ;  /* 0x302000002ada7fae */ /* 0x0007e20009121844 */
[----:B-1----:R-:W-:-:S05]  /*34e60*/  IMAD.WIDE R36, R3, 0x4, R240 ;  /* 0x0000000403247825 */ /* 0x002fca00078e02f0 */
[----:B------:R1:W-:Y:S01]  /*34e70*/  STL.64 [R1+0x3838], R36 ;  /* 0x0038382401007387 */ /* 0x0003e20000100a00 */
[----:B------:R-:W-:-:S03]  /*34e80*/  IMAD.WIDE R28, R3, 0x4, R242 ;  /* 0x00000004031c7825 */ /* 0x000fc600078e02f2 */
[----:B------:R-:W4:Y:S04]  /*34e90*/  LDL.LU.64 R246, [R1+0x960] ;  /* 0x0009600001f67983 */ /* 0x000f280000300a00 */
[----:B------:R1:W-:Y:S04]  /*34ea0*/  STL.64 [R1+0x3830], R28 ;  /* 0x0038301c01007387 */ /* 0x0003e80000100a00 */
[----:B------:R-:W4:Y:S04]  /*34eb0*/  LDL.LU.64 R240, [R1+0x950] ;  /* 0x0009500001f07983 */ /* 0x000f280000300a00 */
[----:B------:R1:W-:Y:S04]  /*34ec0*/  LDGSTS.E [R7+0x30a00], [R36.64], P2 ;  /* 0x30a0000024077fae */ /* 0x0003e80009121844 */
[----:B------:R1:W-:Y:S04]  /*34ed0*/  LDGSTS.E [R0+0x31200], [R28.64], P2 ;  /* 0x312000001c007fae */ /* 0x0003e80009121844 */
[----:B------:R-:W4:Y:S01]  /*34ee0*/  LDL.LU.64 R242, [R1+0x940] ;  /* 0x0009400001f27983 */ /* 0x000f220000300a00 */
[----:B---3--:R-:W-:-:S04]  /*34ef0*/  IMAD.WIDE R42, R3, 0x4, R226 ;  /* 0x00000004032a7825 */ /* 0x008fc800078e02e2 */
[C---:B-1----:R-:W-:Y:S01]  /*34f00*/  IMAD.WIDE R36, R3.reuse, 0x4, R244 ;  /* 0x0000000403247825 */ /* 0x042fe200078e02f4 */
[----:B------:R2:W-:Y:S03]  /*34f10*/  STL.64 [R1+0x3828], R42 ;  /* 0x0038282a01007387 */ /* 0x0005e60000100a00 */
[C---:B------:R-:W-:Y:S01]  /*34f20*/  IMAD.WIDE R28, R3.reuse, 0x4, R248 ;  /* 0x00000004031c7825 */ /* 0x040fe200078e02f8 */
[----:B------:R1:W-:Y:S04]  /*34f30*/  STL.64 [R1+0x3820], R36 ;  /* 0x0038202401007387 */ /* 0x0003e80000100a00 */
[----:B------:R-:W3:Y:S04]  /*34f40*/  LDL.LU.64 R226, [R1+0x930] ;  /* 0x0009300001e27983 */ /* 0x000ee80000300a00 */
[----:B------:R1:W-:Y:S04]  /*34f50*/  STL.64 [R1+0x3818], R28 ;  /* 0x0038181c01007387 */ /* 0x0003e80000100a00 */
[----:B------:R-:W3:Y:S04]  /*34f60*/  LDL.LU.64 R244, [R1+0x920] ;  /* 0x0009200001f47983 */ /* 0x000ee80000300a00 */
[----:B------:R-:W3:Y:S04]  /*34f70*/  LDL.LU.64 R248, [R1+0x910] ;  /* 0x0009100001f87983 */ /* 0x000ee80000300a00 */
[----:B------:R2:W-:Y:S04]  /*34f80*/  LDGSTS.E [R218+0x31a00], [R42.64], P2 ;  /* 0x31a000002ada7fae */ /* 0x0005e80009121844 */
[----:B------:R1:W-:Y:S04]  /*34f90*/  LDGSTS.E [R7+0x32200], [R36.64], P2 ;  /* 0x3220000024077fae */ /* 0x0003e80009121844 */
[----:B------:R2:W-:Y:S02]  /*34fa0*/  LDGSTS.E [R0+0x32a00], [R28.64], P2 ;  /* 0x32a000001c007fae */ /* 0x0005e40009121844 */
        /* <DEDUP_REMOVED lines=12> */
[----:B----4-:R-:W-:-:S04]  /*35070*/  IMAD.WIDE R42, R3, 0x4, R246 ;  /* 0x00000004032a7825 */ /* 0x010fc800078e02f6 */
[C---:B-1----:R-:W-:Y:S01]  /*35080*/  IMAD.WIDE R36, R3.reuse, 0x4, R240 ;  /* 0x0000000403247825 */ /* 0x042fe200078e02f0 */
[----:B------:R3:W-:Y:S04]  /*35090*/  STL.64 [R1+0x37f8], R42 ;  /* 0x0037f82a01007387 */ /* 0x0007e80000100a00 */
[----:B------:R1:W-:Y:S04]  /*350a0*/  STL.64 [R1+0x37f0], R36 ;  /* 0x0037f02401007387 */ /* 0x0003e80000100a00 */
[----:B------:R-:W4:Y:S01]  /*350b0*/  LDL.LU.64 R246, [R1+0x8d0] ;  /* 0x0008d00001f67983 */ /* 0x000f220000300a00 */
[----:B------:R-:W-:-:S03]  /*350c0*/  IMAD.WIDE R28, R3, 0x4, R242 ;  /* 0x00000004031c7825 */ /* 0x000fc600078e02f2 */
[----:B------:R3:W-:Y:S04]  /*350d0*/  LDGSTS.E [R218+0x34a00], [R42.64], P2 ;  /* 0x34a000002ada7fae */ /* 0x0007e80009121844 */
[----:B------:R1:W-:Y:S04]  /*350e0*/  STL.64 [R1+0x37e8], R28 ;  /* 0x0037e81c01007387 */ /* 0x0003e80000100a00 */
[----:B------:R1:W-:Y:S04]  /*350f0*/  LDGSTS.E [R7+0x35200], [R36.64], P2 ;  /* 0x3520000024077fae */ /* 0x0003e80009121844 */
[----:B------:R-:W4:Y:S04]  /*35100*/  LDL.LU.64 R240, [R1+0x8c0] ;  /* 0x0008c00001f07983 */ /* 0x000f280000300a00 */
[----:B------:R-:W4:Y:S04]  /*35110*/  LDL.LU.64 R242, [R1+0x8b0] ;  /* 0x0008b00001f27983 */ /* 0x000f280000300a00 */
[----:B------:R1:W-:Y:S01]  /*35120*/  LDGSTS.E [R0+0x35a00], [R28.64], P2 ;  /* 0x35a000001c007fae */ /* 0x0003e20009121844 */
[----:B---3--:R-:W-:-:S04]  /*35130*/  IMAD.WIDE R42, R3, 0x4, R226 ;  /* 0x00000004032a7825 */ /* 0x008fc800078e02e2 */
        /* <DEDUP_REMOVED lines=16> */
[----:B------:R2:W-:Y:S04]  /*35240*/  STL.64 [R1+0x37b8], R28 ;  /* 0x0037b81c01007387 */ /* 0x0005e80000100a00 */
[----:B------:R-:W4:Y:S04]  /*35250*/  LDL.LU.64 R234, [R1+0x870] ;  /* 0x0008700001ea7983 */ /* 0x000f280000300a00 */
[----:B------:R4:W-:Y:S04]  /*35260*/  LDGSTS.E [R218+0x37a00], [R42.64], P2 ;  /* 0x37a000002ada7fae */ /* 0x0009e80009121844 */
[----:B------:R-:W4:Y:S04]  /*35270*/  LDL.LU.64 R228, [R1+0x860] ;  /* 0x0008600001e47983 */ /* 0x000f280000300a00 */
[----:B------:R-:W4:Y:S04]  /*35280*/  LDL.LU.64 R224, [R1+0x850] ;  /* 0x0008500001e07983 */ /* 0x000f280000300a00 */
[----:B------:R1:W-:Y:S04]  /*35290*/  LDGSTS.E [R7+0x38200], [R36.64], P2 ;  /* 0x3820000024077fae */ /* 0x0003e80009121844 */
[----:B------:R2:W-:Y:S01]  /*352a0*/  LDGSTS.E [R0+0x38a00], [R28.64], P2 ;  /* 0x38a000001c007fae */ /* 0x0005e20009121844 */
[----:B----4-:R-:W-:-:S05]  /*352b0*/  IMAD.WIDE R42, R3, 0x4, R246 ;  /* 0x00000004032a7825 */ /* 0x010fca00078e02f6 */
[----:B------:R4:W-:Y:S01]  /*352c0*/  LDGSTS.E [R218+0x39200], [R42.64], P2 ;  /* 0x392000002ada7fae */ /* 0x0009e20009121844 */
[----:B-1----:R-:W-:-:S03]  /*352d0*/  IMAD.WIDE R36, R3, 0x4, R240 ;  /* 0x0000000403247825 */ /* 0x002fc600078e02f0 */
[----:B------:R-:W3:Y:S01]  /*352e0*/  LDL.LU.64 R240, [R1+0x840] ;  /* 0x0008400001f07983 */ /* 0x000ee20000300a00 */
[----:B--2---:R-:W-:-:S03]  /*352f0*/  IMAD.WIDE R28, R3, 0x4, R242 ;  /* 0x00000004031c7825 */ /* 0x004fc600078e02f2 */
[----:B------:R-:W-:Y:S04]  /*35300*/  STL.64 [R1+0x37b0], R42 ;  /* 0x0037b02a01007387 */ /* 0x000fe80000100a00 */
[----:B------:R-:W2:Y:S04]  /*35310*/  LDL.LU.64 R242, [R1+0x830] ;  /* 0x0008300001f27983 */ /* 0x000ea80000300a00 */
[----:B------:R4:W-:Y:S04]  /*35320*/  STL.64 [R1+0x37a8], R36 ;  /* 0x0037a82401007387 */ /* 0x0009e80000100a00 */
[----:B------:R1:W-:Y:S04]  /*35330*/  STL.64 [R1+0x37a0], R28 ;  /* 0x0037a01c01007387 */ /* 0x0003e80000100a00 */
[----:B------:R4:W-:Y:S04]  /*35340*/  LDGSTS.E [R7+0x39a00], [R36.64], P2 ;  /* 0x39a0000024077fae */ /* 0x0009e80009121844 */
[----:B------:R-:W2:Y:S04]  /*35350*/  LDL.LU.64 R246, [R1+0x820] ;  /* 0x0008200001f67983 */ /* 0x000ea80000300a00 */
[----:B------:R1:W-:Y:S01]  /*35360*/  LDGSTS.E [R0+0x3a200], [R28.64], P2 ;  /* 0x3a2000001c007fae */ /* 0x0003e20009121844 */
[----:B----4-:R-:W-:-:S03]  /*35370*/  IMAD.WIDE R36, R3, 0x4, R248 ;  /* 0x0000000403247825 */ /* 0x010fc600078e02f8 */
[----:B------:R-:W4:Y:S01]  /*35380*/  LDL.LU.64 R248, [R1+0x810] ;  /* 0x0008100001f87983 */ /* 0x000f220000300a00 */
[----:B------:R-:W-:-:S05]  /*35390*/  IMAD.WIDE R42, R3, 0x4, R226 ;  /* 0x00000004032a7825 */ /* 0x000fca00078e02e2 */
[----:B------:R1:W-:Y:S02]  /*353a0*/  STL.64 [R1+0x3798], R42 ;  /* 0x0037982a01007387 */ /* 0x0003e40000100a00 */
[C---:B-1----:R-:W-:Y:S02]  /*353b0*/  IMAD.WIDE R28, R3.reuse, 0x4, R244 ;  /* 0x00000004031c7825 */ /* 0x042fe400078e02f4 */
[----:B------:R1:W-:Y:S04]  /*353c0*/  STL.64 [R1+0x3790], R36 ;  /* 0x0037902401007387 */ /* 0x0003e80000100a00 */
[----:B------:R1:W-:Y:S04]  /*353d0*/  LDGSTS.E [R218+0x3aa00], [R42.64], P2 ;  /* 0x3aa000002ada7fae */ /* 0x0003e80009121844 */
[----:B------:R1:W-:Y:S04]  /*353e0*/  STL.64 [R1+0x3788], R28 ;  /* 0x0037881c01007387 */ /* 0x0003e80000100a00 */
[----:B------:R-:W4:Y:S04]  /*353f0*/  LDL.LU.64 R230, [R1+0xd18] ;  /* 0x000d180001e67983 */ /* 0x000f280000300a00 */
[----:B------:R1:W-:Y:S04]  /*35400*/  LDGSTS.E [R7+0x3b200], [R36.64], P2 ;  /* 0x3b20000024077fae */ /* 0x0003e80009121844 */
[----:B------:R-:W4:Y:S04]  /*35410*/  LDL.LU.64 R226, [R1+0x800] ;  /* 0x0008000001e27983 */ /* 0x000f280000300a00 */
[----:B------:R1:W-:Y:S02]  /*35420*/  LDGSTS.E [R0+0x3ba00], [R28.64], P2 ;  /* 0x3ba000001c007fae */ /* 0x0003e40009121844 */
[----:B-1----:R-:W-:-:S02]  /*35430*/  IMAD.WIDE R42, R3, 0x4, R234 ;  /* 0x00000004032a7825 */ /* 0x002fc400078e02ea */
[----:B------:R-:W4:Y:S02]  /*35440*/  LDL.LU.64 R244, [R1+0xfa0] ;  /* 0x000fa00001f47983 */ /* 0x000f240000300a00 */
[C---:B------:R-:W-:Y:S02]  /*35450*/  IMAD.WIDE R36, R3.reuse, 0x4, R228 ;  /* 0x0000000403247825 */ /* 0x040fe400078e02e4 */
[----:B------:R3:W-:Y:S02]  /*35460*/  STL.64 [R1+0x3780], R42 ;  /* 0x0037802a01007387 */ /* 0x0007e40000100a00 */
[C---:B------:R-:W-:Y:S02]  /*35470*/  IMAD.WIDE R28, R3.reuse, 0x4, R224 ;  /* 0x00000004031c7825 */ /* 0x040fe400078e02e0 */
[----:B------:R3:W-:Y:S04]  /*35480*/  LDGSTS.E [R218+0x3c200], [R42.64], P2 ;  /* 0x3c2000002ada7fae */ /* 0x0007e80009121844 */
[----:B------:R2:W-:Y:S04]  /*35490*/  STL.64 [R1+0x3778], R36 ;  /* 0x0037782401007387 */ /* 0x0005e80000100a00 */
[----:B------:R2:W-:Y:S04]  /*354a0*/  LDGSTS.E [R7+0x3ca00], [R36.64], P2 ;  /* 0x3ca0000024077fae */ /* 0x0005e80009121844 */
[----:B------:R1:W-:Y:S04]  /*354b0*/  STL.64 [R1+0x3770], R28 ;  /* 0x0037701c01007387 */ /* 0x0003e80000100a00 */
[----:B------:R-:W4:Y:S04]  /*354c0*/  LDL.LU.64 R224, [R1+0xf90] ;  /* 0x000f900001e07983 */ /* 0x000f280000300a00 */
[----:B------:R1:W-:Y:S01]  /*354d0*/  LDGSTS.E [R0+0x3d200], [R28.64], P2 ;  /* 0x3d2000001c007fae */ /* 0x0003e20009121844 */
[----:B------:R-:W-:Y:S01]  /*354e0*/  IADD3 R222, R250, 0x100000, RZ ;  /* 0x00100000fade7810 */ /* 0x000fe20007ffe0ff */
[----:B---3--:R-:W-:-:S02]  /*354f0*/  IMAD.WIDE R42, R3, 0x4, R240 ;  /* 0x00000004032a7825 */ /* 0x008fc400078e02f0 */
[----:B------:R-:W3:Y:S02]  /*35500*/  LDL.LU.64 R240, [R1+0xf80] ;  /* 0x000f800001f07983 */ /* 0x000ee40000300a00 */
[C---:B--2---:R-:W-:Y:S02]  /*35510*/  IMAD.WIDE R36, R3.reuse, 0x4, R242 ;  /* 0x0000000403247825 */ /* 0x044fe400078e02f2 */
[----:B------:R-:W-:Y:S04]  /*35520*/  STL.64 [R1+0x3768], R42 ;  /* 0x0037682a01007387 */ /* 0x000fe80000100a00 */
[----:B------:R-:W2:Y:S04]  /*35530*/  LDL.LU.64 R242, [R1+0xf70] ;  /* 0x000f700001f27983 */ /* 0x000ea80000300a00 */
[----:B------:R4:W-:Y:S04]  /*35540*/  LDGSTS.E [R218+0x3da00], [R42.64], P2 ;  /* 0x3da000002ada7fae */ /* 0x0009e80009121844 */
[----:B------:R4:W-:Y:S01]  /*35550*/  STL.64 [R1+0x3760], R36 ;  /* 0x0037602401007387 */ /* 0x0009e20000100a00 */
[----:B-1----:R-:W-:-:S03]  /*35560*/  IMAD.WIDE R28, R3, 0x4, R246 ;  /* 0x00000004031c7825 */ /* 0x002fc600078e02f6 */
[----:B------:R4:W-:Y:S04]  /*35570*/  LDGSTS.E [R7+0x3e200], [R36.64], P2 ;  /* 0x3e20000024077fae */ /* 0x0009e80009121844 */
[----:B------:R1:W-:Y:S04]  /*35580*/  STL.64 [R1+0x3758], R28 ;  /* 0x0037581c01007387 */ /* 0x0003e80000100a00 */
[----:B------:R-:W2:Y:S04]  /*35590*/  LDL.LU.64 R228, [R1+0xf60] ;  /* 0x000f600001e47983 */ /* 0x000ea80000300a00 */
[----:B------:R1:W-:Y:S01]  /*355a0*/  LDGSTS.E [R0+0x3ea00], [R28.64], P2 ;  /* 0x3ea000001c007fae */ /* 0x0003e20009121844 */
[----:B----4-:R-:W-:-:S05]  /*355b0*/  IMAD.WIDE R36, R3, 0x4, R248 ;  /* 0x0000000403247825 */ /* 0x010fca00078e02f8 */
[----:B------:R4:W-:Y:S04]  /*355c0*/  STL.64 [R1+0x3750], R36 ;  /* 0x0037502401007387 */ /* 0x0009e80000100a00 */
[----:B------:R-:W2:Y:S04]  /*355d0*/  LDL.LU.64 R250, [R1+0xf50] ;  /* 0x000f500001fa7983 */ /* 0x000ea80000300a00 */
[----:B------:R-:W2:Y:S01]  /*355e0*/  LDL.LU.64 R246, [R1+0xf40] ;  /* 0x000f400001f67983 */ /* 0x000ea20000300a00 */
[----:B------:R-:W-:-:S03]  /*355f0*/  LOP3.LUT R249, R6, 0x40, RZ, 0x3c, !PT ;  /* 0x0000004006f97812 */ /* 0x000fc600078e3cff */
[----:B------:R1:W-:Y:S01]  /*35600*/  LDGSTS.E [R0+0x3f200], [R36.64], P2 ;  /* 0x3f20000024007fae */ /* 0x0003e20009121844 */
[----:B------:R-:W-:Y:S01]  /*35610*/  IADD3 R7, R249, 0x100000, RZ ;  /* 0x00100000f9077810 */ /* 0x000fe20007ffe0ff */
[----:B------:R-:W-:-:S04]  /*35620*/  IMAD.WIDE R220, R3, 0x4, R230 ;  /* 0x0000000403dc7825 */ /* 0x000fc800078e02e6 */
[----:B-1----:R-:W-:-:S05]  /*35630*/  IMAD.WIDE R28, R3, 0x4, R226 ;  /* 0x00000004031c7825 */ /* 0x002fca00078e02e2 */
[----:B------:R-:W-:Y:S04]  /*35640*/  STL.64 [R1+0x3748], R28 ;  /* 0x0037481c01007387 */ /* 0x000fe80000100a00 */
[----:B------:R-:W-:Y:S01]  /*35650*/  STL [R1+0x4348], R220 ;  /* 0x004348dc01007387 */ /* 0x000fe20000100800 */
[----:B------:R-:W-:-:S03]  /*35660*/  IMAD.WIDE R218, R3, 0x4, R244 ;  /* 0x0000000403da7825 */ /* 0x000fc600078e02f4 */
[----:B------:R-:W2:Y:S01]  /*35670*/  LDL.LU.64 R236, [R1+0xf30] ;  /* 0x000f300001ec7983 */ /* 0x000ea20000300a00 */
[----:B------:R-:W-:-:S03]  /*35680*/  IADD3 R0, R249, 0x100000, RZ ;  /* 0x00100000f9007810 */ /* 0x000fc60007ffe0ff */
[----:B------:R-:W2:Y:S01]  /*35690*/  LDL.LU.64 R234, [R1+0xf20] ;  /* 0x000f200001ea7983 */ /* 0x000ea20000300a00 */
[----:B------:R-:W-:-:S03]  /*356a0*/  IADD3 R226, R249, 0x100000, RZ ;  /* 0x00100000f9e27810 */ /* 0x000fc60007ffe0ff */
[----:B------:R-:W2:Y:S04]  /*356b0*/  LDL.LU.64 R244, [R1+0xf10] ;  /* 0x000f100001f47983 */ /* 0x000ea80000300a00 */
[----:B------:R3:W-:Y:S04]  /*356c0*/  LDGSTS.E [R222+0x3fa00], [R28.64], P2 ;  /* 0x3fa000001cde7fae */ /* 0x0007e80009121844 */
[----:B------:R1:W-:Y:S04]  /*356d0*/  STL [R1+0x4344], R221 ;  /* 0x004344dd01007387 */ /* 0x0003e80000100800 */
[----:B------:R1:W-:Y:S04]  /*356e0*/  LDGSTS.E [R7+0x20400], [R220.64], P2 ;  /* 0x20400000dc077fae */ /* 0x0003e80009121844 */
[----:B----4-:R-:W4:Y:S04]  /*356f0*/  LDL.LU.64 R36, [R1+0xf00] ;  /* 0x000f000001247983 */ /* 0x010f280000300a00 */
[----:B------:R2:W-:Y:S01]  /*35700*/  LDGSTS.E [R0+0x20c00], [R218.64], P2 ;  /* 0x20c00000da007fae */ /* 0x0005e20009121844 */
[----:B-1----:R-:W-:-:S05]  /*35710*/  IMAD.WIDE R220, R3, 0x4, R224 ;  /* 0x0000000403dc7825 */ /* 0x002fca00078e02e0 */
[----:B------:R1:W-:Y:S01]  /*35720*/  LDGSTS.E [R226+0x21400], [R220.64], P2 ;  /* 0x21400000dce27fae */ /* 0x0003e20009121844 */
[----:B---3--:R-:W-:-:S03]  /*35730*/  IMAD.WIDE R222, R3, 0x4, R240 ;  /* 0x0000000403de7825 */ /* 0x008fc600078e02f0 */
[----:B------:R-:W3:Y:S01]  /*35740*/  LDL.LU.64 R240, [R1+0xef0] ;  /* 0x000ef00001f07983 */ /* 0x000ee20000300a00 */
[----:B------:R-:W-:-:S03]  /*35750*/  IADD3 R232, R249, 0x100000, RZ ;  /* 0x00100000f9e87810 */ /* 0x000fc60007ffe0ff */
[----:B------:R1:W-:Y:S01]  /*35760*/  LDGSTS.E [R7+0x21c00], [R222.64], P2 ;  /* 0x21c00000de077fae */ /* 0x0003e20009121844 */
[----:B--2---:R-:W-:-:S03]  /*35770*/  IMAD.WIDE R224, R3, 0x4, R242 ;  /* 0x0000000403e07825 */ /* 0x004fc600078e02f2 */
[----:B------:R-:W2:Y:S04]  /*35780*/  LDL.LU.64 R242, [R1+0xee0] ;  /* 0x000ee00001f27983 */ /* 0x000ea80000300a00 */
[----:B------:R-:W2:Y:S01]  /*35790*/  LDL.LU.64 R28, [R1+0xed0] ;  /* 0x000ed000011c7983 */ /* 0x000ea20000300a00 */
[----:B------:R-:W-:-:S03]  /*357a0*/  IADD3 R238, R249, 0x100000, RZ ;  /* 0x00100000f9ee7810 */ /* 0x000fc60007ffe0ff */
[----:B------:R2:W-:Y:S01]  /*357b0*/  LDGSTS.E [R0+0x22400], [R224.64], P2 ;  /* 0x22400000e0007fae */ /* 0x0005e20009121844 */
[----:B-1----:R-:W-:-:S05]  /*357c0*/  IMAD.WIDE R226, R3, 0x4, R228 ;  /* 0x0000000403e27825 */ /* 0x002fca00078e02e4 */
[----:B------:R1:W-:Y:S01]  /*357d0*/  LDGSTS.E [R232+0x22c00], [R226.64], P2 ;  /* 0x22c00000e2e87fae */ /* 0x0003e20009121844 */
[----:B------:R-:W-:-:S04]  /*357e0*/  IMAD.WIDE R228, R3, 0x4, R250 ;  /* 0x0000000403e47825 */ /* 0x000fc800078e02fa */
[C---:B------:R-:W-:Y:S01]  /*357f0*/  IMAD.WIDE R230, R3.reuse, 0x4, R246 ;  /* 0x0000000403e67825 */ /* 0x040fe200078e02f6 */
[----:B------:R1:W-:Y:S04]  /*35800*/  LDGSTS.E [R7+0x23400], [R228.64], P2 ;  /* 0x23400000e4077fae */ /* 0x0003e80009121844 */
        /* <DEDUP_REMOVED lines=8> */
[----:B-1----:R-:W-:-:S03]  /*35890*/  IMAD.WIDE R232, R3, 0x4, R236 ;  /* 0x0000000403e87825 */ /* 0x002fc600078e02ec */
[----:B------:R1:W-:Y:S01]  /*358a0*/  LDGSTS.E [R0+0x23c00], [R230.64], P2 ;  /* 0x23c00000e6007fae */ /* 0x0003e20009121844 */
[----:B------:R-:W-:-:S03]  /*358b0*/  IMAD.WIDE R234, R3, 0x4, R234 ;  /* 0x0000000403ea7825 */ /* 0x000fc600078e02ea */
[----:B------:R4:W-:Y:S01]  /*358c0*/  LDGSTS.E [R238+0x24400], [R232.64], P2 ;  /* 0x24400000e8ee7fae */ /* 0x0009e20009121844 */
[----:B------:R-:W-:Y:S01]  /*358d0*/  IMAD.WIDE R236, R3, 0x4, R244 ;  /* 0x0000000403ec7825 */ /* 0x000fe200078e02f4 */
[----:B------:R-:W-:Y:S02]  /*358e0*/  IADD3 R244, R249, 0x100000, RZ ;  /* 0x00100000f9f47810 */ /* 0x000fe40007ffe0ff */
[----:B------:R1:W-:Y:S04]  /*358f0*/  LDGSTS.E [R7+0x24c00], [R234.64], P2 ;  /* 0x24c00000ea077fae */ /* 0x0003e80009121844 */
[----:B------:R1:W-:Y:S01]  /*35900*/  LDGSTS.E [R0+0x25400], [R236.64], P2 ;  /* 0x25400000ec007fae */ /* 0x0003e20009121844 */
[----:B----4-:R-:W-:-:S05]  /*35910*/  IMAD.WIDE R238, R3, 0x4, R36 ;  /* 0x0000000403ee7825 */ /* 0x010fca00078e0224 */
[----:B------:R2:W-:Y:S02]  /*35920*/  LDGSTS.E [R244+0x25c00], [R238.64], P2 ;  /* 0x25c00000eef47fae */ /* 0x0005e40009121844 */
[C---:B--2---:R-:W-:Y:S02]  /*35930*/  IMAD.WIDE R244, R3.reuse, 0x4, R28 ;  /* 0x0000000403f47825 */ /* 0x044fe400078e021c */
[----:B------:R-:W2:Y:S04]  /*35940*/  LDL.LU.64 R28, [R1+0xe78] ;  /* 0x000e7800011c7983 */ /* 0x000ea80000300a00 */
[----:B------:R-:W4:Y:S01]  /*35950*/  LDL.LU.64 R36, [R1+0xe70] ;  /* 0x000e700001247983 */ /* 0x000f220000300a00 */
[----:B---3--:R-:W-:-:S03]  /*35960*/  IMAD.WIDE R44, R3, 0x4, R250 ;  /* 0x00000004032c7825 */ /* 0x008fc600078e02fa */
[----:B------:R-:W3:Y:S01]  /*35970*/  LDL.LU.64 R250, [R1+0xe68] ;  /* 0x000e680001fa7983 */ /* 0x000ee20000300a00 */
[----:B------:R-:W-:Y:S01]  /*35980*/  IMAD.WIDE R240, R3, 0x4, R240 ;  /* 0x0000000403f07825 */ /* 0x000fe200078e02f0 */
[----:B------:R-:W-:-:S03]  /*35990*/  IADD3 R248, R249, 0x100000, RZ ;  /* 0x00100000f9f87810 */ /* 0x000fc60007ffe0ff */
[C---:B------:R-:W-:Y:S01]  /*359a0*/  IMAD.WIDE R242, R3.reuse, 0x4, R242 ;  /* 0x0000000403f27825 */ /* 0x040fe200078e02f2 */
[----:B------:R1:W-:Y:S03]  /*359b0*/  LDGSTS.E [R7+0x26400], [R240.64], P2 ;  /* 0x26400000f0077fae */ /* 0x0003e60009121844 */
[C---:B------:R-:W-:Y:S01]  /*359c0*/  IMAD.WIDE R246, R3.reuse, 0x4, R246 ;  /* 0x0000000403f67825 */ /* 0x040fe200078e02f6 */
[----:B------:R1:W-:Y:S03]  /*359d0*/  LDGSTS.E [R0+0x26c00], [R242.64], P2 ;  /* 0x26c00000f2007fae */ /* 0x0003e60009121844 */
[C---:B------:R-:W-:Y:S01]  /*359e0*/  IMAD.WIDE R48, R3.reuse, 0x4, R58 ;  /* 0x0000000403307825 */ /* 0x040fe200078e023a */
[----:B------:R1:W-:Y:S03]  /*359f0*/  LDGSTS.E [R248+0x27400], [R244.64], P2 ;  /* 0x27400000f4f87fae */ /* 0x0003e60009121844 */
[C---:B------:R-:W-:Y:S01]  /*35a00*/  IMAD.WIDE R46, R3.reuse, 0x4, R56 ;  /* 0x00000004032e7825 */ /* 0x040fe200078e0238 */
[----:B------:R1:W-:Y:S04]  /*35a10*/  LDGSTS.E [R7+0x27c00], [R246.64], P2 ;  /* 0x27c00000f6077fae */ /* 0x0003e80009121844 */
[----:B------:R1:W-:Y:S04]  /*35a20*/  STL.64 [R1+0x3740], R44 ;  /* 0x0037402c01007387 */ /* 0x0003e80000100a00 */
[----:B------:R1:W-:Y:S04]  /*35a30*/  LDGSTS.E [R0+0x28400], [R44.64], P2 ;  /* 0x284000002c007fae */ /* 0x0003e80009121844 */
[----:B------:R-:W-:Y:S04]  /*35a40*/  STL.64 [R1+0x3738], R48 ;  /* 0x0037383001007387 */ /* 0x000fe80000100a00 */
[----:B------:R1:W-:Y:S02]  /*35a50*/  STL.64 [R1+0x3730], R46 ;  /* 0x0037302e01007387 */ /* 0x0003e40000100a00 */
[----:B-1----:R-:W-:-:S02]  /*35a60*/  IMAD.WIDE R44, R3, 0x4, R54 ;  /* 0x00000004032c7825 */ /* 0x002fc400078e0236 */
[----:B------:R-:W3:Y:S04]  /*35a70*/  LDL.LU.64 R58, [R1+0xe60] ;  /* 0x000e6000013a7983 */ /* 0x000ee80000300a00 */
[----:B------:R1:W-:Y:S01]  /*35a80*/  STL.64 [R1+0x3728], R44 ;  /* 0x0037282c01007387 */ /* 0x0003e20000100a00 */
[----:B------:R-:W-:-:S03]  /*35a90*/  IMAD.WIDE R42, R3, 0x4, R42 ;  /* 0x00000004032a7825 */ /* 0x000fc600078e022a */
[----:B------:R-:W3:Y:S04]  /*35aa0*/  LDL.LU.64 R56, [R1+0xe58] ;  /* 0x000e580001387983 */ /* 0x000ee80000300a00 */
[----:B------:R1:W-:Y:S04]  /*35ab0*/  LDGSTS.E [R248+0x28c00], [R48.64], P2 ;  /* 0x28c0000030f87fae */ /* 0x0003e80009121844 */
[----:B------:R-:W3:Y:S04]  /*35ac0*/  LDL.LU.64 R54, [R1+0xe50] ;  /* 0x000e500001367983 */ /* 0x000ee80000300a00 */
[----:B------:R1:W-:Y:S04]  /*35ad0*/  LDGSTS.E [R7+0x29400], [R46.64], P2 ;  /* 0x294000002e077fae */ /* 0x0003e80009121844 */
[----:B------:R1:W-:Y:S04]  /*35ae0*/  LDGSTS.E [R0+0x29c00], [R44.64], P2 ;  /* 0x29c000002c007fae */ /* 0x0003e80009121844 */
[----:B------:R1:W-:Y:S02]  /*35af0*/  STL.64 [R1+0x3720], R42 ;  /* 0x0037202a01007387 */ /* 0x0003e40000100a00 */
[----:B-1----:R-:W-:-:S02]  /*35b00*/  IMAD.WIDE R46, R3, 0x4, R52 ;  /* 0x00000004032e7825 */ /* 0x002fc400078e0234 */
[----:B------:R1:W-:Y:S02]  /*35b10*/  LDGSTS.E [R248+0x2a400], [R42.64], P2 ;  /* 0x2a4000002af87fae */ /* 0x0003e40009121844 */
[C---:B------:R-:W-:Y:S02]  /*35b20*/  IMAD.WIDE R44, R3.reuse, 0x4, R50 ;  /* 0x00000004032c7825 */ /* 0x040fe400078e0232 */
[----:B------:R4:W-:Y:S04]  /*35b30*/  STL.64 [R1+0x3718], R46 ;  /* 0x0037182e01007387 */ /* 0x0009e80000100a00 */
[----:B------:R4:W-:Y:S04]  /*35b40*/  LDGSTS.E [R7+0x2ac00], [R46.64], P2 ;  /* 0x2ac000002e077fae */ /* 0x0009e80009121844 */
[----:B-1----:R-:W3:Y:S04]  /*35b50*/  LDL.LU.64 R42, [R1+0xe48] ;  /* 0x000e4800012a7983 */ /* 0x002ee80000300a00 */
[----:B------:R-:W-:Y:S04]  /*35b60*/  STL.64 [R1+0x3710], R44 ;  /* 0x0037102c01007387 */ /* 0x000fe80000100a00 */
[----:B------:R-:W3:Y:S04]  /*35b70*/  LDL.LU.64 R52, [R1+0xe40] ;  /* 0x000e400001347983 */ /* 0x000ee80000300a00 */
[----:B------:R-:W3:Y:S04]  /*35b80*/  LDL.LU.64 R50, [R1+0xe38] ;  /* 0x000e380001327983 */ /* 0x000ee80000300a00 */
[----:B------:R3:W-:Y:S01]  /*35b90*/  LDGSTS.E [R0+0x2b400], [R44.64], P2 ;  /* 0x2b4000002c007fae */ /* 0x0007e20009121844 */
[----:B--2---:R-:W-:-:S04]  /*35ba0*/  IMAD.WIDE R28, R3, 0x4, R28 ;  /* 0x00000004031c7825 */ /* 0x004fc800078e021c */
[C---:B----4-:R-:W-:Y:S01]  /*35bb0*/  IMAD.WIDE R46, R3.reuse, 0x4, R36 ;  /* 0x00000004032e7825 */ /* 0x050fe200078e0224 */
[----:B------:R1:W-:Y:S04]  /*35bc0*/  STL.64 [R1+0x3708], R28 ;  /* 0x0037081c01007387 */ /* 0x0003e80000100a00 */
[----:B------:R1:W-:Y:S04]  /*35bd0*/  LDGSTS.E [R248+0x2bc00], [R28.64], P2 ;  /* 0x2bc000001cf87fae */ /* 0x0003e80009121844 */
[----:B------:R2:W-:Y:S04]  /*35be0*/  STL.64 [R1+0x3700], R46 ;  /* 0x0037002e01007387 */ /* 0x0005e80000100a00 */
[----:B------:R2:W-:Y:S04]  /*35bf0*/  LDGSTS.E [R7+0x2c400], [R46.64], P2 ;  /* 0x2c4000002e077fae */ /* 0x0005e80009121844 */
[----:B-1----:R-:W4:Y:S01]  /*35c00*/  LDL.LU.64 R28, [R1+0xe30] ;  /* 0x000e3000011c7983 */ /* 0x002f220000300a00 */
[----:B---3--:R-:W-:-:S05]  /*35c10*/  IMAD.WIDE R44, R3, 0x4, R250 ;  /* 0x00000004032c7825 */ /* 0x008fca00078e02fa */
[----:B------:R1:W-:Y:S04]  /*35c20*/  STL.64 [R1+0x36f8], R44 ;  /* 0x0036f82c01007387 */ /* 0x0003e80000100a00 */
[----:B------:R-:W3:Y:S04]  /*35c30*/  LDL.LU.64 R36, [R1+0xe28] ;  /* 0x000e280001247983 */ /* 0x000ee80000300a00 */
[----:B------:R-:W3:Y:S04]  /*35c40*/  LDL.LU.64 R250, [R1+0xe20] ;  /* 0x000e200001fa7983 */ /* 0x000ee80000300a00 */
[----:B------:R1:W-:Y:S01]  /*35c50*/  LDGSTS.E [R0+0x2cc00], [R44.64], P2 ;  /* 0x2cc000002c007fae */ /* 0x0003e20009121844 */
[----:B------:R-:W-:-:S04]  /*35c60*/  IMAD.WIDE R48, R3, 0x4, R58 ;  /* 0x0000000403307825 */ /* 0x000fc800078e023a */
[C---:B--2---:R-:W-:Y:S01]  /*35c70*/  IMAD.WIDE R46, R3.reuse, 0x4, R56 ;  /* 0x00000004032e7825 */ /* 0x044fe200078e0238 */
[----:B------:R-:W-:Y:S04]  /*35c80*/  STL.64 [R1+0x36f0], R48 ;  /* 0x0036f03001007387 */ /* 0x000fe80000100a00 */
[----:B------:R2:W-:Y:S01]  /*35c90*/  STL.64 [R1+0x36e8], R46 ;  /* 0x0036e82e01007387 */ /* 0x0005e20000100a00 */
[----:B-1----:R-:W-:-:S03]  /*35ca0*/  IMAD.WIDE R44, R3, 0x4, R54 ;  /* 0x00000004032c7825 */ /* 0x002fc600078e0236 */
[----:B------:R-:W3:Y:S04]  /*35cb0*/  LDL.LU.64 R58, [R1+0xe18] ;  /* 0x000e1800013a7983 */ /* 0x000ee80000300a00 */
[----:B------:R1:W-:Y:S04]  /*35cc0*/  STL.64 [R1+0x36e0], R44 ;  /* 0x0036e02c01007387 */ /* 0x0003e80000100a00 */
[----:B------:R-:W3:Y:S04]  /*35cd0*/  LDL.LU.64 R56, [R1+0xe10] ;  /* 0x000e100001387983 */ /* 0x000ee80000300a00 */
[----:B------:R1:W-:Y:S04]  /*35ce0*/  LDGSTS.E [R248+0x2d400], [R48.64], P2 ;  /* 0x2d40000030f87fae */ /* 0x0003e80009121844 */
[----:B------:R-:W3:Y:S04]  /*35cf0*/  LDL.LU.64 R54, [R1+0xe08] ;  /* 0x000e080001367983 */ /* 0x000ee80000300a00 */
[----:B------:R2:W-:Y:S04]  /*35d00*/  LDGSTS.E [R7+0x2dc00], [R46.64], P2 ;  /* 0x2dc000002e077fae */ /* 0x0005e80009121844 */
[----:B------:R1:W-:Y:S01]  /*35d10*/  LDGSTS.E [R0+0x2e400], [R44.64], P2 ;  /* 0x2e4000002c007fae */ /* 0x0003e20009121844 */
[----:B------:R-:W-:-:S04]  /*35d20*/  IMAD.WIDE R42, R3, 0x4, R42 ;  /* 0x00000004032a7825 */ /* 0x000fc800078e022a */
[C---:B--2---:R-:W-:Y:S01]  /*35d30*/  IMAD.WIDE R46, R3.reuse, 0x4, R52 ;  /* 0x00000004032e7825 */ /* 0x044fe200078e0234 */
[----:B------:R2:W-:Y:S03]  /*35d40*/  STL.64 [R1+0x36d8], R42 ;  /* 0x0036d82a01007387 */ /* 0x0005e60000100a00 */
[C---:B-1----:R-:W-:Y:S01]  /*35d50*/  IMAD.WIDE R44, R3.reuse, 0x4, R50 ;  /* 0x00000004032c7825 */ /* 0x042fe200078e0232 */
[----:B------:R2:W-:Y:S04]  /*35d60*/  LDGSTS.E [R248+0x2ec00], [R42.64], P2 ;  /* 0x2ec000002af87fae */ /* 0x0005e80009121844 */
[----:B------:R3:W-:Y:S04]  /*35d70*/  STL.64 [R1+0x36d0], R46 ;  /* 0x0036d02e01007387 */ /* 0x0007e80000100a00 */
[----:B------:R3:W-:Y:S04]  /*35d80*/  LDGSTS.E [R7+0x2f400], [R46.64], P2 ;  /* 0x2f4000002e077fae */ /* 0x0007e80009121844 */
[----:B--2---:R-:W2:Y:S04]  /*35d90*/  LDL.LU.64 R42, [R1+0xe00] ;  /* 0x000e0000012a7983 */ /* 0x004ea80000300a00 */
[----:B------:R1:W-:Y:S04]  /*35da0*/  STL.64 [R1+0x36c8], R44 ;  /* 0x0036c82c01007387 */ /* 0x0003e80000100a00 */
[----:B------:R-:W2:Y:S04]  /*35db0*/  LDL.LU.64 R52, [R1+0xdf8] ;  /* 0x000df80001347983 */ /* 0x000ea80000300a00 */
[----:B------:R-:W2:Y:S04]  /*35dc0*/  LDL.LU.64 R50, [R1+0xdf0] ;  /* 0x000df00001327983 */ /* 0x000ea80000300a00 */
[----:B------:R1:W-:Y:S01]  /*35dd0*/  LDGSTS.E [R0+0x2fc00], [R44.64], P2 ;  /* 0x2fc000002c007fae */ /* 0x0003e20009121844 */
[----:B----4-:R-:W-:-:S05]  /*35de0*/  IMAD.WIDE R28, R3, 0x4, R28 ;  /* 0x00000004031c7825 */ /* 0x010fca00078e021c */
[----:B------:R4:W-:Y:S04]  /*35df0*/  STL.64 [R1+0x36c0], R28 ;  /* 0x0036c01c01007387 */ /* 0x0009e80000100a00 */
[----:B------:R4:W-:Y:S01]  /*35e00*/  LDGSTS.E [R248+0x30400], [R28.64], P2 ;  /* 0x304000001cf87fae */ /* 0x0009e20009121844 */
[----:B---3--:R-:W-:-:S04]  /*35e10*/  IMAD.WIDE R46, R3, 0x4, R36 ;  /* 0x00000004032e7825 */ /* 0x008fc800078e0224 */
[C---:B-1----:R-:W-:Y:S01]  /*35e20*/  IMAD.WIDE R44, R3.reuse, 0x4, R250 ;  /* 0x00000004032c7825 */ /* 0x042fe200078e02fa */
[----:B------:R1:W-:Y:S04]  /*35e30*/  STL.64 [R1+0x36b8], R46 ;  /* 0x0036b82e01007387 */ /* 0x0003e80000100a00 */
[----:B------:R-:W3:Y:S04]  /*35e40*/  LDL.LU.64 R36, [R1+0xde8] ;  /* 0x000de80001247983 */ /* 0x000ee80000300a00 */
[----:B------:R1:W-:Y:S04]  /*35e50*/  STL.64 [R1+0x36b0], R44 ;  /* 0x0036b02c01007387 */ /* 0x0003e80000100a00 */
[----:B----4-:R-:W4:Y:S04]  /*35e60*/  LDL.LU.64 R28, [R1+0xde0] ;  /* 0x000de000011c7983 */ /* 0x010f280000300a00 */
[----:B------:R-:W4:Y:S04]  /*35e70*/  LDL.LU.64 R250, [R1+0xdd8] ;  /* 0x000dd80001fa7983 */ /* 0x000f280000300a00 */
[----:B------:R1:W-:Y:S04]  /*35e80*/  LDGSTS.E [R7+0x30c00], [R46.64], P2 ;  /* 0x30c000002e077fae */ /* 0x0003e80009121844 */
[----:B------:R1:W-:Y:S01]  /*35e90*/  LDGSTS.E [R0+0x31400], [R44.64], P2 ;  /* 0x314000002c007fae */ /* 0x0003e20009121844 */
[----:B------:R-:W-:-:S04]  /*35ea0*/  IMAD.WIDE R48, R3, 0x4, R58 ;  /* 0x0000000403307825 */ /* 0x000fc800078e023a */
[C---:B-1----:R-:W-:Y:S01]  /*35eb0*/  IMAD.WIDE R46, R3.reuse, 0x4, R56 ;  /* 0x00000004032e7825 */ /* 0x042fe200078e0238 */
[----:B------:R-:W-:Y:S04]  /*35ec0*/  STL.64 [R1+0x36a8], R48 ;  /* 0x0036a83001007387 */ /* 0x000fe80000100a00 */
[----:B------:R1:W-:Y:S01]  /*35ed0*/  STL.64 [R1+0x36a0], R46 ;  /* 0x0036a02e01007387 */ /* 0x0003e20000100a00 */
[----:B------:R-:W-:-:S03]  /*35ee0*/  IMAD.WIDE R44, R3, 0x4, R54 ;  /* 0x00000004032c7825 */ /* 0x000fc600078e0236 */
[----:B------:R-:W4:Y:S04]  /*35ef0*/  LDL.LU.64 R58, [R1+0xdd0] ;  /* 0x000dd000013a7983 */ /* 0x000f280000300a00 */
[----:B------:R1:W-:Y:S04]  /*35f00*/  STL.64 [R1+0x3698], R44 ;  /* 0x0036982c01007387 */ /* 0x0003e80000100a00 */
[----:B------:R-:W4:Y:S04]  /*35f10*/  LDL.LU.64 R56, [R1+0xdc8] ;  /* 0x000dc80001387983 */ /* 0x000f280000300a00 */
[----:B------:R1:W-:Y:S04]  /*35f20*/  LDGSTS.E [R248+0x31c00], [R48.64], P2 ;  /* 0x31c0000030f87fae */ /* 0x0003e80009121844 */
[----:B------:R-:W4:Y:S04]  /*35f30*/  LDL.LU.64 R54, [R1+0xdc0] ;  /* 0x000dc00001367983 */ /* 0x000f280000300a00 */
[----:B------:R1:W-:Y:S04]  /*35f40*/  LDGSTS.E [R7+0x32400], [R46.64], P2 ;  /* 0x324000002e077fae */ /* 0x0003e80009121844 */
[----:B------:R1:W-:Y:S01]  /*35f50*/  LDGSTS.E [R0+0x32c00], [R44.64], P2 ;  /* 0x32c000002c007fae */ /* 0x0003e20009121844 */
[----:B--2---:R-:W-:-:S04]  /*35f60*/  IMAD.WIDE R42, R3, 0x4, R42 ;  /* 0x00000004032a7825 */ /* 0x004fc800078e022a */
[C---:B-1----:R-:W-:Y:S01]  /*35f70*/  IMAD.WIDE R46, R3.reuse, 0x4, R52 ;  /* 0x00000004032e7825 */ /* 0x042fe200078e0234 */
[----:B------:R1:W-:Y:S03]  /*35f80*/  STL.64 [R1+0x3690], R42 ;  /* 0x0036902a01007387 */ /* 0x0003e60000100a00 */
[C---:B------:R-:W-:Y:S01]  /*35f90*/  IMAD.WIDE R44, R3.reuse, 0x4, R50 ;  /* 0x00000004032c7825 */ /* 0x040fe200078e0232 */
[----:B------:R-:W-:Y:S04]  /*35fa0*/  STL.64 [R1+0x3688], R46 ;  /* 0x0036882e01007387 */ /* 0x000fe80000100a00 */
[----:B------:R-:W2:Y:S04]  /*35fb0*/  LDL.LU.64 R50, [R1+0xdb8] ;  /* 0x000db80001327983 */ /* 0x000ea80000300a00 */
[----:B------:R3:W-:Y:S04]  /*35fc0*/  STL.64 [R1+0x3680], R44 ;  /* 0x0036802c01007387 */ /* 0x0007e80000100a00 */
[----:B------:R-:W2:Y:S04]  /*35fd0*/  LDL.LU.64 R52, [R1+0xdb0] ;  /* 0x000db00001347983 */ /* 0x000ea80000300a00 */
[----:B------:R1:W-:Y:S04]  /*35fe0*/  LDGSTS.E [R248+0x33400], [R42.64], P2 ;  /* 0x334000002af87fae */ /* 0x0003e80009121844 */
[----:B------:R3:W-:Y:S04]  /*35ff0*/  LDGSTS.E [R7+0x33c00], [R46.64], P2 ;  /* 0x33c000002e077fae */ /* 0x0007e80009121844 */
[----:B------:R3:W-:Y:S04]  /*36000*/  LDGSTS.E [R0+0x34400], [R44.64], P2 ;  /* 0x344000002c007fae */ /* 0x0007e80009121844 */
[----:B-1----:R-:W2:Y:S01]  /*36010*/  LDL.LU.64 R42, [R1+0xda8] ;  /* 0x000da800012a7983 */ /* 0x002ea20000300a00 */
[----:B---3--:R-:W-:-:S04]  /*36020*/  IMAD.WIDE R44, R3, 0x4, R36 ;  /* 0x00000004032c7825 */ /* 0x008fc800078e0224 */
[C---:B----4-:R-:W-:Y:S01]  /*36030*/  IMAD.WIDE R36, R3.reuse, 0x4, R28 ;  /* 0x0000000403247825 */ /* 0x050fe200078e021c */
[----:B------:R-:W-:Y:S03]  /*36040*/  STL.64 [R1+0x3678], R44 ;  /* 0x0036782c01007387 */ /* 0x000fe60000100a00 */
[C---:B------:R-:W-:Y:S01]  /*36050*/  IMAD.WIDE R28, R3.reuse, 0x4, R250 ;  /* 0x00000004031c7825 */ /* 0x040fe200078e02fa */
[----:B------:R1:W-:Y:S04]  /*36060*/  STL.64 [R1+0x3670], R36 ;  /* 0x0036702401007387 */ /* 0x0003e80000100a00 */
[----:B------:R-:W3:Y:S04]  /*36070*/  LDL.LU.64 R250, [R1+0xda0] ;  /* 0x000da00001fa7983 */ /* 0x000ee80000300a00 */
[----:B------:R4:W-:Y:S04]  /*36080*/  LDGSTS.E [R248+0x34c00], [R44.64], P2 ;  /* 0x34c000002cf87fae */ /* 0x0009e80009121844 */
[----:B------:R1:W-:Y:S04]  /*36090*/  STL.64 [R1+0x3668], R28 ;  /* 0x0036681c01007387 */ /* 0x0003e80000100a00 */
[----:B------:R1:W-:Y:S04]  /*360a0*/  LDGSTS.E [R7+0x35400], [R36.64], P2 ;  /* 0x3540000024077fae */ /* 0x0003e80009121844 */
[----:B------:R1:W-:Y:S04]  /*360b0*/  LDGSTS.E [R0+0x35c00], [R28.64], P2 ;  /* 0x35c000001c007fae */ /* 0x0003e80009121844 */
[----:B-1----:R-:W3:Y:S04]  /*360c0*/  LDL.LU.64 R36, [R1+0xd98] ;  /* 0x000d980001247983 */ /* 0x002ee80000300a00 */
[----:B------:R-:W3:Y:S01]  /*360d0*/  LDL.LU.64 R28, [R1+0xd90] ;  /* 0x000d9000011c7983 */ /* 0x000ee20000300a00 */
[----:B------:R-:W-:-:S04]  /*360e0*/  IMAD.WIDE R48, R3, 0x4, R58 ;  /* 0x0000000403307825 */ /* 0x000fc800078e023a */
[C---:B------:R-:W-:Y:S01]  /*360f0*/  IMAD.WIDE R46, R3.reuse, 0x4, R56 ;  /* 0x00000004032e7825 */ /* 0x040fe200078e0238 */
[----:B------:R-:W-:Y:S04]  /*36100*/  STL.64 [R1+0x3660], R48 ;  /* 0x0036603001007387 */ /* 0x000fe80000100a00 */
[----:B------:R1:W-:Y:S01]  /*36110*/  LDGSTS.E [R248+0x36400], [R48.64], P2 ;  /* 0x3640000030f87fae */ /* 0x0003e20009121844 */
[----:B----4-:R-:W-:-:S03]  /*36120*/  IMAD.WIDE R44, R3, 0x4, R54 ;  /* 0x00000004032c7825 */ /* 0x010fc600078e0236 */
[----:B------:R4:W-:Y:S04]  /*36130*/  STL.64 [R1+0x3658], R46 ;  /* 0x0036582e01007387 */ /* 0x0009e80000100a00 */
[----:B------:R4:W-:Y:S04]  /*36140*/  LDGSTS.E [R7+0x36c00], [R46.64], P2 ;  /* 0x36c000002e077fae */ /* 0x0009e80009121844 */
[----:B------:R1:W-:Y:S04]  /*36150*/  STL.64 [R1+0x3650], R44 ;  /* 0x0036502c01007387 */ /* 0x0003e80000100a00 */
[----:B------:R2:W-:Y:S04]  /*36160*/  LDGSTS.E [R0+0x37400], [R44.64], P2 ;  /* 0x374000002c007fae */ /* 0x0005e80009121844 */
[----:B----4-:R-:W4:Y:S04]  /*36170*/  LDL.LU.64 R46, [R1+0xd88] ;  /* 0x000d8800012e7983 */ /* 0x010f280000300a00 */
[----:B-1----:R-:W4:Y:S04]  /*36180*/  LDL.LU.64 R48, [R1+0xd80] ;  /* 0x000d800001307983 */ /* 0x002f280000300a00 */
[----:B------:R-:W4:Y:S04]  /*36190*/  LDL.LU.64 R58, [R1+0xd78] ;  /* 0x000d7800013a7983 */ /* 0x000f280000300a00 */
[----:B------:R-:W4:Y:S01]  /*361a0*/  LDL.LU.64 R56, [R1+0xd70] ;  /* 0x000d700001387983 */ /* 0x000f220000300a00 */
[----:B--2---:R-:W-:-:S05]  /*361b0*/  IMAD.WIDE R50, R3, 0x4, R50 ;  /* 0x0000000403327825 */ /* 0x004fca00078e0232 */
[----:B------:R1:W-:Y:S01]  /*361c0*/  STL.64 [R1+0x3648], R50 ;  /* 0x0036483201007387 */ /* 0x0003e20000100a00 */
[----:B------:R-:W-:-:S03]  /*361d0*/  IMAD.WIDE R44, R3, 0x4, R52 ;  /* 0x00000004032c7825 */ /* 0x000fc600078e0234 */
[----:B------:R-:W2:Y:S04]  /*361e0*/  LDL.LU.64 R54, [R1+0xd68] ;  /* 0x000d680001367983 */ /* 0x000ea80000300a00 */
[----:B------:R-:W-:Y:S04]  /*361f0*/  STL.64 [R1+0x3640], R44 ;  /* 0x0036402c01007387 */ /* 0x000fe80000100a00 */
[----:B------:R-:W2:Y:S04]  /*36200*/  LDL.LU.64 R52, [R1+0xd60] ;  /* 0x000d600001347983 */ /* 0x000ea80000300a00 */
[----:B------:R1:W-:Y:S01]  /*36210*/  LDGSTS.E [R248+0x37c00], [R50.64], P2 ;  /* 0x37c0000032f87fae */ /* 0x0003e20009121844 */
[----:B------:R-:W-:-:S03]  /*36220*/  IMAD.WIDE R42, R3, 0x4, R42 ;  /* 0x00000004032a7825 */ /* 0x000fc600078e022a */
[----:B------:R3:W-:Y:S04]  /*36230*/  LDGSTS.E [R7+0x38400], [R44.64], P2 ;  /* 0x384000002c077fae */ /* 0x0007e80009121844 */
[----:B------:R1:W-:Y:S04]  /*36240*/  STL.64 [R1+0x3638], R42 ;  /* 0x0036382a01007387 */ /* 0x0003e80000100a00 */
[----:B-1----:R-:W2:Y:S04]  /*36250*/  LDL.LU.64 R50, [R1+0xd58] ;  /* 0x000d580001327983 */ /* 0x002ea80000300a00 */
[----:B------:R1:W-:Y:S04]  /*36260*/  LDGSTS.E [R0+0x38c00], [R42.64], P2 ;  /* 0x38c000002a007fae */ /* 0x0003e80009121844 */
[----:B-1----:R-:W2:Y:S01]  /*36270*/  LDL.LU.64 R42, [R1+0xd50] ;  /* 0x000d5000012a7983 */ /* 0x002ea20000300a00 */
[----:B---3--:R-:W-:-:S03]  /*36280*/  IMAD.WIDE R44, R3, 0x4, R250 ;  /* 0x00000004032c7825 */ /* 0x008fc600078e02fa */
[----:B------:R-:W3:Y:S04]  /*36290*/  LDL.LU.64 R250, [R1+0xd48] ;  /* 0x000d480001fa7983 */ /* 0x000ee80000300a00 */
[----:B------:R1:W-:Y:S04]  /*362a0*/  STL.64 [R1+0x3630], R44 ;  /* 0x0036302c01007387 */ /* 0x0003e80000100a00 */
[----:B------:R1:W-:Y:S04]  /*362b0*/  LDGSTS.E [R248+0x39400], [R44.64], P2 ;  /* 0x394000002cf87fae */ /* 0x0003e80009121844 */
[----:B-1----:R-:W3:Y:S01]  /*362c0*/  LDL.LU.64 R44, [R1+0x4528] ;  /* 0x00452800012c7983 */ /* 0x002ee20000300a00 */
[----:B------:R-:W-:-:S04]  /*362d0*/  IMAD.WIDE R36, R3, 0x4, R36 ;  /* 0x0000000403247825 */ /* 0x000fc800078e0224 */
[C---:B------:R-:W-:Y:S01]  /*362e0*/  IMAD.WIDE R28, R3.reuse, 0x4, R28 ;  /* 0x00000004031c7825 */ /* 0x040fe200078e021c */
[----:B------:R1:W-:Y:S04]  /*362f0*/  STL.64 [R1+0x3628], R36 ;  /* 0x0036282401007387 */ /* 0x0003e80000100a00 */
[----:B------:R1:W-:Y:S04]  /*36300*/  LDGSTS.E [R7+0x39c00], [R36.64], P2 ;  /* 0x39c0000024077fae */ /* 0x0003e80009121844 */
[----:B------:R1:W-:Y:S04]  /*36310*/  STL.64 [R1+0x3620], R28 ;  /* 0x0036201c01007387 */ /* 0x0003e80000100a00 */
[----:B------:R1:W-:Y:S04]  /*36320*/  LDGSTS.E [R0+0x3a400], [R28.64], P2 ;  /* 0x3a4000001c007fae */ /* 0x0003e80009121844 */
[----:B-1----:R-:W3:Y:S04]  /*36330*/  LDL.LU.64 R36, [R1+0xd38] ;  /* 0x000d380001247983 */ /* 0x002ee80000300a00 */
[----:B------:R-:W3:Y:S01]  /*36340*/  LDL.LU.64 R28, [R1+0xd28] ;  /* 0x000d2800011c7983 */ /* 0x000ee20000300a00 */
[----:B----4-:R-:W-:-:S04]  /*36350*/  IMAD.WIDE R46, R3, 0x4, R46 ;  /* 0x00000004032e7825 */ /* 0x010fc800078e022e */
[C---:B------:R-:W-:Y:S01]  /*36360*/  IMAD.WIDE R48, R3.reuse, 0x4, R48 ;  /* 0x0000000403307825 */ /* 0x040fe200078e0230 */
[----:B------:R1:W-:Y:S03]  /*36370*/  STL.64 [R1+0x3618], R46 ;  /* 0x0036182e01007387 */ /* 0x0003e60000100a00 */
[C---:B------:R-:W-:Y:S01]  /*36380*/  IMAD.WIDE R58, R3.reuse, 0x4, R58 ;  /* 0x00000004033a7825 */ /* 0x040fe200078e023a */
[----:B------:R1:W-:Y:S03]  /*36390*/  LDGSTS.E [R248+0x3ac00], [R46.64], P2 ;  /* 0x3ac000002ef87fae */ /* 0x0003e60009121844 */
[C---:B------:R-:W-:Y:S01]  /*363a0*/  IMAD.WIDE R56, R3.reuse, 0x4, R56 ;  /* 0x0000000403387825 */ /* 0x040fe200078e0238 */
[----:B------:R4:W-:Y:S04]  /*363b0*/  LDGSTS.E [R7+0x3b400], [R48.64], P2 ;  /* 0x3b40000030077fae */ /* 0x0009e80009121844 */
[----:B------:R2:W-:Y:S04]  /*363c0*/  LDGSTS.E [R0+0x3bc00], [R58.64], P2 ;  /* 0x3bc000003a007fae */ /* 0x0005e80009121844 */
[----:B-1----:R-:W3:Y:S04]  /*363d0*/  LDL.LU.64 R46, [R1+0x4520] ;  /* 0x00452000012e7983 */ /* 0x002ee80000300a00 */
[----:B------:R4:W-:Y:S01]  /*363e0*/  STL.64 [R1+0x3610], R48 ;  /* 0x0036103001007387 */ /* 0x0009e20000100a00 */
[----:B--2---:R-:W-:-:S03]  /*363f0*/  IMAD.WIDE R54, R3, 0x4, R54 ;  /* 0x0000000403367825 */ /* 0x004fc600078e0236 */
[----:B------:R1:W-:Y:S04]  /*36400*/  LDGSTS.E [R248+0x3c400], [R56.64], P2 ;  /* 0x3c40000038f87fae */ /* 0x0003e80009121844 */
[----:B------:R2:W-:Y:S04]  /*36410*/  LDGSTS.E [R7+0x3cc00], [R54.64], P2 ;  /* 0x3cc0000036077fae */ /* 0x0005e80009121844 */
[----:B----4-:R-:W4:Y:S01]  /*36420*/  LDL.LU.64 R48, [R1+0x4518] ;  /* 0x0045180001307983 */ /* 0x010f220000300a00 */
[----:B------:R-:W-:-:S03]  /*36430*/  IMAD.WIDE R52, R3, 0x4, R52 ;  /* 0x0000000403347825 */ /* 0x000fc600078e0234 */
[----:B------:R1:W-:Y:S04]  /*36440*/  STL.64 [R1+0x3608], R58 ;  /* 0x0036083a01007387 */ /* 0x0003e80000100a00 */
[----:B------:R2:W-:Y:S04]  /*36450*/  LDGSTS.E [R0+0x3d400], [R52.64], P2 ;  /* 0x3d40000034007fae */ /* 0x0005e80009121844 */
[----:B-1----:R-:W4:Y:S01]  /*36460*/  LDL.LU.64 R58, [R1+0x4510] ;  /* 0x00451000013a7983 */ /* 0x002f220000300a00 */
[----:B------:R-:W-:-:S03]  /*36470*/  IMAD.WIDE R50, R3, 0x4, R50 ;  /* 0x0000000403327825 */ /* 0x000fc600078e0232 */
[----:B------:R1:W-:Y:S04]  /*36480*/  STL.64 [R1+0x3600], R56 ;  /* 0x0036003801007387 */ /* 0x0003e80000100a00 */
[----:B------:R2:W-:Y:S04]  /*36490*/  LDGSTS.E [R248+0x3dc00], [R50.64], P2 ;  /* 0x3dc0000032f87fae */ /* 0x0005e80009121844 */
[----:B-1----:R-:W4:Y:S01]  /*364a0*/  LDL.LU.64 R56, [R1+0x4508] ;  /* 0x0045080001387983 */ /* 0x002f220000300a00 */
[----:B------:R-:W-:-:S03]  /*364b0*/  IMAD.WIDE R42, R3, 0x4, R42 ;  /* 0x00000004032a7825 */ /* 0x000fc600078e022a */
[----:B------:R2:W-:Y:S04]  /*364c0*/  STL.64 [R1+0x35f8], R54 ;  /* 0x0035f83601007387 */ /* 0x0005e80000100a00 */
[----:B------:R1:W-:Y:S04]  /*364d0*/  LDGSTS.E [R7+0x3e400], [R42.64], P2 ;  /* 0x3e4000002a077fae */ /* 0x0003e80009121844 */
[----:B--2---:R-:W2:Y:S04]  /*364e0*/  LDL.LU.64 R54, [R1+0x4500] ;  /* 0x0045000001367983 */ /* 0x004ea80000300a00 */
[----:B------:R1:W-:Y:S04]  /*364f0*/  STL.64 [R1+0x35f0], R52 ;  /* 0x0035f03401007387 */ /* 0x0003e80000100a00 */
[----:B-1----:R-:W2:Y:S04]  /*36500*/  LDL.LU.64 R52, [R1+0x44f8] ;  /* 0x0044f80001347983 */ /* 0x002ea80000300a00 */
[----:B------:R1:W-:Y:S04]  /*36510*/  STL.64 [R1+0x35e8], R50 ;  /* 0x0035e83201007387 */ /* 0x0003e80000100a00 */
[----:B-1----:R-:W2:Y:S04]  /*36520*/  LDL.LU.64 R50, [R1+0x44f0] ;  /* 0x0044f00001327983 */ /* 0x002ea80000300a00 */
[----:B------:R1:W-:Y:S04]  /*36530*/  STL.64 [R1+0x35e0], R42 ;  /* 0x0035e02a01007387 */ /* 0x0003e80000100a00 */
[----:B------:R-:W2:Y:S01]  /*36540*/  LDL.LU.64 R248, [R1+0xfa8] ;  /* 0x000fa80001f87983 */ /* 0x000ea20000300a00 */
[----:B---3--:R-:W-:-:S05]  /*36550*/  IMAD.WIDE R250, R3, 0x4, R250 ;  /* 0x0000000403fa7825 */ /* 0x008fca00078e02fa */
[----:B------:R3:W-:Y:S04]  /*36560*/  STL.64 [R1+0x35d8], R250 ;  /* 0x0035d8fa01007387 */ /* 0x0007e80000100a00 */
[----:B-1----:R-:W2:Y:S04]  /*36570*/  LDL.LU.64 R42, [R1+0x44e8] ;  /* 0x0044e800012a7983 */ /* 0x002ea80000300a00 */
[----:B------:R3:W-:Y:S04]  /*36580*/  LDGSTS.E [R0+0x3ec00], [R250.64], P2 ;  /* 0x3ec00000fa007fae */ /* 0x0007e80009121844 */
[----:B---3--:R-:W3:Y:S01]  /*36590*/  LDL.LU R251, [R1+0x44e0] ;  /* 0x0044e00001fb7983 */ /* 0x008ee20000300800 */
[----:B------:R-:W-:-:S04]  /*365a0*/  LOP3.LUT R7, R6, 0x40, RZ, 0x3c, !PT ;  /* 0x0000004006077812 */ /* 0x000fc800078e3cff */
[----:B------:R-:W-:Y:S01]  /*365b0*/  IADD3 R250, R7, 0x100000, RZ ;  /* 0x0010000007fa7810 */ /* 0x000fe20007ffe0ff */
[----:B------:R-:W-:-:S05]  /*365c0*/  IMAD.WIDE R36, R3, 0x4, R36 ;  /* 0x0000000403247825 */ /* 0x000fca00078e0224 */
[----:B------:R1:W-:Y:S04]  /*365d0*/  STL.64 [R1+0x35d0], R36 ;  /* 0x0035d02401007387 */ /* 0x0003e80000100a00 */
[----:B------:R1:W-:Y:S04]  /*365e0*/  LDGSTS.E [R250+0x3f400], [R36.64], P2 ;  /* 0x3f40000024fa7fae */ /* 0x0003e80009121844 */
[----:B-1----:R-:W4:Y:S01]  /*365f0*/  LDL.LU.64 R36, [R1+0x44d8] ;  /* 0x0044d80001247983 */ /* 0x002f220000300a00 */
[----:B---3--:R-:W-:-:S03]  /*36600*/  IADD3 R0, R251, 0x100000, RZ ;  /* 0x00100000fb007810 */ /* 0x008fc60007ffe0ff */
[----:B------:R-:W3:Y:S01]  /*36610*/  LDL.LU.64 R250, [R1+0xf98] ;  /* 0x000f980001fa7983 */ /* 0x000ee20000300a00 */
[----:B------:R-:W-:Y:S01]  /*36620*/  IADD3 R7, R7, 0x100000, RZ ;  /* 0x0010000007077810 */ /* 0x000fe20007ffe0ff */
[----:B------:R-:W-:-:S04]  /*36630*/  IMAD.WIDE R28, R3, 0x4, R28 ;  /* 0x00000004031c7825 */ /* 0x000fc800078e021c */
[----:B--2---:R-:W-:Y:S01]  /*36640*/  IMAD.WIDE R248, R3, 0x4, R248 ;  /* 0x0000000403f87825 */ /* 0x004fe200078e02f8 */
[----:B------:R1:W-:Y:S04]  /*36650*/  LDGSTS.E [R7+0x3fc00], [R28.64], P2 ;  /* 0x3fc000001c077fae */ /* 0x0003e80009121844 */
[----:B------:R2:W-:Y:S04]  /*36660*/  STL.64 [R1+0x35c8], R28 ;  /* 0x0035c81c01007387 */ /* 0x0005e80000100a00 */
[----:B------:R2:W-:Y:S01]  /*36670*/  LDGSTS.E [R0+0x20600], [R248.64], P2 ;  /* 0x20600000f8007fae */ /* 0x0005e20009121844 */
[----:B-1----:R-:W-:-:S03]  /*36680*/  LOP3.LUT R7, R6, 0x60, RZ, 0x3c, !PT ;  /* 0x0000006006077812 */ /* 0x002fc600078e3cff */
[----:B--2---:R-:W2:Y:S04]  /*36690*/  LDL.LU.64 R28, [R1+0x44d0] ;  /* 0x0044d000011c7983 */ /* 0x004ea80000300a00 */
[----:B------:R-:W-:Y:S01]  /*366a0*/  STL [R1+0x4340], R248 ;  /* 0x004340f801007387 */ /* 0x000fe20000100800 */
[----:B------:R-:W-:-:S03]  /*366b0*/  IADD3 R0, R7, 0x100000, RZ ;  /* 0x0010000007007810 */ /* 0x000fc60007ffe0ff */
[----:B------:R-:W-:Y:S04]  /*366c0*/  STL [R1+0x4338], R249 ;  /* 0x004338f901007387 */ /* 0x000fe80000100800 */
[----:B------:R-:W-:Y:S04]  /*366d0*/  STL [R1+0x433c], R218 ;  /* 0x00433cda01007387 */ /* 0x000fe80000100800 */
[----:B------:R1:W-:Y:S04]  /*366e0*/  STL [R1+0x4334], R219 ;  /* 0x004334db01007387 */ /* 0x0003e80000100800 */
[----:B-1----:R-:W2:Y:S01]  /*366f0*/  LDL.LU.64 R218, [R1+0xf88] ;  /* 0x000f880001da7983 */ /* 0x002ea20000300a00 */
[----:B---3--:R-:W-:-:S05]  /*36700*/  IMAD.WIDE R250, R3, 0x4, R250 ;  /* 0x0000000403fa7825 */ /* 0x008fca00078e02fa */
[----:B------:R-:W-:Y:S04]  /*36710*/  STL [R1+0x4330], R250 ;  /* 0x004330fa01007387 */ /* 0x000fe80000100800 */
[----:B------:R1:W-:Y:S04]  /*36720*/  LDGSTS.E [R0+0x20e00], [R250.64], P2 ;  /* 0x20e00000fa007fae */ /* 0x0003e80009121844 */
[----:B------:R1:W-:Y:S04]  /*36730*/  STL [R1+0x4328], R251 ;  /* 0x004328fb01007387 */ /* 0x0003e80000100800 */
[----:B-1----:R-:W3:Y:S04]  /*36740*/  LDL.LU.64 R250, [R1+0xf48] ;  /* 0x000f480001fa7983 */ /* 0x002ee80000300a00 */
[----:B------:R-:W-:Y:S04]  /*36750*/  STL [R1+0x432c], R220 ;  /* 0x00432cdc01007387 */ /* 0x000fe80000100800 */
[----:B------:R1:W-:Y:S04]  /*36760*/  STL [R1+0x4324], R221 ;  /* 0x004324dd01007387 */ /* 0x0003e80000100800 */
[----:B-1----:R-:W3:Y:S01]  /*36770*/  LDL.LU.64 R220, [R1+0xf78] ;  /* 0x000f780001dc7983 */ /* 0x002ee20000300a00 */
[----:B------:R-:W-:-:S04]  /*36780*/  LOP3.LUT R249, R6, 0x60, RZ, 0x3c, !PT ;  /* 0x0000006006f97812 */ /* 0x000fc800078e3cff */
[----:B------:R-:W-:Y:S01]  /*36790*/  IADD3 R0, R249, 0x100000, RZ ;  /* 0x00100000f9007810 */ /* 0x000fe20007ffe0ff */
[----:B--2---:R-:W-:-:S05]  /*367a0*/  IMAD.WIDE R218, R3, 0x4, R218 ;  /* 0x0000000403da7825 */ /* 0x004fca00078e02da */
[----:B------:R-:W-:Y:S04]  /*367b0*/  STL [R1+0x4320], R218 ;  /* 0x004320da01007387 */ /* 0x000fe80000100800 */
[----:B------:R1:W-:Y:S04]  /*367c0*/  LDGSTS.E [R0+0x21600], [R218.64], P2 ;  /* 0x21600000da007fae */ /* 0x0003e80009121844 */
[----:B------:R1:W-:Y:S04]  /*367d0*/  STL [R1+0x4318], R219 ;  /* 0x004318db01007387 */ /* 0x0003e80000100800 */
[----:B-1----:R-:W2:Y:S04]  /*367e0*/  LDL.LU.64 R218, [R1+0xf68] ;  /* 0x000f680001da7983 */ /* 0x002ea80000300a00 */
[----:B------:R-:W-:Y:S04]  /*367f0*/  STL [R1+0x431c], R222 ;  /* 0x00431cde01007387 */ /* 0x000fe80000100800 */
[----:B------:R1:W-:Y:S04]  /*36800*/  STL [R1+0x4314], R223 ;  /* 0x004314df01007387 */ /* 0x0003e80000100800 */
[----:B-1----:R-:W4:Y:S01]  /*36810*/  LDL.LU.64 R222, [R1+0xf28] ;  /* 0x000f280001de7983 */ /* 0x002f220000300a00 */
[----:B---3--:R-:W-:-:S05]  /*36820*/  IMAD.WIDE R220, R3, 0x4, R220 ;  /* 0x0000000403dc7825 */ /* 0x008fca00078e02dc */
[----:B------:R-:W-:Y:S04]  /*36830*/  STL [R1+0x4310], R220 ;  /* 0x004310dc01007387 */ /* 0x000fe80000100800 */
[----:B------:R1:W-:Y:S04]  /*36840*/  LDGSTS.E [R0+0x21e00], [R220.64], P2 ;  /* 0x21e00000dc007fae */ /* 0x0003e80009121844 */
[----:B------:R1:W-:Y:S04]  /*36850*/  STL [R1+0x4308], R221 ;  /* 0x004308dd01007387 */ /* 0x0003e80000100800 */
[----:B-1----:R-:W3:Y:S04]  /*36860*/  LDL.LU.64 R220, [R1+0xf58] ;  /* 0x000f580001dc7983 */ /* 0x002ee80000300a00 */
[----:B------:R-:W-:Y:S04]  /*36870*/  STL [R1+0x430c], R224 ;  /* 0x00430ce001007387 */ /* 0x000fe80000100800 */
[----:B------:R1:W-:Y:S04]  /*36880*/  STL [R1+0x4304], R225 ;  /* 0x004304e101007387 */ /* 0x0003e80000100800 */
[----:B-1----:R-:W4:Y:S01]  /*36890*/  LDL.LU.64 R224, [R1+0xf38] ;  /* 0x000f380001e07983 */ /* 0x002f220000300a00 */
[----:B--2---:R-:W-:-:S05]  /*368a0*/  IMAD.WIDE R218, R3, 0x4, R218 ;  /* 0x0000000403da7825 */ /* 0x004fca00078e02da */
[----:B------:R-:W-:Y:S04]  /*368b0*/  STL [R1+0x4300], R218 ;  /* 0x004300da01007387 */ /* 0x000fe80000100800 */
[----:B------:R1:W-:Y:S04]  /*368c0*/  STL [R1+0x42f8], R219 ;  /* 0x0042f8db01007387 */ /* 0x0003e80000100800 */
[----:B------:R1:W-:Y:S04]  /*368d0*/  LDGSTS.E [R0+0x22600], [R218.64], P2 ;  /* 0x22600000da007fae */ /* 0x0003e80009121844 */
[----:B------:R-:W-:Y:S04]  /*368e0*/  STL [R1+0x42fc], R226 ;  /* 0x0042fce201007387 */ /* 0x000fe80000100800 */
[----:B------:R-:W-:Y:S01]  /*368f0*/  STL [R1+0x42f4], R227 ;  /* 0x0042f4e301007387 */ /* 0x000fe20000100800 */
[----:B-1----:R-:W-:-:S03]  /*36900*/  IMAD.WIDE R218, R3, 0x4, R250 ;  /* 0x0000000403da7825 */ /* 0x002fc600078e02fa */
[----:B------:R-:W3:Y:S02]  /*36910*/  LDL.LU.64 R250, [R1+0xf08] ;  /* 0x000f080001fa7983 */ /* 0x000ee40000300a00 */
[----:B---3--:R-:W-:-:S05]  /*36920*/  IMAD.WIDE R220, R3, 0x4, R220 ;  /* 0x0000000403dc7825 */ /* 0x008fca00078e02dc */
[----:B------:R-:W-:Y:S04]  /*36930*/  STL [R1+0x42f0], R220 ;  /* 0x0042f0dc01007387 */ /* 0x000fe80000100800 */
[----:B------:R-:W-:Y:S04]  /*36940*/  STL [R1+0x42e8], R221 ;  /* 0x0042e8dd01007387 */ /* 0x000fe80000100800 */
[----:B------:R-:W-:Y:S04]  /*36950*/  STL [R1+0x42ec], R228 ;  /* 0x0042ece401007387 */ /* 0x000fe80000100800 */
[----:B------:R1:W-:Y:S04]  /*36960*/  STL [R1+0x42e4], R229 ;  /* 0x0042e4e501007387 */ /* 0x0003e80000100800 */
[----:B------:R4:W-:Y:S04]  /*36970*/  LDGSTS.E [R0+0x22e00], [R220.64], P2 ;  /* 0x22e00000dc007fae */ /* 0x0009e80009121844 */
[----:B------:R3:W-:Y:S04]  /*36980*/  LDGSTS.E [R0+0x23600], [R218.64], P2 ;  /* 0x23600000da007fae */ /* 0x0007e80009121844 */
[----:B-1----:R-:W2:Y:S04]  /*36990*/  LDL.LU.64 R228, [R1+0xf18] ;  /* 0x000f180001e47983 */ /* 0x002ea80000300a00 */
[----:B------:R-:W2:Y:S01]  /*369a0*/  LDL.LU.64 R226, [R1+0xef8] ;  /* 0x000ef80001e27983 */ /* 0x000ea20000300a00 */
[----:B----4-:R-:W-:-:S03]  /*369b0*/  IMAD.WIDE R220, R3, 0x4, R224 ;  /* 0x0000000403dc7825 */ /* 0x010fc600078e02e0 */
[----:B------:R-:W-:Y:S04]  /*369c0*/  STL [R1+0x42e0], R218 ;  /* 0x0042e0da01007387 */ /* 0x000fe80000100800 */
[----:B------:R3:W-:Y:S04]  /*369d0*/  STL [R1+0x42d8], R219 ;  /* 0x0042d8db01007387 */ /* 0x0007e80000100800 */
[----:B------:R-:W-:Y:S04]  /*369e0*/  STL [R1+0x42dc], R230 ;  /* 0x0042dce601007387 */ /* 0x000fe80000100800 */
[----:B------:R-:W-:Y:S04]  /*369f0*/  STL [R1+0x42d4], R231 ;  /* 0x0042d4e701007387 */ /* 0x000fe80000100800 */
[----:B------:R-:W4:Y:S01]  /*36a00*/  LDL.LU.64 R224, [R1+0xee8] ;  /* 0x000ee80001e07983 */ /* 0x000f220000300a00 */
[----:B---3--:R-:W-:-:S03]  /*36a10*/  IMAD.WIDE R218, R3, 0x4, R222 ;  /* 0x0000000403da7825 */ /* 0x008fc600078e02de */
[----:B------:R-:W-:Y:S04]  /*36a20*/  STL [R1+0x42d0], R220 ;  /* 0x0042d0dc01007387 */ /* 0x000fe80000100800 */
[----:B------:R-:W-:Y:S04]  /*36a30*/  STL [R1+0x42c8], R221 ;  /* 0x0042c8dd01007387 */ /* 0x000fe80000100800 */
[----:B------:R-:W-:Y:S04]  /*36a40*/  STL [R1+0x42cc], R232 ;  /* 0x0042cce801007387 */ /* 0x000fe80000100800 */
[----:B------:R-:W-:Y:S04]  /*36a50*/  STL [R1+0x42c4], R233 ;  /* 0x0042c4e901007387 */ /* 0x000fe80000100800 */
[----:B------:R-:W3:Y:S04]  /*36a60*/  LDL.LU.64 R222, [R1+0xed8] ;  /* 0x000ed80001de7983 */ /* 0x000ee80000300a00 */
[----:B------:R2:W-:Y:S04]  /*36a70*/  LDGSTS.E [R0+0x23e00], [R220.64], P2 ;  /* 0x23e00000dc007fae */ /* 0x0005e80009121844 */
[----:B------:R-:W-:Y:S04]  /*36a80*/  STL [R1+0x42c0], R218 ;  /* 0x0042c0da01007387 */ /* 0x000fe80000100800 */
[----:B------:R1:W-:Y:S04]  /*36a90*/  STL [R1+0x42b8], R219 ;  /* 0x0042b8db01007387 */ /* 0x0003e80000100800 */
[----:B------:R-:W-:Y:S04]  /*36aa0*/  STL [R1+0x42bc], R234 ;  /* 0x0042bcea01007387 */ /* 0x000fe80000100800 */
[----:B------:R-:W-:Y:S04]  /*36ab0*/  STL [R1+0x42b4], R235 ;  /* 0x0042b4eb01007387 */ /* 0x000fe80000100800 */
[----:B------:R1:W-:Y:S02]  /*36ac0*/  LDGSTS.E [R0+0x24600], [R218.64], P2 ;  /* 0x24600000da007fae */ /* 0x0003e40009121844 */
[----:B-1----:R-:W-:-:S04]  /*36ad0*/  IMAD.WIDE R218, R3, 0x4, R250 ;  /* 0x0000000403da7825 */ /* 0x002fc800078e02fa */
[----:B--2---:R-:W-:-:S05]  /*36ae0*/  IMAD.WIDE R220, R3, 0x4, R228 ;  /* 0x0000000403dc7825 */ /* 0x004fca00078e02e4 */
[----:B------:R-:W-:Y:S04]  /*36af0*/  STL [R1+0x42b0], R220 ;  /* 0x0042b0dc01007387 */ /* 0x000fe80000100800 */
[----:B------:R1:W-:Y:S04]  /*36b00*/  STL [R1+0x42a8], R221 ;  /* 0x0042a8dd01007387 */ /* 0x0003e80000100800 */
[----:B------:R-:W2:Y:S04]  /*36b10*/  LDL.LU.64 R250, [R1+0xec8] ;  /* 0x000ec80001fa7983 */ /* 0x000ea80000300a00 */
[----:B------:R-:W-:Y:S04]  /*36b20*/  STL [R1+0x42ac], R236 ;  /* 0x0042acec01007387 */ /* 0x000fe80000100800 */
[----:B------:R-:W-:Y:S04]  /*36b30*/  STL [R1+0x42a4], R237 ;  /* 0x0042a4ed01007387 */ /* 0x000fe80000100800 */
[----:B------:R-:W-:Y:S04]  /*36b40*/  STL [R1+0x42a0], R218 ;  /* 0x0042a0da01007387 */ /* 0x000fe80000100800 */
[----:B------:R4:W-:Y:S04]  /*36b50*/  STL [R1+0x4298], R219 ;  /* 0x004298db01007387 */ /* 0x0009e80000100800 */
[----:B------:R-:W-:Y:S04]  /*36b60*/  STL [R1+0x429c], R238 ;  /* 0x00429cee01007387 */ /* 0x000fe80000100800 */
[----:B------:R-:W-:Y:S04]  /*36b70*/  STL [R1+0x4294], R239 ;  /* 0x004294ef01007387 */ /* 0x000fe80000100800 */
[----:B------:R-:W2:Y:S04]  /*36b80*/  LDL.LU.64 R228, [R1+0xeb8] ;  /* 0x000eb80001e47983 */ /* 0x000ea80000300a00 */
[----:B------:R1:W-:Y:S04]  /*36b90*/  LDGSTS.E [R0+0x24e00], [R220.64], P2 ;  /* 0x24e00000dc007fae */ /* 0x0003e80009121844 */
[----:B------:R4:W-:Y:S01]  /*36ba0*/  LDGSTS.E [R0+0x25600], [R218.64], P2 ;  /* 0x25600000da007fae */ /* 0x0009e20009121844 */
[----:B-1----:R-:W-:-:S04]  /*36bb0*/  IMAD.WIDE R220, R3, 0x4, R226 ;  /* 0x0000000403dc7825 */ /* 0x002fc800078e02e2 */
[C---:B----4-:R-:W-:Y:S01]  /*36bc0*/  IMAD.WIDE R218, R3.reuse, 0x4, R224 ;  /* 0x0000000403da7825 */ /* 0x050fe200078e02e0 */
[----:B------:R-:W-:Y:S04]  /*36bd0*/  STL [R1+0x4290], R220 ;  /* 0x004290dc01007387 */ /* 0x000fe80000100800 */
[----:B------:R-:W-:Y:S04]  /*36be0*/  STL [R1+0x4288], R221 ;  /* 0x004288dd01007387 */ /* 0x000fe80000100800 */
[----:B------:R-:W-:Y:S04]  /*36bf0*/  STL [R1+0x428c], R240 ;  /* 0x00428cf001007387 */ /* 0x000fe80000100800 */
[----:B------:R1:W-:Y:S04]  /*36c00*/  STL [R1+0x4284], R241 ;  /* 0x004284f101007387 */ /* 0x0003e80000100800 */
[----:B------:R-:W-:Y:S04]  /*36c10*/  STL [R1+0x4280], R218 ;  /* 0x004280da01007387 */ /* 0x000fe80000100800 */
[----:B------:R-:W4:Y:S04]  /*36c20*/  LDL.LU.64 R226, [R1+0x6e8] ;  /* 0x0006e80001e27983 */ /* 0x000f280000300a00 */
[----:B------:R2:W-:Y:S04]  /*36c30*/  STL [R1+0x4278], R219 ;  /* 0x004278db01007387 */ /* 0x0005e80000100800 */
[----:B-1----:R-:W4:Y:S04]  /*36c40*/  LDL.LU.64 R240, [R1+0x6e0] ;  /* 0x0006e00001f07983 */ /* 0x002f280000300a00 */
[----:B------:R-:W-:Y:S04]  /*36c50*/  STL [R1+0x427c], R242 ;  /* 0x00427cf201007387 */ /* 0x000fe80000100800 */
[----:B------:R-:W-:Y:S04]  /*36c60*/  STL [R1+0x4274], R243 ;  /* 0x004274f301007387 */ /* 0x000fe80000100800 */
[----:B------:R-:W4:Y:S04]  /*36c70*/  LDL.LU.64 R224, [R1+0x6d0] ;  /* 0x0006d00001e07983 */ /* 0x000f280000300a00 */
[----:B------:R3:W-:Y:S04]  /*36c80*/  LDGSTS.E [R0+0x25e00], [R220.64], P2 ;  /* 0x25e00000dc007fae */ /* 0x0007e80009121844 */
[----:B------:R2:W-:Y:S01]  /*36c90*/  LDGSTS.E [R0+0x26600], [R218.64], P2 ;  /* 0x26600000da007fae */ /* 0x0005e20009121844 */
[----:B---3--:R-:W-:-:S03]  /*36ca0*/  IMAD.WIDE R220, R3, 0x4, R222 ;  /* 0x0000000403dc7825 */ /* 0x008fc600078e02de */
[----:B------:R-:W3:Y:S04]  /*36cb0*/  LDL.LU.64 R222, [R1+0x6c8] ;  /* 0x0006c80001de7983 */ /* 0x000ee80000300a00 */
[----:B------:R-:W3:Y:S04]  /*36cc0*/  LDL.LU.64 R238, [R1+0x6c0] ;  /* 0x0006c00001ee7983 */ /* 0x000ee80000300a00 */
[----:B------:R-:W-:Y:S04]  /*36cd0*/  STL [R1+0x4270], R220 ;  /* 0x004270dc01007387 */ /* 0x000fe80000100800 */
[----:B------:R1:W-:Y:S04]  /*36ce0*/  STL [R1+0x4268], R221 ;  /* 0x004268dd01007387 */ /* 0x0003e80000100800 */
[----:B------:R1:W-:Y:S01]  /*36cf0*/  LDGSTS.E [R0+0x26e00], [R220.64], P2 ;  /* 0x26e00000dc007fae */ /* 0x0003e20009121844 */
[----:B--2---:R-:W-:-:S03]  /*36d00*/  IMAD.WIDE R218, R3, 0x4, R250 ;  /* 0x0000000403da7825 */ /* 0x004fc600078e02fa */
[----:B------:R-:W2:Y:S04]  /*36d10*/  LDL.LU.64 R250, [R1+0x6a0] ;  /* 0x0006a00001fa7983 */ /* 0x000ea80000300a00 */
[----:B------:R-:W-:Y:S04]  /*36d20*/  STL [R1+0x426c], R244 ;  /* 0x00426cf401007387 */ /* 0x000fe80000100800 */
[----:B------:R-:W-:Y:S04]  /*36d30*/  STL [R1+0x4264], R245 ;  /* 0x004264f501007387 */ /* 0x000fe80000100800 */
[----:B------:R-:W2:Y:S04]  /*36d40*/  LDL.LU.64 R236, [R1+0x688] ;  /* 0x0006880001ec7983 */ /* 0x000ea80000300a00 */
[----:B------:R-:W2:Y:S04]  /*36d50*/  LDL.LU.64 R234, [R1+0x660] ;  /* 0x0006600001ea7983 */ /* 0x000ea80000300a00 */
[----:B------:R-:W-:Y:S04]  /*36d60*/  STL [R1+0x4260], R218 ;  /* 0x004260da01007387 */ /* 0x000fe80000100800 */
[----:B------:R-:W2:Y:S04]  /*36d70*/  LDL.LU.64 R232, [R1+0x408] ;  /* 0x0004080001e87983 */ /* 0x000ea80000300a00 */
[----:B------:R-:W-:Y:S04]  /*36d80*/  STL [R1+0x4258], R219 ;  /* 0x004258db01007387 */ /* 0x000fe80000100800 */
[----:B------:R-:W-:Y:S04]  /*36d90*/  STL [R1+0x425c], R246 ;  /* 0x00425cf601007387 */ /* 0x000fe80000100800 */
[----:B------:R-:W-:Y:S04]  /*36da0*/  STL [R1+0x4250], R247 ;  /* 0x004250f701007387 */ /* 0x000fe80000100800 */
[----:B------:R-:W2:Y:S01]  /*36db0*/  LDL.LU.64 R230, [R1+0x3f0] ;  /* 0x0003f00001e67983 */ /* 0x000ea20000300a00 */
[----:B-1----:R-:W-:-:S03]  /*36dc0*/  IMAD.WIDE R220, R3, 0x4, R228 ;  /* 0x0000000403dc7825 */ /* 0x002fc600078e02e4 */
[----:B------:R1:W-:Y:S04]  /*36dd0*/  LDGSTS.E [R0+0x27600], [R218.64], P2 ;  /* 0x27600000da007fae */ /* 0x0003e80009121844 */
[----:B------:R-:W-:Y:S04]  /*36de0*/  STL [R1+0x4254], R220 ;  /* 0x004254dc01007387 */ /* 0x000fe80000100800 */
[----:B------:R-:W-:Y:S04]  /*36df0*/  STL [R1+0x424c], R221 ;  /* 0x00424cdd01007387 */ /* 0x000fe80000100800 */
[----:B------:R-:W2:Y:S04]  /*36e00*/  LDL.LU.64 R228, [R1+0x3c8] ;  /* 0x0003c80001e47983 */ /* 0x000ea80000300a00 */
[----:B------:R1:W-:Y:S04]  /*36e10*/  LDGSTS.E [R0+0x27e00], [R220.64], P2 ;  /* 0x27e00000dc007fae */ /* 0x0003e80009121844 */
[----:B----4-:R4:W-:Y:S01]  /*36e20*/  STL [R1+0x4248], R226 ;  /* 0x004248e201007387 */ /* 0x0109e20000100800 */
[----:B-1----:R-:W-:-:S03]  /*36e30*/  MOV R0, R227 ;  /* 0x000000e300007202 */ /* 0x002fc60000000f00 */
[----:B------:R-:W-:Y:S04]  /*36e40*/  STL [R1+0x4244], R240 ;  /* 0x004244f001007387 */ /* 0x000fe80000100800 */
[----:B------:R1:W-:Y:S04]  /*36e50*/  STL [R1+0x4240], R0 ;  /* 0x0042400001007387 */ /* 0x0003e80000100800 */
[----:B----4-:R-:W4:Y:S01]  /*36e60*/  LDL.LU.64 R226, [R1+0x3a8] ;  /* 0x0003a80001e27983 */ /* 0x010f220000300a00 */
[----:B-1----:R-:W-:-:S03]  /*36e70*/  IMAD.MOV.U32 R0, RZ, RZ, R241 ;  /* 0x000000ffff007224 */ /* 0x002fc600078e00f1 */
[----:B------:R-:W-:Y:S04]  /*36e80*/  STL [R1+0x423c], R224 ;  /* 0x00423ce001007387 */ /* 0x000fe80000100800 */
[----:B------:R1:W-:Y:S02]  /*36e90*/  STL [R1+0x4238], R0 ;  /* 0x0042380001007387 */ /* 0x0003e40000100800 */
[----:B-1----:R-:W-:Y:S02]  /*36ea0*/  IMAD.MOV.U32 R0, RZ, RZ, R225 ;  /* 0x000000ffff007224 */ /* 0x002fe400078e00e1 */
[----:B------:R-:W4:Y:S04]  /*36eb0*/  LDL.LU.64 R224, [R1+0x390] ;  /* 0x0003900001e07983 */ /* 0x000f280000300a00 */
[----:B------:R1:W-:Y:S04]  /*36ec0*/  STL [R1+0x4230], R0 ;  /* 0x0042300001007387 */ /* 0x0003e80000100800 */
[----:B---3--:R3:W-:Y:S01]  /*36ed0*/  STL [R1+0x4234], R222 ;  /* 0x004234de01007387 */ /* 0x0087e20000100800 */
[----:B-1----:R-:W-:-:S03]  /*36ee0*/  IMAD.MOV.U32 R0, RZ, RZ, R223 ;  /* 0x000000ffff007224 */ /* 0x002fc600078e00df */
[----:B------:R-:W-:Y:S04]  /*36ef0*/  STL [R1+0x422c], R238 ;  /* 0x00422cee01007387 */ /* 0x000fe80000100800 */
[----:B------:R1:W-:Y:S04]  /*36f00*/  STL [R1+0x4228], R0 ;  /* 0x0042280001007387 */ /* 0x0003e80000100800 */
[----:B---3--:R-:W3:Y:S01]  /*36f10*/  LDL.LU.64 R222, [R1+0x368] ;  /* 0x0003680001de7983 */ /* 0x008ee20000300a00 */
[----:B-1----:R-:W-:-:S03]  /*36f20*/  MOV R0, R239 ;  /* 0x000000ef00007202 */ /* 0x002fc60000000f00 */
[----:B--2---:R-:W-:Y:S04]  /*36f30*/  STL [R1+0x4224], R250 ;  /* 0x004224fa01007387 */ /* 0x004fe80000100800 */
[----:B------:R1:W-:Y:S02]  /*36f40*/  STL [R1+0x4220], R0 ;  /* 0x0042200001007387 */ /* 0x0003e40000100800 */
[----:B-1----:R-:W-:Y:S02]  /*36f50*/  IMAD.MOV.U32 R0, RZ, RZ, R251 ;  /* 0x000000ffff007224 */ /* 0x002fe400078e00fb */
[----:B------:R-:W2:Y:S04]  /*36f60*/  LDL.LU.64 R250, [R1+0x348] ;  /* 0x0003480001fa7983 */ /* 0x000ea80000300a00 */
[----:B------:R1:W-:Y:S04]  /*36f70*/  STL [R1+0x4218], R0 ;  /* 0x0042180001007387 */ /* 0x0003e80000100800 */
[----:B------:R-:W-:Y:S01]  /*36f80*/  STL [R1+0x421c], R236 ;  /* 0x00421cec01007387 */ /* 0x000fe20000100800 */
[----:B-1----:R-:W-:-:S03]  /*36f90*/  IMAD.MOV.U32 R0, RZ, RZ, R237 ;  /* 0x000000ffff007224 */ /* 0x002fc600078e00ed */
[----:B------:R-:W-:Y:S04]  /*36fa0*/  STL [R1+0x4214], R234 ;  /* 0x004214ea01007387 */ /* 0x000fe80000100800 */
[----:B------:R1:W-:Y:S04]  /*36fb0*/  STL [R1+0x4210], R0 ;  /* 0x0042100001007387 */ /* 0x0003e80000100800 */
[----:B------:R-:W2:Y:S04]  /*36fc0*/  LDL.LU.64 R220, [R1+0x330] ;  /* 0x0003300001dc7983 */ /* 0x000ea80000300a00 */
[----:B------:R-:W2:Y:S01]  /*36fd0*/  LDL.LU.64 R246, [R1+0x308] ;  /* 0x0003080001f67983 */ /* 0x000ea20000300a00 */
[----:B-1----:R-:W-:-:S05]  /*36fe0*/  IMAD.MOV.U32 R0, RZ, RZ, R235 ;  /* 0x000000ffff007224 */ /* 0x002fca00078e00eb */
[----:B------:R1:W-:Y:S04]  /*36ff0*/  STL [R1+0x4208], R0 ;  /* 0x0042080001007387 */ /* 0x0003e80000100800 */
[----:B------:R-:W-:Y:S04]  /*37000*/  STL [R1+0x420c], R232 ;  /* 0x00420ce801007387 */ /* 0x000fe80000100800 */
[----:B------:R-:W2:Y:S01]  /*37010*/  LDL.LU.64 R218, [R1+0x2e8] ;  /* 0x0002e80001da7983 */ /* 0x000ea20000300a00 */
[----:B-1----:R-:W-:-:S03]  /*37020*/  MOV R0, R233 ;  /* 0x000000e900007202 */ /* 0x002fc60000000f00 */
[----:B------:R-:W2:Y:S04]  /*37030*/  LDL.LU.64 R244, [R1+0x2d0] ;  /* 0x0002d00001f47983 */ /* 0x000ea80000300a00 */
[----:B------:R1:W-:Y:S04]  /*37040*/  STL [R1+0x4200], R0 ;  /* 0x0042000001007387 */ /* 0x0003e80000100800 */
[----:B------:R-:W-:Y:S04]  /*37050*/  STL [R1+0x4204], R230 ;  /* 0x004204e601007387 */ /* 0x000fe80000100800 */
[----:B------:R-:W2:Y:S01]  /*37060*/  LDL.LU.64 R242, [R1+0x2a8] ;  /* 0x0002a80001f27983 */ /* 0x000ea20000300a00 */
[----:B-1----:R-:W-:-:S03]  /*37070*/  IMAD.MOV.U32 R0, RZ, RZ, R231 ;  /* 0x000000ffff007224 */ /* 0x002fc600078e00e7 */
[----:B------:R-:W2:Y:S04]  /*37080*/  LDL.LU.64 R240, [R1+0x288] ;  /* 0x0002880001f07983 */ /* 0x000ea80000300a00 */
[----:B------:R1:W-:Y:S04]  /*37090*/  STL [R1+0x41f8], R0 ;  /* 0x0041f80001007387 */ /* 0x0003e80000100800 */
[----:B------:R-:W-:Y:S04]  /*370a0*/  STL [R1+0x41fc], R228 ;  /* 0x0041fce401007387 */ /* 0x000fe80000100800 */
[----:B------:R-:W2:Y:S01]  /*370b0*/  LDL.LU.64 R238, [R1+0x270] ;  /* 0x0002700001ee7983 */ /* 0x000ea20000300a00 */
[----:B-1----:R-:W-:-:S03]  /*370c0*/  IMAD.MOV.U32 R0, RZ, RZ, R229 ;  /* 0x000000ffff007224 */ /* 0x002fc600078e00e5 */
[----:B------:R-:W2:Y:S04]  /*370d0*/  LDL.LU.64 R236, [R1+0x248] ;  /* 0x0002480001ec7983 */ /* 0x000ea80000300a00 */
[----:B------:R1:W-:Y:S04]  /*370e0*/  STL [R1+0x41f0], R0 ;  /* 0x0041f00001007387 */ /* 0x0003e80000100800 */
[----:B----4-:R-:W-:Y:S04]  /*370f0*/  STL [R1+0x41f4], R226 ;  /* 0x0041f4e201007387 */ /* 0x010fe80000100800 */
[----:B------:R-:W4:Y:S01]  /*37100*/  LDL.LU.64 R234, [R1+0x228] ;  /* 0x0002280001ea7983 */ /* 0x000f220000300a00 */
[----:B-1----:R-:W-:-:S03]  /*37110*/  IMAD.MOV.U32 R0, RZ, RZ, R227 ;  /* 0x000000ffff007224 */ /* 0x002fc600078e00e3 */
[----:B------:R-:W4:Y:S04]  /*37120*/  LDL.LU.64 R232, [R1+0x210] ;  /* 0x0002100001e87983 */ /* 0x000f280000300a00 */
[----:B------:R1:W-:Y:S04]  /*37130*/  STL [R1+0x41e8], R0 ;  /* 0x0041e80001007387 */ /* 0x0003e80000100800 */
[----:B------:R-:W-:Y:S04]  /*37140*/  STL [R1+0x41ec], R224 ;  /* 0x0041ece001007387 */ /* 0x000fe80000100800 */
[----:B------:R-:W4:Y:S01]  /*37150*/  LDL.LU.64 R230, [R1+0x1e8] ;  /* 0x0001e80001e67983 */ /* 0x000f220000300a00 */
[----:B-1----:R-:W-:-:S03]  /*37160*/  MOV R0, R225 ;  /* 0x000000e100007202 */ /* 0x002fc60000000f00 */
[----:B------:R-:W4:Y:S04]  /*37170*/  LDL.LU.64 R228, [R1+0x1c8] ;  /* 0x0001c80001e47983 */ /* 0x000f280000300a00 */
[----:B------:R1:W-:Y:S04]  /*37180*/  STL [R1+0x41e0], R0 ;  /* 0x0041e00001007387 */ /* 0x0003e80000100800 */
[----:B---3--:R3:W-:Y:S04]  /*37190*/  STL [R1+0x41e4], R222 ;  /* 0x0041e4de01007387 */ /* 0x0087e80000100800 */
[----:B------:R-:W4:Y:S01]  /*371a0*/  LDL.LU.64 R226, [R1+0x1b0] ;  /* 0x0001b00001e27983 */ /* 0x000f220000300a00 */
[----:B-1----:R-:W-:-:S03]  /*371b0*/  IMAD.MOV.U32 R0, RZ, RZ, R223 ;  /* 0x000000ffff007224 */ /* 0x002fc600078e00df */
[----:B------:R-:W4:Y:S04]  /*371c0*/  LDL.LU.64 R224, [R1+0x188] ;  /* 0x0001880001e07983 */ /* 0x000f280000300a00 */
[----:B------:R1:W-:Y:S04]  /*371d0*/  STL [R1+0x41d8], R0 ;  /* 0x0041d80001007387 */ /* 0x0003e80000100800 */
[----:B--2---:R2:W-:Y:S04]  /*371e0*/  STL [R1+0x41dc], R250 ;  /* 0x0041dcfa01007387 */ /* 0x0045e80000100800 */
[----:B---3--:R-:W3:Y:S01]  /*371f0*/  LDL.LU.64 R222, [R1+0x168] ;  /* 0x0001680001de7983 */ /* 0x008ee20000300a00 */
[----:B-1----:R-:W-:-:S03]  /*37200*/  IMAD.MOV.U32 R0, RZ, RZ, R251 ;  /* 0x000000ffff007224 */ /* 0x002fc600078e00fb */
[----:B--2---:R-:W2:Y:S04]  /*37210*/  LDL.LU.64 R250, [R1+0x150] ;  /* 0x0001500001fa7983 */ /* 0x004ea80000300a00 */
[----:B------:R1:W-:Y:S04]  /*37220*/  STL [R1+0x41d0], R0 ;  /* 0x0041d00001007387 */ /* 0x0003e80000100800 */
[----:B------:R-:W-:Y:S01]  /*37230*/  STL [R1+0x41d4], R220 ;  /* 0x0041d4dc01007387 */ /* 0x000fe20000100800 */
[----:B-1----:R-:W-:-:S03]  /*37240*/  IMAD.MOV.U32 R0, RZ, RZ, R221 ;  /* 0x000000ffff007224 */ /* 0x002fc600078e00dd */
[----:B------:R-:W-:Y:S04]  /*37250*/  STL [R1+0x41cc], R246 ;  /* 0x0041ccf601007387 */ /* 0x000fe80000100800 */
[----:B------:R1:W-:Y:S02]  /*37260*/  STL [R1+0x41c8], R0 ;  /* 0x0041c80001007387 */ /* 0x0003e40000100800 */
[----:B-1----:R-:W-:Y:S02]  /*37270*/  MOV R0, R247 ;  /* 0x000000f700007202 */ /* 0x002fe40000000f00 */
[----:B------:R-:W-:Y:S04]  /*37280*/  STL [R1+0x41c4], R218 ;  /* 0x0041c4da01007387 */ /* 0x000fe80000100800 */
[----:B------:R1:W-:Y:S04]  /*37290*/  STL [R1+0x41c0], R0 ;  /* 0x0041c00001007387 */ /* 0x0003e80000100800 */
[----:B------:R-:W-:Y:S01]  /*372a0*/  STL [R1+0x41bc], R244 ;  /* 0x0041bcf401007387 */ /* 0x000fe20000100800 */
[----:B-1----:R-:W-:-:S05]  /*372b0*/  IMAD.MOV.U32 R0, RZ, RZ, R219 ;  /* 0x000000ffff007224 */ /* 0x002fca00078e00db */
        /* <DEDUP_REMOVED lines=8> */
[----:B-1----:R-:W-:-:S05]  /*37340*/  MOV R0, R241 ;  /* 0x000000f100007202 */ /* 0x002fca0000000f00 */
[----:B------:R1:W-:Y:S04]  /*37350*/  STL [R1+0x41a0], R0 ;  /* 0x0041a00001007387 */ /* 0x0003e80000100800 */
[----:B------:R-:W-:Y:S01]  /*37360*/  STL [R1+0x419c], R236 ;  /* 0x00419cec01007387 */ /* 0x000fe20000100800 */
[----:B-1----:R-:W-:-:S05]  /*37370*/  IMAD.MOV.U32 R0, RZ, RZ, R239 ;  /* 0x000000ffff007224 */ /* 0x002fca00078e00ef */
[----:B------:R1:W-:Y:S04]  /*37380*/  STL [R1+0x4198], R0 ;  /* 0x0041980001007387 */ /* 0x0003e80000100800 */
[----:B----4-:R-:W-:Y:S01]  /*37390*/  STL [R1+0x4194], R234 ;  /* 0x004194ea01007387 */ /* 0x010fe20000100800 */
        /* <DEDUP_REMOVED lines=16> */
[----:B------:R1:W-:Y:S02]  /*374a0*/  STL [R1+0x4168], R0 ;  /* 0x0041680001007387 */ /* 0x0003e40000100800 */
[----:B-1----:R-:W-:Y:S02]  /*374b0*/  MOV R0, R225 ;  /* 0x000000e100007202 */ /* 0x002fe40000000f00 */
[----:B---3--:R-:W-:Y:S04]  /*374c0*/  STL [R1+0x4164], R222 ;  /* 0x004164de01007387 */ /* 0x008fe80000100800 */
[----:B------:R1:W-:Y:S04]  /*374d0*/  STL [R1+0x4160], R0 ;  /* 0x0041600001007387 */ /* 0x0003e80000100800 */
[----:B--2---:R-:W-:Y:S01]  /*374e0*/  STL [R1+0x415c], R250 ;  /* 0x00415cfa01007387 */ /* 0x004fe20000100800 */
[----:B-1----:R-:W-:-:S05]  /*374f0*/  IMAD.MOV.U32 R0, RZ, RZ, R223 ;  /* 0x000000ffff007224 */ /* 0x002fca00078e00df */
[----:B------:R1:W-:Y:S04]  /*37500*/  STL [R1+0x4158], R0 ;  /* 0x0041580001007387 */ /* 0x0003e80000100800 */
[----:B------:R-:W-:Y:S01]  /*37510*/  STL [R1+0x4154], R28 ;  /* 0x0041541c01007387 */ /* 0x000fe20000100800 */
[----:B-1----:R-:W-:-:S05]  /*37520*/  IMAD.MOV.U32 R0, RZ, RZ, R251 ;  /* 0x000000ffff007224 */ /* 0x002fca00078e00fb */
[----:B------:R1:W-:Y:S04]  /*37530*/  STL [R1+0x4150], R0 ;  /* 0x0041500001007387 */ /* 0x0003e80000100800 */
[----:B------:R-:W-:Y:S04]  /*37540*/  STL [R1+0x4148], R29 ;  /* 0x0041481d01007387 */ /* 0x000fe80000100800 */
[----:B------:R-:W-:Y:S04]  /*37550*/  STL [R1+0x414c], R36 ;  /* 0x00414c2401007387 */ /* 0x000fe80000100800 */
[----:B------:R-:W-:Y:S01]  /*37560*/  STL [R1+0x4140], R37 ;  /* 0x0041402501007387 */ /* 0x000fe20000100800 */
[----:B-1----:R-:W-:-:S03]  /*37570*/  IMAD.MOV.U32 R0, RZ, RZ, R49 ;  /* 0x000000ffff007224 */ /* 0x002fc600078e0031 */
[----:B------:R-:W-:Y:S04]  /*37580*/  STL [R1+0x4144], R42 ;  /* 0x0041442a01007387 */ /* 0x000fe80000100800 */
[----:B------:R-:W-:Y:S04]  /*37590*/  STL [R1+0x4138], R43 ;  /* 0x0041382b01007387 */ /* 0x000fe80000100800 */
[----:B------:R-:W-:Y:S04]  /*375a0*/  STL [R1+0x413c], R52 ;  /* 0x00413c3401007387 */ /* 0x000fe80000100800 */
[----:B------:R-:W-:Y:S04]  /*375b0*/  STL [R1+0x4134], R53 ;  /* 0x0041343501007387 */ /* 0x000fe80000100800 */
[----:B------:R1:W-:Y:S04]  /*375c0*/  STL [R1+0x4130], R48 ;  /* 0x0041303001007387 */ /* 0x0003e80000100800 */
[----:B-1----:R-:W2:Y:S04]  /*375d0*/  LDL.LU.64 R48, [R1+0x44c8] ;  /* 0x0044c80001307983 */ /* 0x002ea80000300a00 */
[----:B------:R-:W-:Y:S04]  /*375e0*/  STL [R1+0x412c], R46 ;  /* 0x00412c2e01007387 */ /* 0x000fe80000100800 */
[----:B------:R1:W-:Y:S02]  /*375f0*/  STL [R1+0x4128], R0 ;  /* 0x0041280001007387 */ /* 0x0003e40000100800 */
[----:B-1----:R-:W-:-:S02]  /*37600*/  MOV R0, R47 ;  /* 0x0000002f00007202 */ /* 0x002fc40000000f00 */
[----:B------:R-:W3:Y:S04]  /*37610*/  LDL.LU.64 R46, [R1+0x44c0] ;  /* 0x0044c000012e7983 */ /* 0x000ee80000300a00 */
[----:B------:R-:W-:Y:S04]  /*37620*/  STL [R1+0x4124], R44 ;  /* 0x0041242c01007387 */ /* 0x000fe80000100800 */
[----:B------:R1:W-:Y:S02]  /*37630*/  STL [R1+0x4120], R0 ;  /* 0x0041200001007387 */ /* 0x0003e40000100800 */
[----:B-1----:R-:W-:-:S02]  /*37640*/  IMAD.MOV.U32 R0, RZ, RZ, R45 ;  /* 0x000000ffff007224 */ /* 0x002fc400078e002d */
[----:B------:R-:W4:Y:S04]  /*37650*/  LDL.LU.64 R44, [R1+0x44b8] ;  /* 0x0044b800012c7983 */ /* 0x000f280000300a00 */
[----:B------:R-:W-:Y:S04]  /*37660*/  STL [R1+0x411c], R40 ;  /* 0x00411c2801007387 */ /* 0x000fe80000100800 */
[----:B------:R1:W-:Y:S02]  /*37670*/  STL [R1+0x4118], R0 ;  /* 0x0041180001007387 */ /* 0x0003e40000100800 */
[----:B-1----:R-:W-:-:S02]  /*37680*/  IMAD.MOV.U32 R0, RZ, RZ, R41 ;  /* 0x000000ffff007224 */ /* 0x002fc400078e0029 */
[----:B------:R-:W2:Y:S04]  /*37690*/  LDL.LU.64 R40, [R1+0x44b0] ;  /* 0x0044b00001287983 */ /* 0x000ea80000300a00 */
[----:B------:R-:W-:Y:S04]  /*376a0*/  STL [R1+0x4114], R38 ;  /* 0x0041142601007387 */ /* 0x000fe80000100800 */
[----:B------:R1:W-:Y:S02]  /*376b0*/  STL [R1+0x4110], R0 ;  /* 0x0041100001007387 */ /* 0x0003e40000100800 */
[----:B-1----:R-:W-:-:S02]  /*376c0*/  IMAD.MOV.U32 R0, RZ, RZ, R39 ;  /* 0x000000ffff007224 */ /* 0x002fc400078e0027 */
[----:B------:R-:W2:Y:S04]  /*376d0*/  LDL.LU.64 R38, [R1+0x44a8] ;  /* 0x0044a80001267983 */ /* 0x000ea80000300a00 */
[----:B------:R-:W-:Y:S04]  /*376e0*/  STL [R1+0x410c], R60 ;  /* 0x00410c3c01007387 */ /* 0x000fe80000100800 */
[----:B------:R1:W-:Y:S04]  /*376f0*/  STL [R1+0x4108], R0 ;  /* 0x0041080001007387 */ /* 0x0003e80000100800 */
[----:B------:R-:W-:Y:S04]  /*37700*/  STL [R1+0x4100], R61 ;  /* 0x0041003d01007387 */ /* 0x000fe80000100800 */
        /* <DEDUP_REMOVED lines=14> */
[----:B------:R-:W-:Y:S01]  /*377f0*/  STL [R1+0x40cc], R122 ;  /* 0x0040cc7a01007387 */ /* 0x000fe20000100800 */
[----:B-1----:R-:W-:-:S03]  /*37800*/  MOV R0, R35 ;  /* 0x0000002300007202 */ /* 0x002fc60000000f00 */
[----:B------:R-:W-:Y:S04]  /*37810*/  STL [R1+0x40c0], R123 ;  /* 0x0040c07b01007387 */ /* 0x000fe80000100800 */
        /* <DEDUP_REMOVED lines=20> */
[----:B-1----:R-:W-:-:S02]  /*37960*/  MOV R0, R25 ;  /* 0x0000001900007202 */ /* 0x002fc40000000f00 */
[----:B------:R-:W2:Y:S04]  /*37970*/  LDL.LU.64 R24, [R1+0x4480] ;  /* 0x0044800001187983 */ /* 0x000ea80000300a00 */
[----:B------:R-:W-:Y:S04]  /*37980*/  STL [R1+0x408c], R148 ;  /* 0x00408c9401007387 */ /* 0x000fe80000100800 */
[----:B------:R1:W-:Y:S04]  /*37990*/  STL [R1+0x4088], R0 ;  /* 0x0040880001007387 */ /* 0x0003e80000100800 */
[----:B------:R-:W-:Y:S04]  /*379a0*/  STL [R1+0x4080], R149 ;  /* 0x0040809501007387 */ /* 0x000fe80000100800 */
[----:B------:R-:W2:Y:S04]  /*379b0*/  LDL.LU.64 R230, [R1+0x6b8] ;  /* 0x0006b80001e67983 */ /* 0x000ea80000300a00 */
[----:B------:R-:W-:Y:S04]  /*379c0*/  STL [R1+0x4084], R154 ;  /* 0x0040849a01007387 */ /* 0x000fe80000100800 */
[----:B------:R-:W-:Y:S04]  /*379d0*/  STL [R1+0x4078], R155 ;  /* 0x0040789b01007387 */ /* 0x000fe80000100800 */
[----:B------:R-:W3:Y:S04]  /*379e0*/  LDL.LU.64 R238, [R1+0x6b0] ;  /* 0x0006b00001ee7983 */ /* 0x000ee80000300a00 */
[----:B------:R-:W-:Y:S04]  /*379f0*/  STL [R1+0x407c], R164 ;  /* 0x00407ca401007387 */ /* 0x000fe80000100800 */
[----:B------:R-:W-:Y:S04]  /*37a00*/  STL [R1+0x4070], R165 ;  /* 0x004070a501007387 */ /* 0x000fe80000100800 */
[----:B------:R-:W4:Y:S04]  /*37a10*/  LDL.LU.64 R236, [R1+0x6a8] ;  /* 0x0006a80001ec7983 */ /* 0x000f280000300a00 */
        /* <DEDUP_REMOVED lines=24> */
[----:B--2---:R2:W-:Y:S01]  /*37ba0*/  STL [R1+0x4030], R230 ;  /* 0x004030e601007387 */ /* 0x0045e20000100800 */
[----:B-1----:R-:W-:-:S03]  /*37bb0*/  IMAD.MOV.U32 R0, RZ, RZ, R231 ;  /* 0x000000ffff007224 */ /* 0x002fc600078e00e7 */
[----:B--2---:R-:W2:Y:S04]  /*37bc0*/  LDL.LU.64 R230, [R1+0x410] ;  /* 0x0004100001e67983 */ /* 0x004ea80000300a00 */
[----:B------:R1:W-:Y:S04]  /*37bd0*/  STL [R1+0x4028], R0 ;  /* 0x0040280001007387 */ /* 0x0003e80000100800 */
[----:B---3--:R3:W-:Y:S01]  /*37be0*/  STL [R1+0x402c], R238 ;  /* 0x00402cee01007387 */ /* 0x0087e20000100800 */
[----:B-1----:R-:W-:-:S03]  /*37bf0*/  IMAD.MOV.U32 R0, RZ, RZ, R239 ;  /* 0x000000ffff007224 */ /* 0x002fc600078e00ef */
[----:B---3--:R-:W3:Y:S04]  /*37c00*/  LDL.LU.64 R238, [R1+0x400] ;  /* 0x0004000001ee7983 */ /* 0x008ee80000300a00 */
[----:B------:R1:W-:Y:S04]  /*37c10*/  STL [R1+0x4020], R0 ;  /* 0x0040200001007387 */ /* 0x0003e80000100800 */
[----:B----4-:R4:W-:Y:S01]  /*37c20*/  STL [R1+0x4024], R236 ;  /* 0x004024ec01007387 */ /* 0x0109e20000100800 */
[----:B-1----:R-:W-:-:S03]  /*37c30*/  IMAD.MOV.U32 R0, RZ, RZ, R237 ;  /* 0x000000ffff007224 */ /* 0x002fc600078e00ed */
[----:B----4-:R-:W4:Y:S04]  /*37c40*/  LDL.LU.64 R236, [R1+0x3f8] ;  /* 0x0003f80001ec7983 */ /* 0x010f280000300a00 */
[----:B------:R1:W-:Y:S04]  /*37c50*/  STL [R1+0x4018], R0 ;  /* 0x0040180001007387 */ /* 0x0003e80000100800 */
[----:B------:R1:W-:Y:S02]  /*37c60*/  STL [R1+0x401c], R228 ;  /* 0x00401ce401007387 */ /* 0x0003e40000100800 */
[----:B-1----:R-:W-:-:S02]  /*37c70*/  MOV R0, R229 ;  /* 0x000000e500007202 */ /* 0x002fc40000000f00 */
[----:B------:R-:W4:Y:S04]  /*37c80*/  LDL.LU.64 R228, [R1+0x3e8] ;  /* 0x0003e80001e47983 */ /* 0x000f280000300a00 */
[----:B------:R1:W-:Y:S04]  /*37c90*/  STL [R1+0x4010], R0 ;  /* 0x0040100001007387 */ /* 0x0003e80000100800 */
[----:B------:R1:W-:Y:S02]  /*37ca0*/  STL [R1+0x4014], R226 ;  /* 0x004014e201007387 */ /* 0x0003e40000100800 */
[----:B-1----:R-:W-:-:S02]  /*37cb0*/  IMAD.MOV.U32 R0, RZ, RZ, R227 ;  /* 0x000000ffff007224 */ /* 0x002fc400078e00e3 */
        /* <DEDUP_REMOVED lines=26> */
[----:B--2---:R2:W-:Y:S01]  /*37e60*/  STL [R1+0x3fdc], R230 ;  /* 0x003fdce601007387 */ /* 0x0045e20000100800 */
[----:B-1----:R-:W-:-:S03]  /*37e70*/  MOV R0, R231 ;  /* 0x000000e700007202 */ /* 0x002fc60000000f00 */
[----:B--2---:R-:W2:Y:S04]  /*37e80*/  LDL.LU.64 R230, [R1+0x398] ;  /* 0x0003980001e67983 */ /* 0x004ea80000300a00 */
[----:B------:R1:W-:Y:S04]  /*37e90*/  STL [R1+0x3fd0], R0 ;  /* 0x003fd00001007387 */ /* 0x0003e80000100800 */
[----:B---3--:R3:W-:Y:S01]  /*37ea0*/  STL [R1+0x3fd4], R238 ;  /* 0x003fd4ee01007387 */ /* 0x0087e20000100800 */
[----:B-1----:R-:W-:-:S03]  /*37eb0*/  IMAD.MOV.U32 R0, RZ, RZ, R239 ;  /* 0x000000ffff007224 */ /* 0x002fc600078e00ef */
[----:B---3--:R-:W3:Y:S04]  /*37ec0*/  LDL.LU.64 R238, [R1+0x388] ;  /* 0x0003880001ee7983 */ /* 0x008ee80000300a00 */
[----:B------:R1:W-:Y:S04]  /*37ed0*/  STL [R1+0x3fc8], R0 ;  /* 0x003fc80001007387 */ /* 0x0003e80000100800 */
[----:B----4-:R-:W-:Y:S04]  /*37ee0*/  STL [R1+0x3fcc], R236 ;  /* 0x003fccec01007387 */ /* 0x010fe80000100800 */
[----:B------:R-:W4:Y:S01]  /*37ef0*/  LDL.LU.64 R242, [R1+0x380] ;  /* 0x0003800001f27983 */ /* 0x000f220000300a00 */
[----:B-1----:R-:W-:-:S05]  /*37f00*/  IMAD.MOV.U32 R0, RZ, RZ, R237 ;  /* 0x000000ffff007224 */ /* 0x002fca00078e00ed */
[----:B------:R1:W-:Y:S04]  /*37f10*/  STL [R1+0x3fc0], R0 ;  /* 0x003fc00001007387 */ /* 0x0003e80000100800 */
[----:B------:R1:W-:Y:S02]  /*37f20*/  STL [R1+0x3fc4], R228 ;  /* 0x003fc4e401007387 */ /* 0x0003e40000100800 */
[----:B-1----:R-:W-:Y:S02]  /*37f30*/  IMAD.MOV.U32 R0, RZ, RZ, R229 ;  /* 0x000000ffff007224 */ /* 0x002fe400078e00e5 */
        /* <DEDUP_REMOVED lines=14> */
[----:B------:R-:W-:Y:S04]  /*38020*/  STL [R1+0x3fa4], R234 ;  /* 0x003fa4ea01007387 */ /* 0x000fe80000100800 */
[----:B------:R-:W4:Y:S01]  /*38030*/  LDL.LU.64 R236, [R1+0x350] ;  /* 0x0003500001ec7983 */ /* 0x000f220000300a00 */
[----:B-1----:R-:W-:-:S05]  /*38040*/  IMAD.MOV.U32 R0, RZ, RZ, R235 ;  /* 0x000000ffff007224 */ /* 0x002fca00078e00eb */
[----:B------:R1:W-:Y:S02]  /*38050*/  STL [R1+0x3f98], R0 ;  /* 0x003f980001007387 */ /* 0x0003e40000100800 */
[----:B-1----:R-:W-:Y:S02]  /*38060*/  MOV R0, R251 ;  /* 0x000000fb00007202 */ /* 0x002fe40000000f00 */
[----:B------:R1:W-:Y:S04]  /*38070*/  STL [R1+0x3f9c], R250 ;  /* 0x003f9cfa01007387 */ /* 0x0003e80000100800 */
[----:B-1----:R-:W4:Y:S04]  /*38080*/  LDL.LU.64 R250, [R1+0x340] ;  /* 0x0003400001fa7983 */ /* 0x002f280000300a00 */
[----:B------:R1:W-:Y:S04]  /*38090*/  STL [R1+0x3f90], R0 ;  /* 0x003f900001007387 */ /* 0x0003e80000100800 */
[----:B------:R1:W-:Y:S04]  /*380a0*/  STL [R1+0x3f94], R240 ;  /* 0x003f94f001007387 */ /* 0x0003e80000100800 */
[----:B------:R-:W4:Y:S01]  /*380b0*/  LDL.LU.64 R234, [R1+0x338] ;  /* 0x0003380001ea7983 */ /* 0x000f220000300a00 */
[----:B-1----:R-:W-:-:S03]  /*380c0*/  IMAD.MOV.U32 R0, RZ, RZ, R241 ;  /* 0x000000ffff007224 */ /* 0x002fc600078e00f1 */
[----:B------:R-:W-:Y:S04]  /*380d0*/  STL [R1+0x3f8c], R232 ;  /* 0x003f8ce801007387 */ /* 0x000fe80000100800 */
[----:B------:R1:W-:Y:S04]  /*380e0*/  STL [R1+0x3f88], R0 ;  /* 0x003f880001007387 */ /* 0x0003e80000100800 */
[----:B------:R-:W4:Y:S01]  /*380f0*/  LDL.LU.64 R240, [R1+0x328] ;  /* 0x0003280001f07983 */ /* 0x000f220000300a00 */
[----:B-1----:R-:W-:-:S03]  /*38100*/  IMAD.MOV.U32 R0, RZ, RZ, R233 ;  /* 0x000000ffff007224 */ /* 0x002fc600078e00e9 */
[----:B--2---:R-:W-:Y:S04]  /*38110*/  STL [R1+0x3f84], R230 ;  /* 0x003f84e601007387 */ /* 0x004fe80000100800 */
[----:B------:R1:W-:Y:S04]  /*38120*/  STL [R1+0x3f80], R0 ;  /* 0x003f800001007387 */ /* 0x0003e80000100800 */
[----:B------:R-:W2:Y:S01]  /*38130*/  LDL.LU.64 R232, [R1+0x320] ;  /* 0x0003200001e87983 */ /* 0x000ea20000300a00 */
[----:B-1----:R-:W-:-:S03]  /*38140*/  IMAD.MOV.U32 R0, RZ, RZ, R231 ;  /* 0x000000ffff007224 */ /* 0x002fc600078e00e7 */
[----:B---3--:R-:W-:Y:S04]  /*38150*/  STL [R1+0x3f7c], R238 ;  /* 0x003f7cee01007387 */ /* 0x008fe80000100800 */
[----:B------:R1:W-:Y:S04]  /*38160*/  STL [R1+0x3f78], R0 ;  /* 0x003f780001007387 */ /* 0x0003e80000100800 */
[----:B------:R-:W3:Y:S01]  /*38170*/  LDL.LU.64 R230, [R1+0x318] ;  /* 0x0003180001e67983 */ /* 0x000ee20000300a00 */
[----:B-1----:R-:W-:-:S03]  /*38180*/  MOV R0, R239 ;  /* 0x000000ef00007202 */ /* 0x002fc60000000f00 */
[----:B----4-:R-:W-:Y:S04]  /*38190*/  STL [R1+0x3f74], R242 ;  /* 0x003f74f201007387 */ /* 0x010fe80000100800 */
[----:B------:R1:W-:Y:S04]  /*381a0*/  STL [R1+0x3f70], R0 ;  /* 0x003f700001007387 */ /* 0x0003e80000100800 */
[----:B------:R-:W4:Y:S01]  /*381b0*/  LDL.LU.64 R238, [R1+0x310] ;  /* 0x0003100001ee7983 */ /* 0x000f220000300a00 */
[----:B-1----:R-:W-:-:S03]  /*381c0*/  IMAD.MOV.U32 R0, RZ, RZ, R243 ;  /* 0x000000ffff007224 */ /* 0x002fc600078e00f3 */
[----:B------:R-:W-:Y:S04]  /*381d0*/  STL [R1+0x3f6c], R228 ;  /* 0x003f6ce401007387 */ /* 0x000fe80000100800 */
[----:B------:R1:W-:Y:S02]  /*381e0*/  STL [R1+0x3f68], R0 ;  /* 0x003f680001007387 */ /* 0x0003e40000100800 */
[----:B-1----:R-:W-:Y:S02]  /*381f0*/  IMAD.MOV.U32 R0, RZ, RZ, R229 ;  /* 0x000000ffff007224 */ /* 0x002fe400078e00e5 */
        /* <DEDUP_REMOVED lines=20> */
[----:B------:R-:W-:Y:S04]  /*38340*/  STL [R1+0x3f3c], R234 ;  /* 0x003f3cea01007387 */ /* 0x000fe80000100800 */
[----:B------:R1:W-:Y:S04]  /*38350*/  STL [R1+0x3f38], R0 ;  /* 0x003f380001007387 */ /* 0x0003e80000100800 */
[----:B------:R-:W4:Y:S01]  /*38360*/  LDL.LU.64 R250, [R1+0x2c8] ;  /* 0x0002c80001fa7983 */ /* 0x000f220000300a00 */
[----:B-1----:R-:W-:-:S03]  /*38370*/  MOV R0, R235 ;  /* 0x000000eb00007202 */ /* 0x002fc60000000f00 */
        /* <DEDUP_REMOVED lines=11> */
[----:B-1----:R-:W-:-:S03]  /*38430*/  IMAD.MOV.U32 R0, RZ, RZ, R231 ;  /* 0x000000ffff007224 */ /* 0x002fc600078e00e7 */
[----:B----4-:R-:W-:Y:S04]  /*38440*/  STL [R1+0x3f1c], R238 ;  /* 0x003f1cee01007387 */ /* 0x010fe80000100800 */
[----:B------:R1:W-:Y:S04]  /*38450*/  STL [R1+0x3f18], R0 ;  /* 0x003f180001007387 */ /* 0x0003e80000100800 */
[----:B------:R-:W4:Y:S04]  /*38460*/  LDL.LU.64 R230, [R1+0x2a0] ;  /* 0x0002a00001e67983 */ /* 0x000f280000300a00 */
[----:B------:R-:W4:Y:S01]  /*38470*/  LDL.LU.64 R242, [R1+0x298] ;  /* 0x0002980001f27983 */ /* 0x000f220000300a00 */
[----:B-1----:R-:W-:-:S05]  /*38480*/  MOV R0, R239 ;  /* 0x000000ef00007202 */ /* 0x002fca0000000f00 */
[----:B------:R1:W-:Y:S04]  /*38490*/  STL [R1+0x3f10], R0 ;  /* 0x003f100001007387 */ /* 0x0003e80000100800 */
        /* <DEDUP_REMOVED lines=8> */
[----:B------:R1:W-:Y:S04]  /*38520*/  STL [R1+0x3f04], R224 ;  /* 0x003f04e001007387 */ /* 0x0003e80000100800 */
[----:B------:R-:W4:Y:S01]  /*38530*/  LDL.LU.64 R240, [R1+0x278] ;  /* 0x0002780001f07983 */ /* 0x000f220000300a00 */
[----:B-1----:R-:W-:-:S03]  /*38540*/  IMAD.MOV.U32 R0, RZ, RZ, R225 ;  /* 0x000000ffff007224 */ /* 0x002fc600078e00e1 */
[----:B------:R-:W-:Y:S04]  /*38550*/  STL [R1+0x3efc], R222 ;  /* 0x003efcde01007387 */ /* 0x000fe80000100800 */
[----:B------:R1:W-:Y:S04]  /*38560*/  STL [R1+0x3ef8], R0 ;  /* 0x003ef80001007387 */ /* 0x0003e80000100800 */
[----:B------:R-:W4:Y:S01]  /*38570*/  LDL.LU.64 R224, [R1+0x268] ;  /* 0x0002680001e07983 */ /* 0x000f220000300a00 */
[----:B-1----:R-:W-:-:S03]  /*38580*/  MOV R0, R223 ;  /* 0x000000df00007202 */ /* 0x002fc60000000f00 */
[----:B------:R-:W-:Y:S04]  /*38590*/  STL [R1+0x3ef4], R236 ;  /* 0x003ef4ec01007387 */ /* 0x000fe80000100800 */
[----:B------:R1:W-:Y:S04]  /*385a0*/  STL [R1+0x3ef0], R0 ;  /* 0x003ef00001007387 */ /* 0x0003e80000100800 */
[----:B------:R-:W4:Y:S04]  /*385b0*/  LDL.LU.64 R222, [R1+0x260] ;  /* 0x0002600001de7983 */ /* 0x000f280000300a00 */
[----:B------:R-:W4:Y:S01]  /*385c0*/  LDL.LU.64 R238, [R1+0x258] ;  /* 0x0002580001ee7983 */ /* 0x000f220000300a00 */
[----:B-1----:R-:W-:-:S05]  /*385d0*/  IMAD.MOV.U32 R0, RZ, RZ, R237 ;  /* 0x000000ffff007224 */ /* 0x002fca00078e00ed */
[----:B------:R1:W-:Y:S04]  /*385e0*/  STL [R1+0x3ee8], R0 ;  /* 0x003ee80001007387 */ /* 0x0003e80000100800 */
[----:B------:R1:W-:Y:S02]  /*385f0*/  STL [R1+0x3eec], R250 ;  /* 0x003eecfa01007387 */ /* 0x0003e40000100800 */
[----:B-1----:R-:W-:Y:S02]  /*38600*/  IMAD.MOV.U32 R0, RZ, RZ, R251 ;  /* 0x000000ffff007224 */ /* 0x002fe400078e00fb */
[----:B------:R-:W4:Y:S04]  /*38610*/  LDL.LU.64 R250, [R1+0x250] ;  /* 0x0002500001fa7983 */ /* 0x000f280000300a00 */
[----:B------:R1:W-:Y:S04]  /*38620*/  STL [R1+0x3ee0], R0 ;  /* 0x003ee00001007387 */ /* 0x0003e80000100800 */
[----:B------:R2:W-:Y:S01]  /*38630*/  STL [R1+0x3ee4], R234 ;  /* 0x003ee4ea01007387 */ /* 0x0005e20000100800 */
[----:B-1----:R-:W-:-:S03]  /*38640*/  IMAD.MOV.U32 R0, RZ, RZ, R235 ;  /* 0x000000ffff007224 */ /* 0x002fc600078e00eb */
[----:B------:R-:W4:Y:S04]  /*38650*/  LDL.LU.64 R236, [R1+0x240] ;  /* 0x0002400001ec7983 */ /* 0x000f280000300a00 */
[----:B------:R1:W-:Y:S04]  /*38660*/  STL [R1+0x3ed8], R0 ;  /* 0x003ed80001007387 */ /* 0x0003e80000100800 */
[----:B--2---:R-:W-:Y:S04]  /*38670*/  STL [R1+0x3edc], R244 ;  /* 0x003edcf401007387 */ /* 0x004fe80000100800 */
[----:B------:R-:W2:Y:S01]  /*38680*/  LDL.LU.64 R234, [R1+0x238] ;  /* 0x0002380001ea7983 */ /* 0x000ea20000300a00 */
[----:B-1----:R-:W-:-:S03]  /*38690*/  MOV R0, R245 ;  /* 0x000000f500007202 */ /* 0x002fc60000000f00 */
[----:B---3--:R-:W-:Y:S04]  /*386a0*/  STL [R1+0x3ed4], R232 ;  /* 0x003ed4e801007387 */ /* 0x008fe80000100800 */
[----:B------:R1:W-:Y:S02]  /*386b0*/  STL [R1+0x3ed0], R0 ;  /* 0x003ed00001007387 */ /* 0x0003e40000100800 */
[----:B-1----:R-:W-:Y:S02]  /*386c0*/  IMAD.MOV.U32 R0, RZ, RZ, R233 ;  /* 0x000000ffff007224 */ /* 0x002fe400078e00e9 */
[----:B------:R-:W3:Y:S04]  /*386d0*/  LDL.LU.64 R232, [R1+0x230] ;  /* 0x0002300001e87983 */ /* 0x000ee80000300a00 */
[----:B------:R1:W-:Y:S04]  /*386e0*/  STL [R1+0x3ecc], R0 ;  /* 0x003ecc0001007387 */ /* 0x0003e80000100800 */
[----:B----4-:R4:W-:Y:S01]  /*386f0*/  STL [R1+0x3ec8], R230 ;  /* 0x003ec8e601007387 */ /* 0x0109e20000100800 */
[----:B-1----:R-:W-:-:S03]  /*38700*/  IMAD.MOV.U32 R0, RZ, RZ, R231 ;  /* 0x000000ffff007224 */ /* 0x002fc600078e00e7 */
[----:B------:R-:W-:Y:S04]  /*38710*/  STL [R1+0x3ec4], R242 ;  /* 0x003ec4f201007387 */ /* 0x000fe80000100800 */
[----:B------:R1:W-:Y:S04]  /*38720*/  STL [R1+0x3ec0], R0 ;  /* 0x003ec00001007387 */ /* 0x0003e80000100800 */
[----:B----4-:R-:W4:Y:S01]  /*38730*/  LDL.LU.64 R230, [R1+0x220] ;  /* 0x0002200001e67983 */ /* 0x010f220000300a00 */
[----:B-1----:R-:W-:-:S03]  /*38740*/  IMAD.MOV.U32 R0, RZ, RZ, R243 ;  /* 0x000000ffff007224 */ /* 0x002fc600078e00f3 */
[----:B------:R-:W-:Y:S04]  /*38750*/  STL [R1+0x3ebc], R228 ;  /* 0x003ebce401007387 */ /* 0x000fe80000100800 */
[----:B------:R1:W-:Y:S02]  /*38760*/  STL [R1+0x3eb8], R0 ;  /* 0x003eb80001007387 */ /* 0x0003e40000100800 */
[----:B-1----:R-:W-:Y:S02]  /*38770*/  MOV R0, R229 ;  /* 0x000000e500007202 */ /* 0x002fe40000000f00 */
[----:B------:R-:W4:Y:S04]  /*38780*/  LDL.LU.64 R228, [R1+0x218] ;  /* 0x0002180001e47983 */ /* 0x000f280000300a00 */
[----:B------:R1:W-:Y:S04]  /*38790*/  STL [R1+0x3eb0], R0 ;  /* 0x003eb00001007387 */ /* 0x0003e80000100800 */
[----:B------:R1:W-:Y:S02]  /*387a0*/  STL [R1+0x3eb4], R226 ;  /* 0x003eb4e201007387 */ /* 0x0003e40000100800 */
[----:B-1----:R-:W-:-:S02]  /*387b0*/  IMAD.MOV.U32 R0, RZ, RZ, R227 ;  /* 0x000000ffff007224 */ /* 0x002fc400078e00e3 */
[----:B------:R-:W-:Y:S04]  /*387c0*/  STL [R1+0x3eac], R240 ;  /* 0x003eacf001007387 */ /* 0x000fe80000100800 */
        /* <DEDUP_REMOVED lines=9> */
[----:B-1----:R-:W-:-:S02]  /*38860*/  MOV R0, R223 ;  /* 0x000000df00007202 */ /* 0x002fc40000000f00 */
        /* <DEDUP_REMOVED lines=9> */
[----:B------:R-:W-:Y:S01]  /*38900*/  STL [R1+0x3e84], R236 ;  /* 0x003e84ec01007387 */ /* 0x000fe20000100800 */
[----:B-1----:R-:W-:-:S03]  /*38910*/  IMAD.MOV.U32 R0, RZ, RZ, R237 ;  /* 0x000000ffff007224 */ /* 0x002fc600078e00ed */
[----:B--2---:R-:W-:Y:S04]  /*38920*/  STL [R1+0x3e7c], R234 ;  /* 0x003e7cea01007387 */ /* 0x004fe80000100800 */
[----:B------:R1:W-:Y:S04]  /*38930*/  STL [R1+0x3e78], R0 ;  /* 0x003e780001007387 */ /* 0x0003e80000100800 */
[----:B------:R-:W2:Y:S04]  /*38940*/  LDL.LU.64 R220, [R1+0x1e0] ;  /* 0x0001e00001dc7983 */ /* 0x000ea80000300a00 */
[----:B------:R-:W2:Y:S01]  /*38950*/  LDL.LU.64 R246, [R1+0x1d8] ;  /* 0x0001d80001f67983 */ /* 0x000ea20000300a00 */
[----:B-1----:R-:W-:-:S05]  /*38960*/  MOV R0, R235 ;  /* 0x000000eb00007202 */ /* 0x002fca0000000f00 */
[----:B------:R1:W-:Y:S04]  /*38970*/  STL [R1+0x3e70], R0 ;  /* 0x003e700001007387 */ /* 0x0003e80000100800 */
[----:B---3--:R-:W-:Y:S04]  /*38980*/  STL [R1+0x3e74], R232 ;  /* 0x003e74e801007387 */ /* 0x008fe80000100800 */
[----:B------:R-:W3:Y:S01]  /*38990*/  LDL.LU.64 R218, [R1+0x1d0] ;  /* 0x0001d00001da7983 */ /* 0x000ee20000300a00 */
[----:B-1----:R-:W-:-:S03]  /*389a0*/  IMAD.MOV.U32 R0, RZ, RZ, R233 ;  /* 0x000000ffff007224 */ /* 0x002fc600078e00e9 */
[----:B------:R-:W3:Y:S04]  /*389b0*/  LDL.LU.64 R244, [R1+0x1c0] ;  /* 0x0001c00001f47983 */ /* 0x000ee80000300a00 */
        /* <DEDUP_REMOVED lines=16> */
[----:B------:R-:W-:Y:S04]  /*38ac0*/  STL [R1+0x3e54], R224 ;  /* 0x003e54e001007387 */ /* 0x000fe80000100800 */
[----:B------:R-:W4:Y:S01]  /*38ad0*/  LDL.LU.64 R230, [R1+0x178] ;  /* 0x0001780001e67983 */ /* 0x000f220000300a00 */
[----:B-1----:R-:W-:-:S03]  /*38ae0*/  IMAD.MOV.U32 R0, RZ, RZ, R225 ;  /* 0x000000ffff007224 */ /* 0x002fc600078e00e1 */
[----:B------:R-:W4:Y:S04]  /*38af0*/  LDL.LU.64 R228, [R1+0x170] ;  /* 0x0001700001e47983 */ /* 0x000f280000300a00 */
[----:B------:R1:W-:Y:S04]  /*38b00*/  STL [R1+0x3e48], R0 ;  /* 0x003e480001007387 */ /* 0x0003e80000100800 */
[----:B------:R1:W-:Y:S04]  /*38b10*/  STL [R1+0x3e4c], R222 ;  /* 0x003e4cde01007387 */ /* 0x0003e80000100800 */
        /* <DEDUP_REMOVED lines=8> */
[----:B------:R2:W-:Y:S02]  /*38ba0*/  STL [R1+0x3e38], R0 ;  /* 0x003e380001007387 */ /* 0x0005e40000100800 */
[----:B--2---:R-:W-:Y:S02]  /*38bb0*/  MOV R0, R221 ;  /* 0x000000dd00007202 */ /* 0x004fe40000000f00 */
[----:B------:R-:W-:Y:S04]  /*38bc0*/  STL [R1+0x3e3c], R220 ;  /* 0x003e3cdc01007387 */ /* 0x000fe80000100800 */
[----:B------:R-:W-:Y:S04]  /*38bd0*/  STL [R1+0x3e34], R246 ;  /* 0x003e34f601007387 */ /* 0x000fe80000100800 */
[----:B------:R1:W-:Y:S02]  /*38be0*/  STL [R1+0x3e30], R0 ;  /* 0x003e300001007387 */ /* 0x0003e40000100800 */
[----:B-1----:R-:W-:-:S02]  /*38bf0*/  IMAD.MOV.U32 R0, RZ, RZ, R247 ;  /* 0x000000ffff007224 */ /* 0x002fc400078e00f7 */
[----:B---3--:R-:W-:Y:S04]  /*38c00*/  STL [R1+0x3e2c], R218 ;  /* 0x003e2cda01007387 */ /* 0x008fe80000100800 */
        /* <DEDUP_REMOVED lines=54> */
[----:B------:R-:W1:Y:S04]  /*38f70*/  LDL.LU.64 R246, [R1+0x130] ;  /* 0x0001300001f67983 */ /* 0x000e680000300a00 */
[----:B------:R-:W-:Y:S04]  /*38f80*/  STL [R1+0x3d8c], R40 ;  /* 0x003d8c2801007387 */ /* 0x000fe80000100800 */
[----:B------:R-:W2:Y:S04]  /*38f90*/  LDL.LU.64 R218, [R1+0x128] ;  /* 0x0001280001da7983 */ /* 0x000ea80000300a00 */
[----:B------:R-:W-:Y:S04]  /*38fa0*/  STL [R1+0x3d80], R41 ;  /* 0x003d802901007387 */ /* 0x000fe80000100800 */
[----:B------:R-:W3:Y:S04]  /*38fb0*/  LDL.LU.64 R244, [R1+0x120] ;  /* 0x0001200001f47983 */ /* 0x000ee80000300a00 */
[----:B------:R-:W-:Y:S04]  /*38fc0*/  STL [R1+0x3d84], R44 ;  /* 0x003d842c01007387 */ /* 0x000fe80000100800 */
[----:B------:R-:W4:Y:S04]  /*38fd0*/  LDL.LU.64 R242, [R1+0xf0] ;  /* 0x0000f00001f27983 */ /* 0x000f280000300a00 */
        /* <DEDUP_REMOVED lines=23> */
[----:B------:R-:W-:Y:S01]  /*39150*/  STL [R1+0x3d4c], R59 ;  /* 0x003d4c3b01007387 */ /* 0x000fe20000100800 */
[----:B-1----:R-:W-:-:S03]  /*39160*/  MOV R0, R247 ;  /* 0x000000f700007202 */ /* 0x002fc60000000f00 */
[----:B------:R-:W-:Y:S04]  /*39170*/  STL [R1+0x3d48], R246 ;  /* 0x003d48f601007387 */ /* 0x000fe80000100800 */
[----:B--2---:R-:W-:Y:S04]  /*39180*/  STL [R1+0x3d44], R218 ;  /* 0x003d44da01007387 */ /* 0x004fe80000100800 */
[----:B------:R1:W-:Y:S04]  /*39190*/  STL [R1+0x3d40], R0 ;  /* 0x003d400001007387 */ /* 0x0003e80000100800 */
[----:B---3--:R-:W-:Y:S01]  /*391a0*/  STL [R1+0x3d3c], R244 ;  /* 0x003d3cf401007387 */ /* 0x008fe20000100800 */
        /* <DEDUP_REMOVED lines=118> */
[----:B------:R-:W4:Y:S04]  /*39910*/  LDL.LU.64 R250, [R1] ;  /* 0x0000000001fa7983 */ /* 0x000f280000300a00 */
[----:B------:R-:W-:Y:S04]  /*39920*/  STL [R1+0x3bd4], R146 ;  /* 0x003bd49201007387 */ /* 0x000fe80000100800 */
[----:B------:R-:W-:Y:S01]  /*39930*/  STL [R1+0x3bcc], R147 ;  /* 0x003bcc9301007387 */ /* 0x000fe20000100800 */
[----:B-1----:R-:W-:-:S03]  /*39940*/  IMAD.MOV.U32 R0, RZ, RZ, R247 ;  /* 0x000000ffff007224 */ /* 0x002fc600078e00f7 */
[----:B------:R-:W-:Y:S04]  /*39950*/  STL [R1+0x3bc8], R246 ;  /* 0x003bc8f601007387 */ /* 0x000fe80000100800 */
[----:B--2---:R-:W-:Y:S04]  /*39960*/  STL [R1+0x3bc4], R218 ;  /* 0x003bc4da01007387 */ /* 0x004fe80000100800 */
[----:B------:R1:W-:Y:S04]  /*39970*/  STL [R1+0x3bc0], R0 ;  /* 0x003bc00001007387 */ /* 0x0003e80000100800 */
[----:B---3--:R-:W-:Y:S01]  /*39980*/  STL [R1+0x3bbc], R244 ;  /* 0x003bbcf401007387 */ /* 0x008fe20000100800 */
[----:B-1----:R-:W-:-:S05]  /*39990*/  MOV R0, R219 ;  /* 0x000000db00007202 */ /* 0x002fca0000000f00 */
        /* <DEDUP_REMOVED lines=67> */
[----:B------:R-:W2:Y:S04]  /*39dd0*/  LDL.LU.64 R234, [R1+0x1130] ;  /* 0x0011300001ea7983 */ /* 0x000ea80000300a00 */
[----:B------:R-:W3:Y:S04]  /*39de0*/  LDL.LU.64 R232, [R1+0x1128] ;  /* 0x0011280001e87983 */ /* 0x000ee80000300a00 */
[----:B------:R-:W4:Y:S04]  /*39df0*/  LDL.LU.64 R250, [R1+0x1120] ;  /* 0x0011200001fa7983 */ /* 0x000f280000300a00 */
        /* <DEDUP_REMOVED lines=9> */
[----:B------:R-:W4:Y:S04]  /*39e90*/  LDL.LU.64 R230, [R1+0x1118] ;  /* 0x0011180001e67983 */ /* 0x000f280000300a00 */
[----:B------:R-:W4:Y:S04]  /*39ea0*/  LDL.LU.64 R228, [R1+0x1110] ;  /* 0x0011100001e47983 */ /* 0x000f280000300a00 */
        /* <DEDUP_REMOVED lines=14> */
[----:B------:R-:W-:Y:S01]  /*39f90*/  STL [R1+0x3a90], R213 ;  /* 0x003a90d501007387 */ /* 0x000fe20000100800 */
[----:B--2---:R-:W-:-:S04]  /*39fa0*/  IMAD.WIDE R30, R3, 0x4, R234 ;  /* 0x00000004031e7825 */ /* 0x004fc800078e02ea */
[C---:B---3--:R-:W-:Y:S01]  /*39fb0*/  IMAD.WIDE R28, R3.reuse, 0x4, R232 ;  /* 0x00000004031c7825 */ /* 0x048fe200078e02e8 */
[----:B------:R2:W-:Y:S03]  /*39fc0*/  STL.64 [R1+0x35c0], R30 ;  /* 0x0035c01e01007387 */ /* 0x0005e60000100a00 */
[----:B----4-:R-:W-:Y:S01]  /*39fd0*/  IMAD.WIDE R26, R3, 0x4, R250 ;  /* 0x00000004031a7825 */ /* 0x010fe200078e02fa */
[----:B------:R3:W-:Y:S04]  /*39fe0*/  STL.64 [R1+0x35b8], R28 ;  /* 0x0035b81c01007387 */ /* 0x0007e80000100a00 */
[----:B------:R-:W4:Y:S04]  /*39ff0*/  LDL.LU.64 R234, [R1+0x10e8] ;  /* 0x0010e80001ea7983 */ /* 0x000f280000300a00 */
[----:B------:R1:W-:Y:S04]  /*3a000*/  STL.64 [R1+0x35b0], R26 ;  /* 0x0035b01a01007387 */ /* 0x0003e80000100a00 */
[----:B------:R-:W4:Y:S04]  /*3a010*/  LDL.LU.64 R232, [R1+0x10e0] ;  /* 0x0010e00001e87983 */ /* 0x000f280000300a00 */
[----:B------:R-:W4:Y:S01]  /*3a020*/  LDL.LU.64 R250, [R1+0x10d8] ;  /* 0x0010d80001fa7983 */ /* 0x000f220000300a00 */
[----:B------:R-:W-:-:S02]  /*3a030*/  IADD3 R24, R249, 0x100000, RZ ;  /* 0x00100000f9187810 */ /* 0x000fc40007ffe0ff */
[C---:B------:R-:W-:Y:S02]  /*3a040*/  IADD3 R7, R249.reuse, 0x100000, RZ ;  /* 0x00100000f9077810 */ /* 0x040fe40007ffe0ff */
[----:B-1----:R-:W-:Y:S01]  /*3a050*/  IADD3 R0, R249, 0x100000, RZ ;  /* 0x00100000f9007810 */ /* 0x002fe20007ffe0ff */
[----:B------:R2:W-:Y:S04]  /*3a060*/  LDGSTS.E [R24+0x28600], [R30.64], P2 ;  /* 0x286000001e187fae */ /* 0x0005e80009121844 */
[----:B------:R3:W-:Y:S04]  /*3a070*/  LDGSTS.E [R7+0x28e00], [R28.64], P2 ;  /* 0x28e000001c077fae */ /* 0x0007e80009121844 */
[----:B------:R1:W-:Y:S01]  /*3a080*/  LDGSTS.E [R0+0x29600], [R26.64], P2 ;  /* 0x296000001a007fae */ /* 0x0003e20009121844 */
[----:B--2---:R-:W-:-:S04]  /*3a090*/  IMAD.WIDE R30, R3, 0x4, R230 ;  /* 0x00000004031e7825 */ /* 0x004fc800078e02e6 */
[C---:B---3--:R-:W-:Y:S01]  /*3a0a0*/  IMAD.WIDE R28, R3.reuse, 0x4, R228 ;  /* 0x00000004031c7825 */ /* 0x048fe200078e02e4 */
[----:B------:R2:W-:Y:S03]  /*3a0b0*/  STL.64 [R1+0x35a8], R30 ;  /* 0x0035a81e01007387 */ /* 0x0005e60000100a00 */
[C---:B-1----:R-:W-:Y:S01]  /*3a0c0*/  IMAD.WIDE R26, R3.reuse, 0x4, R226 ;  /* 0x00000004031a7825 */ /* 0x042fe200078e02e2 */
[----:B------:R1:W-:Y:S04]  /*3a0d0*/  STL.64 [R1+0x35a0], R28 ;  /* 0x0035a01c01007387 */ /* 0x0003e80000100a00 */
[----:B------:R-:W3:Y:S04]  /*3a0e0*/  LDL.LU.64 R230, [R1+0x10d0] ;  /* 0x0010d00001e67983 */ /* 0x000ee80000300a00 */
[----:B------:R1:W-:Y:S04]  /*3a0f0*/  STL.64 [R1+0x3598], R26 ;  /* 0x0035981a01007387 */ /* 0x0003e80000100a00 */
[----:B------:R-:W3:Y:S04]  /*3a100*/  LDL.LU.64 R228, [R1+0x10c8] ;  /* 0x0010c80001e47983 */ /* 0x000ee80000300a00 */
[----:B------:R2:W-:Y:S04]  /*3a110*/  LDGSTS.E [R24+0x29e00], [R30.64], P2 ;  /* 0x29e000001e187fae */ /* 0x0005e80009121844 */
[----:B------:R-:W3:Y:S04]  /*3a120*/  LDL.LU.64 R226, [R1+0x10c0] ;  /* 0x0010c00001e27983 */ /* 0x000ee80000300a00 */
[----:B------:R1:W-:Y:S04]  /*3a130*/  LDGSTS.E [R7+0x2a600], [R28.64], P2 ;  /* 0x2a6000001c077fae */ /* 0x0003e80009121844 */
[----:B------:R1:W-:Y:S01]  /*3a140*/  LDGSTS.E [R0+0x2ae00], [R26.64], P2 ;  /* 0x2ae000001a007fae */ /* 0x0003e20009121844 */
        /* <DEDUP_REMOVED lines=20> */
[----:B------:R-:W4:Y:S04]  /*3a290*/  LDL.LU.64 R250, [R1+0x1090] ;  /* 0x0010900001fa7983 */ /* 0x000f280000300a00 */
        /* <DEDUP_REMOVED lines=17> */
[----:B------:R-:W-:Y:S03]  /*3a3b0*/  STL.64 [R1+0x3548], R30 ;  /* 0x0035481e01007387 */ /* 0x000fe60000100a00 */
[C---:B------:R-:W-:Y:S01]  /*3a3c0*/  IMAD.WIDE R26, R3.reuse, 0x4, R222 ;  /* 0x00000004031a7825 */ /* 0x040fe200078e02de */
[----:B------:R-:W-:Y:S04]  /*3a3d0*/  STL.64 [R1+0x3540], R28 ;  /* 0x0035401c01007387 */ /* 0x000fe80000100a00 */
[----:B------:R-:W2:Y:S04]  /*3a3e0*/  LDL.LU.64 R236, [R1+0x1070] ;  /* 0x0010700001ec7983 */ /* 0x000ea80000300a00 */
[----:B------:R4:W-:Y:S04]  /*3a3f0*/  STL.64 [R1+0x3538], R26 ;  /* 0x0035381a01007387 */ /* 0x0009e80000100a00 */
[----:B------:R-:W2:Y:S04]  /*3a400*/  LDL.LU.64 R224, [R1+0x1068] ;  /* 0x0010680001e07983 */ /* 0x000ea80000300a00 */
[----:B------:R-:W2:Y:S04]  /*3a410*/  LDL.LU.64 R222, [R1+0x1060] ;  /* 0x0010600001de7983 */ /* 0x000ea80000300a00 */
[----:B------:R1:W-:Y:S04]  /*3a420*/  LDGSTS.E [R24+0x2fe00], [R30.64], P2 ;  /* 0x2fe000001e187fae */ /* 0x0003e80009121844 */
[----:B------:R1:W-:Y:S04]  /*3a430*/  LDGSTS.E [R7+0x30600], [R28.64], P2 ;  /* 0x306000001c077fae */ /* 0x0003e80009121844 */
[----:B------:R4:W-:Y:S02]  /*3a440*/  LDGSTS.E [R0+0x30e00], [R26.64], P2 ;  /* 0x30e000001a007fae */ /* 0x0009e40009121844 */
[----:B----4-:R-:W-:-:S02]  /*3a450*/  IMAD.WIDE R26, R3, 0x4, R250 ;  /* 0x00000004031a7825 */ /* 0x010fc400078e02fa */
[----:B------:R-:W4:Y:S02]  /*3a460*/  LDL.LU.64 R250, [R1+0x1058] ;  /* 0x0010580001fa7983 */ /* 0x000f240000300a00 */
[----:B-1----:R-:W-:-:S04]  /*3a470*/  IMAD.WIDE R30, R3, 0x4, R234 ;  /* 0x00000004031e7825 */ /* 0x002fc800078e02ea */
[C---:B------:R-:W-:Y:S01]  /*3a480*/  IMAD.WIDE R28, R3.reuse, 0x4, R232 ;  /* 0x00000004031c7825 */ /* 0x040fe200078e02e8 */
[----:B------:R3:W-:Y:S04]  /*3a490*/  STL.64 [R1+0x3530], R30 ;  /* 0x0035301e01007387 */ /* 0x0007e80000100a00 */
[----:B------:R3:W-:Y:S04]  /*3a4a0*/  LDGSTS.E [R24+0x31600], [R30.64], P2 ;  /* 0x316000001e187fae */ /* 0x0007e80009121844 */
[----:B------:R1:W-:Y:S04]  /*3a4b0*/  STL.64 [R1+0x3528], R28 ;  /* 0x0035281c01007387 */ /* 0x0003e80000100a00 */
[----:B------:R1:W-:Y:S04]  /*3a4c0*/  LDGSTS.E [R7+0x31e00], [R28.64], P2 ;  /* 0x31e000001c077fae */ /* 0x0003e80009121844 */
[----:B------:R1:W-:Y:S04]  /*3a4d0*/  STL.64 [R1+0x3520], R26 ;  /* 0x0035201a01007387 */ /* 0x0003e80000100a00 */
[----:B------:R1:W-:Y:S04]  /*3a4e0*/  LDGSTS.E [R0+0x32600], [R26.64], P2 ;  /* 0x326000001a007fae */ /* 0x0003e80009121844 */
[----:B------:R-:W4:Y:S01]  /*3a4f0*/  LDL.LU.64 R234, [R1+0x1050] ;  /* 0x0010500001ea7983 */ /* 0x000f220000300a00 */
[----:B---3--:R-:W-:-:S03]  /*3a500*/  IMAD.WIDE R30, R3, 0x4, R230 ;  /* 0x00000004031e7825 */ /* 0x008fc600078e02e6 */
[----:B------:R-:W3:Y:S01]  /*3a510*/  LDL.LU.64 R232, [R1+0x1048] ;  /* 0x0010480001e87983 */ /* 0x000ee20000300a00 */
[----:B-1----:R-:W-:-:S03]  /*3a520*/  IMAD.WIDE R28, R3, 0x4, R228 ;  /* 0x00000004031c7825 */ /* 0x002fc600078e02e4 */
        /* <DEDUP_REMOVED lines=16> */
[----:B------:R4:W-:Y:S04]  /*3a630*/  LDGSTS.E [R24+0x34600], [R30.64], P2 ;  /* 0x346000001e187fae */ /* 0x0009e80009121844 */
[----:B------:R3:W-:Y:S04]  /*3a640*/  STL.64 [R1+0x34f0], R26 ;  /* 0x0034f01a01007387 */ /* 0x0007e80000100a00 */
[----:B------:R-:W2:Y:S04]  /*3a650*/  LDL.LU.64 R222, [R1+0x1020] ;  /* 0x0010200001de7983 */ /* 0x000ea80000300a00 */
[----:B------:R1:W-:Y:S04]  /*3a660*/  LDGSTS.E [R7+0x34e00], [R28.64], P2 ;  /* 0x34e000001c077fae */ /* 0x0003e80009121844 */
[----:B------:R3:W-:Y:S01]  /*3a670*/  LDGSTS.E [R0+0x35600], [R26.64], P2 ;  /* 0x356000001a007fae */ /* 0x0007e20009121844 */
[----:B----4-:R-:W-:-:S03]  /*3a680*/  IMAD.WIDE R30, R3, 0x4, R250 ;  /* 0x00000004031e7825 */ /* 0x010fc600078e02fa */
[----:B------:R-:W4:Y:S04]  /*3a690*/  LDL.LU.64 R250, [R1+0x1018] ;  /* 0x0010180001fa7983 */ /* 0x000f280000300a00 */
[----:B------:R1:W-:Y:S04]  /*3a6a0*/  STL.64 [R1+0x34e8], R30 ;  /* 0x0034e81e01007387 */ /* 0x0003e80000100a00 */
[----:B------:R1:W-:Y:S02]  /*3a6b0*/  LDGSTS.E [R24+0x35e00], [R30.64], P2 ;  /* 0x35e000001e187fae */ /* 0x0003e40009121844 */
[----:B-1----:R-:W-:-:S04]  /*3a6c0*/  IMAD.WIDE R28, R3, 0x4, R234 ;  /* 0x00000004031c7825 */ /* 0x002fc800078e02ea */
[C---:B---3--:R-:W-:Y:S01]  /*3a6d0*/  IMAD.WIDE R26, R3.reuse, 0x4, R232 ;  /* 0x00000004031a7825 */ /* 0x048fe200078e02e8 */
[----:B------:R1:W-:Y:S04]  /*3a6e0*/  STL.64 [R1+0x34e0], R28 ;  /* 0x0034e01c01007387 */ /* 0x0003e80000100a00 */
[----:B------:R1:W-:Y:S04]  /*3a6f0*/  LDGSTS.E [R7+0x36600], [R28.64], P2 ;  /* 0x366000001c077fae */ /* 0x0003e80009121844 */
[----:B------:R3:W-:Y:S04]  /*3a700*/  STL.64 [R1+0x34d8], R26 ;  /* 0x0034d81a01007387 */ /* 0x0007e80000100a00 */
[----:B------:R3:W-:Y:S01]  /*3a710*/  LDGSTS.E [R0+0x36e00], [R26.64], P2 ;  /* 0x36e000001a007fae */ /* 0x0007e20009121844 */
[----:B------:R-:W-:-:S03]  /*3a720*/  IMAD.WIDE R30, R3, 0x4, R230 ;  /* 0x00000004031e7825 */ /* 0x000fc600078e02e6 */
[----:B------:R-:W4:Y:S04]  /*3a730*/  LDL.LU.64 R242, [R1+0x1010] ;  /* 0x0010100001f27983 */ /* 0x000f280000300a00 */
[----:B------:R-:W4:Y:S01]  /*3a740*/  LDL.LU.64 R240, [R1+0x1008] ;  /* 0x0010080001f07983 */ /* 0x000f220000300a00 */
[----:B-1----:R-:W-:-:S03]  /*3a750*/  IMAD.WIDE R28, R3, 0x4, R228 ;  /* 0x00000004031c7825 */ /* 0x002fc600078e02e4 */
[----:B------:R-:W4:Y:S04]  /*3a760*/  LDL.LU.64 R238, [R1+0x1000] ;  /* 0x0010000001ee7983 */ /* 0x000f280000300a00 */
[----:B------:R2:W-:Y:S01]  /*3a770*/  STL.64 [R1+0x34d0], R30 ;  /* 0x0034d01e01007387 */ /* 0x0005e20000100a00 */
[----:B---3--:R-:W-:-:S03]  /*3a780*/  IMAD.WIDE R26, R3, 0x4, R226 ;  /* 0x00000004031a7825 */ /* 0x008fc600078e02e2 */
[----:B------:R1:W-:Y:S04]  /*3a790*/  STL.64 [R1+0x34c8], R28 ;  /* 0x0034c81c01007387 */ /* 0x0003e80000100a00 */
[----:B------:R-:W3:Y:S04]  /*3a7a0*/  LDL.LU.64 R236, [R1+0xff8] ;  /* 0x000ff80001ec7983 */ /* 0x000ee80000300a00 */
[----:B------:R4:W-:Y:S04]  /*3a7b0*/  STL.64 [R1+0x34c0], R26 ;  /* 0x0034c01a01007387 */ /* 0x0009e80000100a00 */
[----:B------:R2:W-:Y:S04]  /*3a7c0*/  LDGSTS.E [R24+0x37600], [R30.64], P2 ;  /* 0x376000001e187fae */ /* 0x0005e80009121844 */
[----:B------:R-:W3:Y:S04]  /*3a7d0*/  LDL.LU.64 R234, [R1+0xff0] ;  /* 0x000ff00001ea7983 */ /* 0x000ee80000300a00 */
[----:B------:R-:W3:Y:S04]  /*3a7e0*/  LDL.LU.64 R232, [R1+0xfe8] ;  /* 0x000fe80001e87983 */ /* 0x000ee80000300a00 */
[----:B------:R1:W-:Y:S04]  /*3a7f0*/  LDGSTS.E [R7+0x37e00], [R28.64], P2 ;  /* 0x37e000001c077fae */ /* 0x0003e80009121844 */
[----:B------:R4:W-:Y:S01]  /*3a800*/  LDGSTS.E [R0+0x38600], [R26.64], P2 ;  /* 0x386000001a007fae */ /* 0x0009e20009121844 */
[----:B--2---:R-:W-:-:S03]  /*3a810*/  IMAD.WIDE R30, R3, 0x4, R224 ;  /* 0x00000004031e7825 */ /* 0x004fc600078e02e0 */
[----:B------:R-:W3:Y:S04]  /*3a820*/  LDL.LU.64 R230, [R1+0xfe0] ;  /* 0x000fe00001e67983 */ /* 0x000ee80000300a00 */
[----:B------:R-:W3:Y:S04]  /*3a830*/  LDL.LU.64 R228, [R1+0xfd8] ;  /* 0x000fd80001e47983 */ /* 0x000ee80000300a00 */
[----:B------:R4:W-:Y:S01]  /*3a840*/  STL.64 [R1+0x34b8], R30 ;  /* 0x0034b81e01007387 */ /* 0x0009e20000100a00 */
[----:B-1----:R-:W-:-:S03]  /*3a850*/  IMAD.WIDE R28, R3, 0x4, R222 ;  /* 0x00000004031c7825 */ /* 0x002fc600078e02de */
[----:B------:R-:W3:Y:S04]  /*3a860*/  LDL.LU.64 R226, [R1+0xfd0] ;  /* 0x000fd00001e27983 */ /* 0x000ee80000300a00 */
[----:B------:R1:W-:Y:S04]  /*3a870*/  STL.64 [R1+0x34b0], R28 ;  /* 0x0034b01c01007387 */ /* 0x0003e80000100a00 */
[----:B------:R1:W-:Y:S04]  /*3a880*/  LDGSTS.E [R24+0x38e00], [R30.64], P2 ;  /* 0x38e000001e187fae */ /* 0x0003e80009121844 */
[----:B------:R1:W-:Y:S01]  /*3a890*/  LDGSTS.E [R7+0x39600], [R28.64], P2 ;  /* 0x396000001c077fae */ /* 0x0003e20009121844 */
[----:B----4-:R-:W-:-:S05]  /*3a8a0*/  IMAD.WIDE R26, R3, 0x4, R250 ;  /* 0x00000004031a7825 */ /* 0x010fca00078e02fa */
[----:B------:R4:W-:Y:S04]  /*3a8b0*/  STL.64 [R1+0x34a8], R26 ;  /* 0x0034a81a01007387 */ /* 0x0009e80000100a00 */
[----:B------:R-:W2:Y:S04]  /*3a8c0*/  LDL.LU.64 R224, [R1+0xfc8] ;  /* 0x000fc80001e07983 */ /* 0x000ea80000300a00 */
[----:B------:R-:W2:Y:S04]  /*3a8d0*/  LDL.LU.64 R222, [R1+0xfc0] ;  /* 0x000fc00001de7983 */ /* 0x000ea80000300a00 */
[----:B------:R-:W2:Y:S04]  /*3a8e0*/  LDL.LU.64 R250, [R1+0xfb8] ;  /* 0x000fb80001fa7983 */ /* 0x000ea80000300a00 */
[----:B------:R4:W-:Y:S01]  /*3a8f0*/  LDGSTS.E [R0+0x39e00], [R26.64], P2 ;  /* 0x39e000001a007fae */ /* 0x0009e20009121844 */
[----:B-1----:R-:W-:-:S04]  /*3a900*/  IMAD.WIDE R30, R3, 0x4, R242 ;  /* 0x00000004031e7825 */ /* 0x002fc800078e02f2 */
[C---:B------:R-:W-:Y:S01]  /*3a910*/  IMAD.WIDE R28, R3.reuse, 0x4, R240 ;  /* 0x00000004031c7825 */ /* 0x040fe200078e02f0 */
[----:B------:R3:W-:Y:S03]  /*3a920*/  STL.64 [R1+0x34a0], R30 ;  /* 0x0034a01e01007387 */ /* 0x0007e60000100a00 */
[C---:B----4-:R-:W-:Y:S01]  /*3a930*/  IMAD.WIDE R26, R3.reuse, 0x4, R238 ;  /* 0x00000004031a7825 */ /* 0x050fe200078e02ee */
[----:B------:R3:W-:Y:S04]  /*3a940*/  LDGSTS.E [R24+0x3a600], [R30.64], P2 ;  /* 0x3a6000001e187fae */ /* 0x0007e80009121844 */
[----:B------:R1:W-:Y:S04]  /*3a950*/  STL.64 [R1+0x3498], R28 ;  /* 0x0034981c01007387 */ /* 0x0003e80000100a00 */
[----:B------:R1:W-:Y:S01]  /*3a960*/  LDGSTS.E [R7+0x3ae00], [R28.64], P2 ;  /* 0x3ae000001c077fae */ /* 0x0003e20009121844 */
[----:B---3--:R-:W-:-:S03]  /*3a970*/  IMAD.WIDE R30, R3, 0x4, R236 ;  /* 0x00000004031e7825 */ /* 0x008fc600078e02ec */
[----:B------:R3:W-:Y:S04]  /*3a980*/  STL.64 [R1+0x3490], R26 ;  /* 0x0034901a01007387 */ /* 0x0007e80000100a00 */
[----:B------:R3:W-:Y:S01]  /*3a990*/  LDGSTS.E [R0+0x3b600], [R26.64], P2 ;  /* 0x3b6000001a007fae */ /* 0x0007e20009121844 */
[----:B-1----:R-:W-:-:S03]  /*3a9a0*/  IMAD.WIDE R28, R3, 0x4, R234 ;  /* 0x00000004031c7825 */ /* 0x002fc600078e02ea */
        /* <DEDUP_REMOVED lines=13> */
[----:B------:R1:W-:Y:S04]  /*3aa80*/  LDGSTS.E [R7+0x3de00], [R28.64], P2 ;  /* 0x3de000001c077fae */ /* 0x0003e80009121844 */
[----:B------:R3:W-:Y:S04]  /*3aa90*/  STL.64 [R1+0x3460], R26 ;  /* 0x0034601a01007387 */ /* 0x0007e80000100a00 */
[----:B------:R3:W-:Y:S04]  /*3aaa0*/  LDGSTS.E [R0+0x3e600], [R26.64], P2 ;  /* 0x3e6000001a007fae */ /* 0x0007e80009121844 */
[----:B------:R-:W4:Y:S01]  /*3aab0*/  S2R R249, SR_TID.X ;  /* 0x0000000000f97919 */ /* 0x000f220000002100 */
[----:B--2---:R-:W-:-:S04]  /*3aac0*/  IMAD.WIDE R30, R3, 0x4, R224 ;  /* 0x00000004031e7825 */ /* 0x004fc800078e02e0 */
[C---:B-1----:R-:W-:Y:S01]  /*3aad0*/  IMAD.WIDE R28, R3.reuse, 0x4, R222 ;  /* 0x00000004031c7825 */ /* 0x042fe200078e02de */
[----:B------:R1:W-:Y:S03]  /*3aae0*/  STL.64 [R1+0x3458], R30 ;  /* 0x0034581e01007387 */ /* 0x0003e60000100a00 */
[----:B---3--:R-:W-:Y:S01]  /*3aaf0*/  IMAD.WIDE R26, R3, 0x4, R250 ;  /* 0x00000004031a7825 */ /* 0x008fe200078e02fa */
[----:B------:R1:W-:Y:S04]  /*3ab00*/  STL.64 [R1+0x3448], R28 ;  /* 0x0034481c01007387 */ /* 0x0003e80000100a00 */
[----:B------:R1:W-:Y:S04]  /*3ab10*/  STL.64 [R1+0x3450], R26 ;  /* 0x0034501a01007387 */ /* 0x0003e80000100a00 */
[----:B------:R1:W-:Y:S04]  /*3ab20*/  STL [R1+0x3a94], R4 ;  /* 0x003a940401007387 */ /* 0x0003e80000100800 */
        /* <DEDUP_REMOVED lines=17> */
[----:B------:R1:W-:Y:S04]  /*3ac40*/  LDGSTS.E [R24+0x3ee00], [R30.64], P2 ;  /* 0x3ee000001e187fae */ /* 0x0003e80009121844 */
[----:B------:R1:W-:Y:S04]  /*3ac50*/  LDGSTS.E [R7+0x3f600], [R28.64], P2 ;  /* 0x3f6000001c077fae */ /* 0x0003e80009121844 */
[----:B------:R1:W-:Y:S04]  /*3ac60*/  LDGSTS.E [R0+0x3fe00], [R26.64], P2 ;  /* 0x3fe000001a007fae */ /* 0x0003e80009121844 */
[----:B------:R-:W0:Y:S01]  /*3ac70*/  LDGDEPBAR ;  /* 0x00000000000079af */ /* 0x000e220000000000 */
[----:B------:R-:W-:Y:S05]  /*3ac80*/  @P0 BRA `(.L_x_0) ;  /* 0x00007f8000000947 */ /* 0x000fea0003800000 */
[----:B----4-:R2:W-:Y:S01]  /*3ac90*/  STL [R1+0x1140], RZ ;  /* 0x001140ff01007387 */ /* 0x0105e20000100800 */
[----:B-1----:R-:W-:Y:S01]  /*3aca0*/  IMAD.SHL.U32 R0, R249, 0x40, RZ ;  /* 0x00000040f9007824 */ /* 0x002fe200078e00ff */
[----:B------:R-:W-:Y:S01]  /*3acb0*/  CS2R R28, SRZ ;  /* 0x00000000001c7805 */ /* 0x000fe2000001ff00 */
[----:B------:R-:W-:Y:S01]  /*3acc0*/  CS2R R30, SRZ ;  /* 0x00000000001e7805 */ /* 0x000fe2000001ff00 */
[----:B------:R2:W-:Y:S01]  /*3acd0*/  STL [R1+0x1144], RZ ;  /* 0x001144ff01007387 */ /* 0x0005e20000100800 */
[----:B------:R-:W-:Y:S01]  /*3ace0*/  CS2R R24, SRZ ;  /* 0x0000000000187805 */ /* 0x000fe2000001ff00 */
[----:B------:R-:W-:Y:S01]  /*3acf0*/  LOP3.LUT R0, R0, 0x800, RZ, 0xc0, !PT ;  /* 0x0000080000007812 */ /* 0x000fe200078ec0ff */
[----:B------:R-:W-:Y:S01]  /*3ad00*/  CS2R R26, SRZ ;  /* 0x00000000001a7805 */ /* 0x000fe2000001ff00 */
[----:B------:R2:W-:Y:S01]  /*3ad10*/  STL [R1+0x1148], RZ ;  /* 0x001148ff01007387 */ /* 0x0005e20000100800 */
[----:B------:R-:W-:Y:S01]  /*3ad20*/  CS2R R20, SRZ ;  /* 0x0000000000147805 */ /* 0x000fe2000001ff00 */
[----:B------:R-:W-:Y:S01]  /*3ad30*/  CS2R R22, SRZ ;  /* 0x0000000000167805 */ /* 0x000fe2000001ff00 */
[----:B------:R-:W-:Y:S01]  /*3ad40*/  CS2R R16, SRZ ;  /* 0x0000000000107805 */ /* 0x000fe2000001ff00 */
[----:B------:R2:W-:Y:S01]  /*3ad50*/  STL [R1+0x114c], RZ ;  /* 0x00114cff01007387 */ /* 0x0005e20000100800 */
[----:B------:R-:W-:Y:S01]  /*3ad60*/  CS2R R18, SRZ ;  /* 0x0000000000127805 */ /* 0x000fe2000001ff00 */
[----:B------:R-:W-:Y:S01]  /*3ad70*/  CS2R R12, SRZ ;  /* 0x00000000000c7805 */ /* 0x000fe2000001ff00 */
[----:B------:R-:W-:Y:S01]  /*3ad80*/  CS2R R14, SRZ ;  /* 0x00000000000e7805 */ /* 0x000fe2000001ff00 */
[----:B------:R2:W-:Y:S01]  /*3ad90*/  STL [R1+0x1130], RZ ;  /* 0x001130ff01007387 */ /* 0x0005e20000100800 */
[----:B------:R-:W-:Y:S01]  /*3ada0*/  CS2R R8, SRZ ;  /* 0x0000000000087805 */ /* 0x000fe2000001ff00 */
[----:B------:R-:W-:-:S02]  /*3adb0*/  CS2R R10, SRZ ;  /* 0x00000000000a7805 */ /* 0x000fc4000001ff00 */
[----:B------:R2:W-:Y:S04]  /*3adc0*/  STL [R1+0x1134], RZ ;  /* 0x001134ff01007387 */ /* 0x0005e80000100800 */
        /* <DEDUP_REMOVED lines=1896> */
[----:B------:R2:W-:Y:S04]  /*42450*/  STL [R1+0x4470], R0 ;  /* 0x0044700001007387 */ /* 0x0005e80000100800 */
        /* <DEDUP_REMOVED lines=121> */
[----:B------:R2:W-:Y:S01]  /*42bf0*/  STL [R1+0x1e1c], RZ ;  /* 0x001e1cff01007387 */ /* 0x0005e20000100800 */
[----:B------:R-:W-:Y:S05]  /*42c00*/  BRA `(.L_x_1) ;  /* 0x00094d6000007947 */ /* 0x000fea0003800000 */
.L_x_0:
[C---:B-1--4-:R-:W-:Y:S01]  /*42c10*/  LOP3.LUT R5, R249.reuse, 0x7, RZ, 0xc0, !PT ;  /* 0x00000007f9057812 */ /* 0x052fe200078ec0ff */
[----:B------:R-:W-:Y:S01]  /*42c20*/  STL [R1+0x3a40], RZ ;  /* 0x003a40ff01007387 */ /* 0x000fe20000100800 */
[----:B------:R-:W-:Y:S01]  /*42c30*/  SHF.L.U32 R8, R249, 0x1, RZ ;  /* 0x00000001f9087819 */ /* 0x000fe200000006ff */
[----:B------:R-:W-:Y:S01]  /*42c40*/  IMAD.MOV.U32 R7, RZ, RZ, 0x3f ;  /* 0x0000003fff077424 */ /* 0x000fe200078e00ff */
[----:B------:R-:W-:Y:S01]  /*42c50*/  SHF.R.S32.HI R0, RZ, 0x1f, R2 ;  /* 0x0000001fff007819 */ /* 0x000fe20000011402 */
[----:B------:R-:W-:Y:S01]  /*42c60*/  IMAD R5, R5, 0x110, RZ ;  /* 0x0000011005057824 */ /* 0x000fe200078e02ff */
[----:B------:R-:W-:Y:S01]  /*42c70*/  CS2R R28, SRZ ;  /* 0x00000000001c7805 */ /* 0x000fe2000001ff00 */
[----:B------:R-:W-:Y:S01]  /*42c80*/  IMAD.SHL.U32 R32, R249, 0x40, RZ ;  /* 0x00000040f9207824 */ /* 0x000fe200078e00ff */
[----:B------:R-:W-:Y:S01]  /*42c90*/  IADD3 R7, R7, c[0x0][0x180], RZ ;  /* 0x0000600007077a10 */ /* 0x000fe20007ffe0ff */
[----:B------:R-:W-:Y:S01]  /*42ca0*/  CS2R R30, SRZ ;  /* 0x00000000001e7805 */ /* 0x000fe2000001ff00 */
[----:B------:R-:W-:Y:S01]  /*42cb0*/  LOP3.LUT R5, R5, 0x30, R8, 0x78, !PT ;  /* 0x0000003005057812 */ /* 0x000fe200078e7808 */
[----:B------:R-:W-:Y:S01]  /*42cc0*/  IMAD.MOV.U32 R8, RZ, RZ, -0x1 ;  /* 0xffffffffff087424 */ /* 0x000fe200078e00ff */
[----:B------:R-:W-:Y:S01]  /*42cd0*/  SHF.R.S32.HI R4, RZ, 0x1f, R7 ;  /* 0x0000001fff047819 */ /* 0x000fe20000011407 */
[----:B------:R-:W-:Y:S01]  /*42ce0*/  CS2R R24, SRZ ;  /* 0x0000000000187805 */ /* 0x000fe2000001ff00 */
[----:B------:R-:W-:Y:S01]  /*42cf0*/  LOP3.LUT R32, R32, 0x800, RZ, 0xc0, !PT ;  /* 0x0000080020207812 */ /* 0x000fe200078ec0ff */
[----:B------:R-:W-:Y:S01]  /*42d00*/  CS2R R26, SRZ ;  /* 0x00000000001a7805 */ /* 0x000fe2000001ff00 */
[----:B------:R1:W-:Y:S01]  /*42d10*/  STL [R1+0x3438], R8 ;  /* 0x0034380801007387 */ /* 0x0003e20000100800 */
[----:B------:R-:W-:Y:S01]  /*42d20*/  LEA.HI R4, R4, R7, RZ, 0x6 ;  /* 0x0000000704047211 */ /* 0x000fe200078f30ff */
[----:B------:R-:W-:Y:S01]  /*42d30*/  CS2R R20, SRZ ;  /* 0x0000000000147805 */ /* 0x000fe2000001ff00 */
[----:B------:R-:W-:Y:S01]  /*42d40*/  SHF.R.S32.HI R7, RZ, 0x1f, R3 ;  /* 0x0000001fff077819 */ /* 0x000fe20000011403 */
[----:B------:R-:W-:Y:S01]  /*42d50*/  STL [R1+0x1140], RZ ;  /* 0x001140ff01007387 */ /* 0x000fe20000100800 */
[----:B------:R-:W-:Y:S01]  /*42d60*/  SHF.R.S32.HI R34, RZ, 0x6, R4 ;  /* 0x00000006ff227819 */ /* 0x000fe20000011404 */
[----:B------:R-:W-:Y:S01]  /*42d70*/  CS2R R22, SRZ ;  /* 0x0000000000167805 */ /* 0x000fe2000001ff00 */
[----:B------:R-:W-:Y:S01]  /*42d80*/  LOP3.LUT R4, R5, R32, RZ, 0xfc, !PT ;  /* 0x0000002005047212 */ /* 0x000fe200078efcff */
[----:B------:R-:W-:Y:S01]  /*42d90*/  STL [R1+0x1144], RZ ;  /* 0x001144ff01007387 */ /* 0x000fe20000100800 */
[----:B------:R-:W-:Y:S01]  /*42da0*/  SHF.L.U64.HI R0, R2, 0x2, R0 ;  /* 0x0000000202007819 */ /* 0x000fe20000010200 */
[----:B------:R-:W-:Y:S01]  /*42db0*/  CS2R R16, SRZ ;  /* 0x0000000000107805 */ /* 0x000fe2000001ff00 */
[----:B------:R-:W-:Y:S01]  /*42dc0*/  SHF.L.U64.HI R2, R3, 0x2, R7 ;  /* 0x0000000203027819 */ /* 0x000fe20000010207 */
[----:B------:R-:W-:Y:S01]  /*42dd0*/  STL [R1+0x1148], RZ ;  /* 0x001148ff01007387 */ /* 0x000fe20000100800 */
[----:B------:R-:W-:Y:S01]  /*42de0*/  LOP3.LUT R3, R249, 0x3, RZ, 0xc0, !PT ;  /* 0x00000003f9037812 */ /* 0x000fe200078ec0ff */
[----:B------:R-:W-:Y:S01]  /*42df0*/  IMAD.MOV.U32 R7, RZ, RZ, 0x4 ;  /* 0x00000004ff077424 */ /* 0x000fe200078e00ff */
[----:B------:R-:W-:Y:S01]  /*42e00*/  CS2R R18, SRZ ;  /* 0x0000000000127805 */ /* 0x000fe2000001ff00 */
[----:B------:R-:W-:Y:S01]  /*42e10*/  STL [R1+0x114c], RZ ;  /* 0x00114cff01007387 */ /* 0x000fe20000100800 */
[----:B------:R-:W-:Y:S01]  /*42e20*/  CS2R R12, SRZ ;  /* 0x00000000000c7805 */ /* 0x000fe2000001ff00 */
[----:B------:R-:W-:Y:S01]  /*42e30*/  IMAD R3, R3, 0x820, RZ ;  /* 0x0000082003037824 */ /* 0x000fe200078e02ff */
[----:B------:R-:W-:Y:S01]  /*42e40*/  CS2R R14, SRZ ;  /* 0x00000000000e7805 */ /* 0x000fe2000001ff00 */
[----:B------:R-:W-:Y:S01]  /*42e50*/  STL [R1+0x1130], RZ ;  /* 0x001130ff01007387 */ /* 0x000fe20000100800 */
[----:B-1----:R-:W-:Y:S01]  /*42e60*/  CS2R R8, SRZ ;  /* 0x0000000000087805 */ /* 0x002fe2000001ff00 */
[----:B------:R-:W-:Y:S01]  /*42e70*/  CS2R R10, SRZ ;  /* 0x00000000000a7805 */ /* 0x000fe2000001ff00 */
[----:B------:R-:W-:Y:S01]  /*42e80*/  LOP3.LUT R33, R3, 0x5c, R249, 0x78, !PT ;  /* 0x0000005c03217812 */ /* 0x000fe200078e78f9 */
[----:B------:R-:W-:Y:S01]  /*42e90*/  STL [R1+0x1134], RZ ;  /* 0x001134ff01007387 */ /* 0x000fe20000100800 */
[----:B------:R-:W-:-:S02]  /*42ea0*/  LOP3.LUT R3, R4, 0x40, RZ, 0x3c, !PT ;  /* 0x0000004004037812 */ /* 0x000fc400078e3cff */
[----:B------:R-:W-:Y:S01]  /*42eb0*/  LOP3.LUT R5, R33, 0x20, RZ, 0x3c, !PT ;  /* 0x0000002021057812 */ /* 0x000fe200078e3cff */
[----:B------:R-:W-:Y:S04]  /*42ec0*/  STL [R1+0x1138], RZ ;  /* 0x001138ff01007387 */ /* 0x000fe80000100800 */
        /* <DEDUP_REMOVED lines=1832> */
[----:B------:R1:W-:Y:S04]  /*4a150*/  STL [R1+0x4470], R32 ;  /* 0x0044702001007387 */ /* 0x0003e80000100800 */
[----:B------:R2:W-:Y:S04]  /*4a160*/  STL [R1+0x27dc], RZ ;  /* 0x0027dcff01007387 */ /* 0x0005e80000100800 */
[----:B------:R2:W-:Y:S01]  /*4a170*/  STL [R1+0x27c0], RZ ;  /* 0x0027c0ff01007387 */ /* 0x0005e20000100800 */
[----:B-1----:R-:W-:-:S03]  /*4a180*/  IADD3 R32, R34, -0x5, RZ ;  /* 0xfffffffb22207810 */ /* 0x002fc60007ffe0ff */
        /* <DEDUP_REMOVED lines=184> */
[----:B------:R2:W-:Y:S02]  /*4ad10*/  STL [R1+0x446c], R3 ;  /* 0x00446c0301007387 */ /* 0x0005e40000100800 */
.L_x_2:
[----:B--2---:R-:W2:Y:S01]  /*4ad20*/  LDL.LU R3, [R1+0x3438] ;  /* 0x0034380001037983 */ /* 0x004ea20000300800 */
[----:B------:R-:W-:-:S04]  /*4ad30*/  DEPBAR.LE SB0, 0x8 ;  /* 0x000082000000791a */ /* 0x000fc80000000000 */
[----:B------:R-:W3:Y:S04]  /*4ad40*/  LDL R32, [R1+0x3a48] ;  /* 0x003a480001207983 */ /* 0x000ee80000100800 */
[----:B-1----:R-:W1:Y:S04]  /*4ad50*/  S2R R34, SR_TID.X ;  /* 0x0000000000227919 */ /* 0x002e680000002100 */
[----:B-----5:R-:W-:Y:S04]  /*4ad60*/  STL [R1+0x4620], R252 ;  /* 0x004620fc01007387 */ /* 0x020fe80000100800 */
[----:B------:R-:W-:Y:S04]  /*4ad70*/  STL [R1+0x461c], R7 ;  /* 0x00461c0701007387 */ /* 0x000fe80000100800 */
[----:B------:R-:W-:Y:S04]  /*4ad80*/  STL [R1+0x4618], R6 ;  /* 0x0046180601007387 */ /* 0x000fe80000100800 */
[----:B------:R-:W-:Y:S04]  /*4ad90*/  STL [R1+0x4614], R2 ;  /* 0x0046140201007387 */ /* 0x000fe80000100800 */
[----:B------:R3:W-:Y:S01]  /*4ada0*/  STL [R1+0x4610], R0 ;  /* 0x0046100001007387 */ /* 0x0007e20000100800 */
[----:B-1----:R-:W-:-:S02]  /*4adb0*/  LOP3.LUT R4, R34, 0x3, RZ, 0xc0, !PT ;  /* 0x0000000322047812 */ /* 0x002fc400078ec0ff */
[----:B------:R-:W-:-:S03]  /*4adc0*/  LOP3.LUT R33, R34, 0x3, RZ, 0xc0, !PT ;  /* 0x0000000322217812 */ /* 0x000fc600078ec0ff */
[----:B------:R-:W-:Y:S02]  /*4add0*/  IMAD R4, R4, 0x820, RZ ;  /* 0x0000082004047824 */ /* 0x000fe400078e02ff */
[----:B------:R-:W-:-:S03]  /*4ade0*/  IMAD R33, R33, 0x820, RZ ;  /* 0x0000082021217824 */ /* 0x000fc600078e02ff */
[--C-:B------:R-:W-:Y:S02]  /*4adf0*/  LOP3.LUT R4, R4, 0x5c, R34.reuse, 0x78, !PT ;  /* 0x0000005c04047812 */ /* 0x100fe400078e7822 */
[----:B------:R-:W-:Y:S02]  /*4ae00*/  LOP3.LUT R33, R33, 0x5c, R34, 0x78, !PT ;  /* 0x0000005c21217812 */ /* 0x000fe400078e7822 */
[----:B------:R-:W-:Y:S01]  /*4ae10*/  LOP3.LUT R4, R4, 0x20, RZ, 0x3c, !PT ;  /* 0x0000002004047812 */ /* 0x000fe200078e3cff */
[----:B------:R-:W-:Y:S01]  /*4ae20*/  BAR.SYNC.DEFER_BLOCKING 0x0 ;  /* 0x0000000000007b1d */ /* 0x000fe20000010000 */
[----:B--2---:R-:W-:-:S04]  /*4ae30*/  IADD3 R3, R3, 0x1, RZ ;  /* 0x0000000103037810 */ /* 0x004fc80007ffe0ff */
[----:B------:R-:W-:-:S04]  /*4ae40*/  ISETP.GT.AND P0, PT, R3, 0x4, PT ;  /* 0x000000040300780c */ /* 0x000fc80003f04270 */
[----:B------:R-:W-:-:S04]  /*4ae50*/  SEL R5, R3, RZ, !P0 ;  /* 0x000000ff03057207 */ /* 0x000fc80004000000 */
[C---:B------:R-:W-:Y:S01]  /*4ae60*/  LEA R3, R5.reuse, R33, 0x11 ;  /* 0x0000002105037211 */ /* 0x040fe200078e88ff */
[C---:B------:R-:W-:Y:S01]  /*4ae70*/  IMAD R4, R5.reuse, 0x20000, R4 ;  /* 0x0002000005047824 */ /* 0x040fe200078e0204 */
[----:B------:R-:W-:Y:S01]  /*4ae80*/  STL [R1+0x3438], R5 ;  /* 0x0034380501007387 */ /* 0x000fe20000100800 */
[----:B---3--:R-:W-:-:S03]  /*4ae90*/  IMAD R0, R5, 0x20000, R32 ;  /* 0x0002000005007824 */ /* 0x008fc600078e0220 */
[----:B------:R-:W-:Y:S04]  /*4aea0*/  LDS R132, [R3] ;  /* 0x0000000003847984 */ /* 0x000fe80000000800 */
[----:B------:R-:W-:Y:S04]  /*4aeb0*/  LDS R134, [R3+0x2000] ;  /* 0x0020000003867984 */ /* 0x000fe80000000800 */
[----:B------:R-:W-:Y:S04]  /*4aec0*/  LDS R133, [R4] ;  /* 0x0000000004857984 */ /* 0x000fe80000000800 */
[----:B------:R-:W-:Y:S04]  /*4aed0*/  LDS R135, [R4+0x2000] ;  /* 0x0020000004877984 */ /* 0x000fe80000000800 */
[----:B------:R-:W1:Y:S04]  /*4aee0*/  LDSM.16.M88.4 R124, [R0+0xa1000] ;  /* 0x0a100000007c783b */ /* 0x000e680000000200 */
[----:B------:R-:W2:Y:S04]  /*4aef0*/  LDSM.16.M88.4 R128, [R0+0xa0000] ;  /* 0x0a0000000080783b */ /* 0x000ea80000000200 */
[----:B------:R-:W3:Y:S04]  /*4af00*/  LDSM.16.M88.4 R120, [R0+0xa2000] ;  /* 0x0a2000000078783b */ /* 0x000ee80000000200 */
[----:B------:R-:W4:Y:S04]  /*4af10*/  LDSM.16.M88.4 R116, [R0+0xa3000] ;  /* 0x0a3000000074783b */ /* 0x000f280000000200 */
[----:B------:R-:W3:Y:S04]  /*4af20*/  LDSM.16.M88.4 R112, [R0+0xa4000] ;  /* 0x0a4000000070783b */ /* 0x000ee80000000200 */
[----:B------:R-:W4:Y:S04]  /*4af30*/  LDSM.16.M88.4 R108, [R0+0xa5000] ;  /* 0x0a500000006c783b */ /* 0x000f280000000200 */
[----:B------:R-:W-:Y:S04]  /*4af40*/  STL [R1+0x343c], R0 ;  /* 0x00343c0001007387 */ /* 0x000fe80000100800 */
[----:B------:R-:W4:Y:S04]  /*4af50*/  LDSM.16.M88.4 R104, [R0+0xa6000] ;  /* 0x0a6000000068783b */ /* 0x000f280000000200 */
[----:B------:R-:W4:Y:S04]  /*4af60*/  LDSM.16.M88.4 R100, [R0+0xa7000] ;  /* 0x0a7000000064783b */ /* 0x000f280000000200 */
[----:B------:R-:W4:Y:S01]  /*4af70*/  LDSM.16.M88.4 R96, [R0+0xa8000] ;  /* 0x0a8000000060783b */ /* 0x000f220000000200 */
[C---:B-1----:R-:W-:Y:S03]  /*4af80*/  HMMA.1688.F32.TF32 R24, R132.reuse, R124, R24 ;  /* 0x0000007c8418723c */ /* 0x042fe60000081018 */
[----:B------:R-:W1:Y:S04]  /*4af90*/  LDSM.16.M88.4 R92, [R0+0xa9000] ;  /* 0x0a900000005c783b */ /* 0x000e680000000200 */
[----:B--2---:R-:W-:Y:S01]  /*4afa0*/  STL [R1+0x59a0], R130 ;  /* 0x0059a08201007387 */ /* 0x004fe20000100800 */
[C---:B------:R-:W-:Y:S03]  /*4afb0*/  HMMA.1688.F32.TF32 R28, R132.reuse, R128, R28 ;  /* 0x00000080841c723c */ /* 0x040fe6000008101c */
[----:B------:R-:W-:Y:S04]  /*4afc0*/  STL [R1+0x599c], R131 ;  /* 0x00599c8301007387 */ /* 0x000fe80000100800 */
[----:B------:R-:W-:Y:S01]  /*4afd0*/  STL [R1+0x59a8], R126 ;  /* 0x0059a87e01007387 */ /* 0x000fe20000100800 */
[C---:B---3--:R-:W-:Y:S03]  /*4afe0*/  HMMA.1688.F32.TF32 R20, R132.reuse, R120, R20 ;  /* 0x000000788414723c */ /* 0x048fe60000081014 */
[----:B------:R-:W-:Y:S04]  /*4aff0*/  STL [R1+0x59a4], R127 ;  /* 0x0059a47f01007387 */ /* 0x000fe80000100800 */
[----:B------:R-:W-:Y:S01]  /*4b000*/  STL [R1+0x59b0], R122 ;  /* 0x0059b07a01007387 */ /* 0x000fe20000100800 */
[C---:B----4-:R-:W-:Y:S03]  /*4b010*/  HMMA.1688.F32.TF32 R16, R132.reuse, R116, R16 ;  /* 0x000000748410723c */ /* 0x050fe60000081010 */
[----:B------:R-:W-:Y:S04]  /*4b020*/  STL [R1+0x59ac], R123 ;  /* 0x0059ac7b01007387 */ /* 0x000fe80000100800 */
[----:B------:R-:W-:Y:S01]  /*4b030*/  STL [R1+0x59b8], R118 ;  /* 0x0059b87601007387 */ /* 0x000fe20000100800 */
[C---:B------:R-:W-:Y:S03]  /*4b040*/  HMMA.1688.F32.TF32 R12, R132.reuse, R112, R12 ;  /* 0x00000070840c723c */ /* 0x040fe6000008100c */
[----:B------:R-:W-:Y:S04]  /*4b050*/  STL [R1+0x59b4], R119 ;  /* 0x0059b47701007387 */ /* 0x000fe80000100800 */
[----:B------:R2:W-:Y:S01]  /*4b060*/  STL [R1+0x59c0], R114 ;  /* 0x0059c07201007387 */ /* 0x0005e20000100800 */
[----:B------:R-:W-:Y:S03]  /*4b070*/  HMMA.1688.F32.TF32 R8, R132, R108, R8 ;  /* 0x0000006c8408723c */ /* 0x000fe60000081008 */
[----:B------:R3:W-:Y:S04]  /*4b080*/  STL [R1+0x59bc], R115 ;  /* 0x0059bc7301007387 */ /* 0x0007e80000100800 */
[----:B------:R4:W-:Y:S01]  /*4b090*/  STL [R1+0x59c8], R110 ;  /* 0x0059c86e01007387 */ /* 0x0009e20000100800 */
[----:B--2---:R-:W-:-:S03]  /*4b0a0*/  IMAD.MOV.U32 R114, RZ, RZ, R26 ;  /* 0x000000ffff727224 */ /* 0x004fc600078e001a */
[----:B------:R2:W-:Y:S01]  /*4b0b0*/  STL [R1+0x59c4], R111 ;  /* 0x0059c46f01007387 */ /* 0x0005e20000100800 */
[----:B---3--:R-:W-:-:S03]  /*4b0c0*/  IMAD.MOV.U32 R115, RZ, RZ, R27 ;  /* 0x000000ffff737224 */ /* 0x008fc600078e001b */
[----:B------:R-:W-:Y:S01]  /*4b0d0*/  STL.64 [R1+0x2ea0], R28 ;  /* 0x002ea01c01007387 */ /* 0x000fe20000100a00 */
[----:B----4-:R-:W-:Y:S01]  /*4b0e0*/  IMAD.MOV.U32 R110, RZ, RZ, R24 ;  /* 0x000000ffff6e7224 */ /* 0x010fe200078e0018 */
[----:B------:R-:W-:Y:S02]  /*4b0f0*/  MOV R119, R13 ;  /* 0x0000000d00777202 */ /* 0x000fe40000000f00 */
[----:B------:R-:W-:Y:S01]  /*4b100*/  STL.64 [R1+0x2ea8], R30 ;  /* 0x002ea81e01007387 */ /* 0x000fe20000100a00 */
[----:B------:R-:W-:Y:S01]  /*4b110*/  IMAD.MOV.U32 R118, RZ, RZ, R12 ;  /* 0x000000ffff767224 */ /* 0x000fe200078e000c */
[----:B--2---:R-:W-:Y:S01]  /*4b120*/  MOV R111, R25 ;  /* 0x00000019006f7202 */ /* 0x004fe20000000f00 */
[----:B------:R-:W-:Y:S01]  /*4b130*/  IMAD.MOV.U32 R122, RZ, RZ, R14 ;  /* 0x000000ffff7a7224 */ /* 0x000fe200078e000e */
[----:B------:R2:W-:Y:S01]  /*4b140*/  STL [R1+0x59d8], R115 ;  /* 0x0059d87301007387 */ /* 0x0005e20000100800 */
[----:B------:R-:W-:Y:S02]  /*4b150*/  IMAD.MOV.U32 R123, RZ, RZ, R15 ;  /* 0x000000ffff7b7224 */ /* 0x000fe400078e000f */
[----:B------:R-:W-:Y:S01]  /*4b160*/  IMAD.MOV.U32 R126, RZ, RZ, R8 ;  /* 0x000000ffff7e7224 */ /* 0x000fe200078e0008 */
[----:B------:R3:W-:Y:S01]  /*4b170*/  STL [R1+0x59d4], R114 ;  /* 0x0059d47201007387 */ /* 0x0007e20000100800 */
[----:B------:R-:W-:Y:S01]  /*4b180*/  MOV R127, R9 ;  /* 0x00000009007f7202 */ /* 0x000fe20000000f00 */
[----:B------:R-:W-:-:S02]  /*4b190*/  IMAD.MOV.U32 R130, RZ, RZ, R10 ;  /* 0x000000ffff827224 */ /* 0x000fc400078e000a */
[----:B------:R4:W-:Y:S01]  /*4b1a0*/  STL [R1+0x59d0], R111 ;  /* 0x0059d06f01007387 */ /* 0x0009e20000100800 */
[----:B------:R-:W-:Y:S02]  /*4b1b0*/  IMAD.MOV.U32 R131, RZ, RZ, R11 ;  /* 0x000000ffff837224 */ /* 0x000fe400078e000b */
[----:B--2---:R-:W-:Y:S01]  /*4b1c0*/  IMAD.MOV.U32 R115, RZ, RZ, R16 ;  /* 0x000000ffff737224 */ /* 0x004fe200078e0010 */
[----:B------:R2:W-:Y:S01]  /*4b1d0*/  STL [R1+0x59cc], R110 ;  /* 0x0059cc6e01007387 */ /* 0x0005e20000100800 */
[----:B---3--:R-:W-:-:S03]  /*4b1e0*/  MOV R114, R17 ;  /* 0x0000001100727202 */ /* 0x008fc60000000f00 */
[----:B------:R-:W-:Y:S01]  /*4b1f0*/  STL.64 [R1+0x2ef0], R20 ;  /* 0x002ef01401007387 */ /* 0x000fe20000100a00 */
[----:B----4-:R-:W-:-:S03]  /*4b200*/  IMAD.MOV.U32 R111, RZ, RZ, R18 ;  /* 0x000000ffff6f7224 */ /* 0x010fc600078e0012 */
[----:B------:R-:W-:Y:S01]  /*4b210*/  STL.64 [R1+0x2ef8], R22 ;  /* 0x002ef81601007387 */ /* 0x000fe20000100a00 */
[----:B--2---:R-:W-:-:S03]  /*4b220*/  IMAD.MOV.U32 R110, RZ, RZ, R19 ;  /* 0x000000ffff6e7224 */ /* 0x004fc600078e0013 */
[----:B------:R-:W2:Y:S04]  /*4b230*/  LDL.LU.64 R152, [R1+0x1140] ;  /* 0x0011400001987983 */ /* 0x000ea80000300a00 */
[----:B------:R-:W2:Y:S04]  /*4b240*/  LDL.LU.64 R154, [R1+0x1148] ;  /* 0x00114800019a7983 */ /* 0x000ea80000300a00 */
[----:B------:R-:W3:Y:S04]  /*4b250*/  LDL.LU.64 R148, [R1+0x1130] ;  /* 0x0011300001947983 */ /* 0x000ee80000300a00 */
[----:B------:R-:W3:Y:S04]  /*4b260*/  LDL.LU.64 R150, [R1+0x1138] ;  /* 0x0011380001967983 */ /* 0x000ee80000300a00 */
[----:B------:R-:W4:Y:S04]  /*4b270*/  LDL.LU.64 R144, [R1+0x1120] ;  /* 0x0011200001907983 */ /* 0x000f280000300a00 */
[----:B------:R-:W4:Y:S04]  /*4b280*/  LDL.LU.64 R146, [R1+0x1128] ;  /* 0x0011280001927983 */ /* 0x000f280000300a00 */
[----:B------:R-:W4:Y:S04]  /*4b290*/  LDL.LU.64 R140, [R1+0x1110] ;  /* 0x00111000018c7983 */ /* 0x000f280000300a00 */
[----:B------:R-:W4:Y:S04]  /*4b2a0*/  LDL.LU.64 R142, [R1+0x1118] ;  /* 0x00111800018e7983 */ /* 0x000f280000300a00 */
[----:B------:R-:W1:Y:S04]  /*4b2b0*/  LDSM.16.M88.4 R88, [R0+0xaa000] ;  /* 0x0aa000000058783b */ /* 0x000e680000000200 */
        /* <DEDUP_REMOVED lines=15> */
[----:B------:R-:W-:Y:S04]  /*4b3b0*/  STL [R1+0x5864], R106 ;  /* 0x0058646a01007387 */ /* 0x000fe80000100800 */
[----:B------:R-:W1:Y:S04]  /*4b3c0*/  LDSM.16.M88.4 R24, [R0+0xba000] ;  /* 0x0ba000000018783b */ /* 0x000e680000000200 */
[----:B------:R-:W-:Y:S04]  /*4b3d0*/  STL [R1+0x5860], R107 ;  /* 0x0058606b01007387 */ /* 0x000fe80000100800 */
[----:B------:R-:W-:Y:S04]  /*4b3e0*/  STL [R1+0x585c], R102 ;  /* 0x00585c6601007387 */ /* 0x000fe80000100800 */
[----:B------:R-:W1:Y:S04]  /*4b3f0*/  LDSM.16.M88.4 R20, [R0+0xbb000] ;  /* 0x0bb000000014783b */ /* 0x000e680000000200 */
[----:B------:R-:W-:Y:S04]  /*4b400*/  STL [R1+0x5858], R103 ;  /* 0x0058586701007387 */ /* 0x000fe80000100800 */
[----:B------:R-:W-:Y:S04]  /*4b410*/  STL [R1+0x5850], R98 ;  /* 0x0058506201007387 */ /* 0x000fe80000100800 */
[----:B------:R-:W2:Y:S04]  /*4b420*/  LDSM.16.M88.4 R16, [R0+0xbc000] ;  /* 0x0bc000000010783b */ /* 0x000ea80000000200 */
[----:B------:R-:W-:Y:S04]  /*4b430*/  STL [R1+0x584c], R99 ;  /* 0x00584c6301007387 */ /* 0x000fe80000100800 */
[----:B-1----:R-:W-:Y:S04]  /*4b440*/  STL [R1+0x5868], R94 ;  /* 0x0058685e01007387 */ /* 0x002fe80000100800 */
[----:B------:R-:W1:Y:S04]  /*4b450*/  LDSM.16.M88.4 R12, [R0+0xbd000] ;  /* 0x0bd00000000c783b */ /* 0x000e680000000200 */
[----:B------:R-:W-:Y:S04]  /*4b460*/  STL [R1+0x5854], R95 ;  /* 0x0058545f01007387 */ /* 0x000fe80000100800 */
[----:B------:R-:W-:Y:S04]  /*4b470*/  STL [R1+0x5870], R90 ;  /* 0x0058705a01007387 */ /* 0x000fe80000100800 */
[----:B------:R-:W1:Y:S04]  /*4b480*/  LDSM.16.M88.4 R8, [R0+0xbe000] ;  /* 0x0be000000008783b */ /* 0x000e680000000200 */
[----:B------:R-:W-:Y:S04]  /*4b490*/  STL [R1+0x586c], R91 ;  /* 0x00586c5b01007387 */ /* 0x000fe80000100800 */
[----:B------:R-:W-:Y:S04]  /*4b4a0*/  STL [R1+0x5878], R86 ;  /* 0x0058785601007387 */ /* 0x000fe80000100800 */
[----:B------:R-:W1:Y:S04]  /*4b4b0*/  LDSM.16.M88.4 R240, [R0+0xbf000] ;  /* 0x0bf0000000f0783b */ /* 0x000e680000000200 */
        /* <DEDUP_REMOVED lines=19> */
[----:B------:R1:W-:Y:S04]  /*4b5f0*/  STL [R1+0x58c8], R46 ;  /* 0x0058c82e01007387 */ /* 0x0003e80000100800 */
[----:B------:R1:W-:Y:S04]  /*4b600*/  STL [R1+0x58c4], R47 ;  /* 0x0058c42f01007387 */ /* 0x0003e80000100800 */
[----:B------:R-:W-:Y:S04]  /*4b610*/  STL [R1+0x58d0], R42 ;  /* 0x0058d02a01007387 */ /* 0x000fe80000100800 */
[----:B------:R-:W-:Y:S04]  /*4b620*/  STL [R1+0x58cc], R43 ;  /* 0x0058cc2b01007387 */ /* 0x000fe80000100800 */
[----:B------:R1:W-:Y:S04]  /*4b630*/  STL [R1+0x58d8], R38 ;  /* 0x0058d82601007387 */ /* 0x0003e80000100800 */
        /* <DEDUP_REMOVED lines=9> */
[----:B--2---:R-:W-:Y:S04]  /*4b6d0*/  STL [R1+0x5804], R18 ;  /* 0x0058041201007387 */ /* 0x004fe80000100800 */
[----:B------:R-:W-:Y:S01]  /*4b6e0*/  STL [R1+0x5800], R19 ;  /* 0x0058001301007387 */ /* 0x000fe20000100800 */
[C---:B------:R-:W-:Y:S03]  /*4b6f0*/  HMMA.1688.F32.TF32 R152, R132.reuse, R104, R152 ;  /* 0x000000688498723c */ /* 0x040fe60000081098 */
[----:B-1----:R-:W-:Y:S04]  /*4b700*/  STL [R1+0x580c], R14 ;  /* 0x00580c0e01007387 */ /* 0x002fe80000100800 */
[----:B------:R-:W-:Y:S01]  /*4b710*/  STL [R1+0x5808], R15 ;  /* 0x0058080f01007387 */ /* 0x000fe20000100800 */
[----:B---3--:R-:W-:Y:S03]  /*4b720*/  HMMA.1688.F32.TF32 R148, R132, R100, R148 ;  /* 0x000000648494723c */ /* 0x008fe60000081094 */
[----:B------:R-:W-:Y:S04]  /*4b730*/  STL [R1+0x5810], R10 ;  /* 0x0058100a01007387 */ /* 0x000fe80000100800 */
[----:B------:R-:W-:Y:S04]  /*4b740*/  STL [R1+0x57fc], R11 ;  /* 0x0057fc0b01007387 */ /* 0x000fe80000100800 */
[----:B------:R-:W-:Y:S04]  /*4b750*/  STL [R1+0x5814], R242 ;  /* 0x005814f201007387 */ /* 0x000fe80000100800 */
[----:B------:R-:W-:Y:S04]  /*4b760*/  STL [R1+0x57f8], R243 ;  /* 0x0057f8f301007387 */ /* 0x000fe80000100800 */
[----:B------:R-:W-:Y:S04]  /*4b770*/  STL [R1+0x54d0], R5 ;  /* 0x0054d00501007387 */ /* 0x000fe80000100800 */
[----:B------:R1:W-:Y:S01]  /*4b780*/  STL.64 [R1+0x2eb0], R152 ;  /* 0x002eb09801007387 */ /* 0x0003e20000100a00 */
[----:B------:R-:W-:-:S03]  /*4b790*/  IMAD.MOV.U32 R46, RZ, RZ, R148 ;  /* 0x000000ffff2e7224 */ /* 0x000fc600078e0094 */
[----:B------:R2:W-:Y:S01]  /*4b7a0*/  STL.64 [R1+0x2eb8], R154 ;  /* 0x002eb89a01007387 */ /* 0x0005e20000100a00 */
[----:B------:R-:W-:Y:S01]  /*4b7b0*/  MOV R47, R149 ;  /* 0x00000095002f7202 */ /* 0x000fe20000000f00 */
[----:B------:R-:W-:Y:S02]  /*4b7c0*/  IMAD.MOV.U32 R50, RZ, RZ, R150 ;  /* 0x000000ffff327224 */ /* 0x000fe400078e0096 */
[----:B------:R-:W-:Y:S01]  /*4b7d0*/  IMAD.MOV.U32 R51, RZ, RZ, R151 ;  /* 0x000000ffff337224 */ /* 0x000fe200078e0097 */
[----:B------:R-:W3:Y:S01]  /*4b7e0*/  LDL.LU.64 R148, [R1+0x1100] ;  /* 0x0011000001947983 */ /* 0x000ee20000300a00 */
[----:B----4-:R-:W-:Y:S03]  /*4b7f0*/  HMMA.1688.F32.TF32 R144, R132, R96, R144 ;  /* 0x000000608490723c */ /* 0x010fe60000081090 */
[----:B------:R-:W3:Y:S04]  /*4b800*/  LDL.LU.64 R150, [R1+0x1108] ;  /* 0x0011080001967983 */ /* 0x000ee80000300a00 */
[----:B------:R4:W-:Y:S04]  /*4b810*/  STL [R1+0x5908], R51 ;  /* 0x0059083301007387 */ /* 0x0009e80000100800 */
[----:B------:R1:W-:Y:S04]  /*4b820*/  STL [R1+0x5904], R50 ;  /* 0x0059043201007387 */ /* 0x0003e80000100800 */
[----:B------:R1:W-:Y:S04]  /*4b830*/  STL [R1+0x5900], R47 ;  /* 0x0059002f01007387 */ /* 0x0003e80000100800 */
[----:B------:R1:W-:Y:S04]  /*4b840*/  STL [R1+0x58fc], R46 ;  /* 0x0058fc2e01007387 */ /* 0x0003e80000100800 */
[----:B------:R-:W-:Y:S01]  /*4b850*/  LDS R136, [R3+0x80] ;  /* 0x0000800003887984 */ /* 0x000fe20000000800 */
[----:B------:R-:W-:Y:S01]  /*4b860*/  IMAD.MOV.U32 R62, RZ, RZ, R144 ;  /* 0x000000ffff3e7224 */ /* 0x000fe200078e0090 */
[----:B------:R-:W-:Y:S01]  /*4b870*/  MOV R63, R145 ;  /* 0x00000091003f7202 */ /* 0x000fe20000000f00 */
[----:B------:R-:W-:Y:S01]  /*4b880*/  IMAD.MOV.U32 R66, RZ, RZ, R146 ;  /* 0x000000ffff427224 */ /* 0x000fe200078e0092 */
[----:B------:R-:W2:Y:S01]  /*4b890*/  LDL.LU.64 R144, [R1+0x10f0] ;  /* 0x0010f00001907983 */ /* 0x000ea20000300a00 */
[----:B------:R-:W-:-:S03]  /*4b8a0*/  IMAD.MOV.U32 R67, RZ, RZ, R147 ;  /* 0x000000ffff437224 */ /* 0x000fc600078e0093 */
[----:B------:R-:W2:Y:S01]  /*4b8b0*/  LDL.LU.64 R146, [R1+0x10f8] ;  /* 0x0010f80001927983 */ /* 0x000ea20000300a00 */
[----:B------:R-:W-:Y:S03]  /*4b8c0*/  HMMA.1688.F32.TF32 R140, R132, R92, R140 ;  /* 0x0000005c848c723c */ /* 0x000fe6000008108c */
[----:B------:R1:W-:Y:S04]  /*4b8d0*/  STL [R1+0x5918], R67 ;  /* 0x0059184301007387 */ /* 0x0003e80000100800 */
[----:B------:R1:W-:Y:S04]  /*4b8e0*/  STL [R1+0x5914], R66 ;  /* 0x0059144201007387 */ /* 0x0003e80000100800 */
[----:B------:R1:W-:Y:S04]  /*4b8f0*/  STL [R1+0x5910], R63 ;  /* 0x0059103f01007387 */ /* 0x0003e80000100800 */
[----:B------:R1:W-:Y:S04]  /*4b900*/  STL [R1+0x590c], R62 ;  /* 0x00590c3e01007387 */ /* 0x0003e80000100800 */
[----:B------:R-:W-:Y:S04]  /*4b910*/  LDS R138, [R3+0x2080] ;  /* 0x00208000038a7984 */ /* 0x000fe80000000800 */
[----:B------:R-:W-:Y:S01]  /*4b920*/  LDS R137, [R4+0x80] ;  /* 0x0000800004897984 */ /* 0x000fe20000000800 */
[----:B------:R-:W-:Y:S01]  /*4b930*/  IMAD.MOV.U32 R70, RZ, RZ, R140 ;  /* 0x000000ffff467224 */ /* 0x000fe200078e008c */
[----:B------:R-:W-:Y:S01]  /*4b940*/  MOV R71, R141 ;  /* 0x0000008d00477202 */ /* 0x000fe20000000f00 */
[----:B------:R-:W-:Y:S01]  /*4b950*/  IMAD.MOV.U32 R74, RZ, RZ, R142 ;  /* 0x000000ffff4a7224 */ /* 0x000fe200078e008e */
[----:B------:R-:W4:Y:S01]  /*4b960*/  LDL.LU.64 R140, [R1+0x10e0] ;  /* 0x0010e000018c7983 */ /* 0x000f220000300a00 */
[----:B------:R-:W-:-:S03]  /*4b970*/  IMAD.MOV.U32 R75, RZ, RZ, R143 ;  /* 0x000000ffff4b7224 */ /* 0x000fc600078e008f */
[----:B------:R-:W4:Y:S04]  /*4b980*/  LDL.LU.64 R142, [R1+0x10e8] ;  /* 0x0010e800018e7983 */ /* 0x000f280000300a00 */
[----:B------:R1:W-:Y:S04]  /*4b990*/  STL [R1+0x5928], R75 ;  /* 0x0059284b01007387 */ /* 0x0003e80000100800 */
[----:B------:R1:W-:Y:S04]  /*4b9a0*/  STL [R1+0x5924], R74 ;  /* 0x0059244a01007387 */ /* 0x0003e80000100800 */
[----:B------:R1:W-:Y:S04]  /*4b9b0*/  STL [R1+0x5920], R71 ;  /* 0x0059204701007387 */ /* 0x0003e80000100800 */
[----:B------:R1:W-:Y:S04]  /*4b9c0*/  STL [R1+0x591c], R70 ;  /* 0x00591c4601007387 */ /* 0x0003e80000100800 */
[----:B------:R-:W1:Y:S04]  /*4b9d0*/  LDS R139, [R4+0x2080] ;  /* 0x00208000048b7984 */ /* 0x000e680000000800 */
[----:B------:R-:W-:Y:S04]  /*4b9e0*/  LDS R244, [R3+0x280] ;  /* 0x0002800003f47984 */ /* 0x000fe80000000800 */
        /* <DEDUP_REMOVED lines=18> */
[----:B------:R-:W-:Y:S01]  /*4bb10*/  LDS R231, [R4+0x6000] ;  /* 0x0060000004e77984 */ /* 0x000fe20000000800 */
[C---:B---3--:R-:W-:Y:S11]  /*4bb20*/  HMMA.1688.F32.TF32 R148, R132.reuse, R88, R148 ;  /* 0x000000588494723c */ /* 0x048ff60000081094 */
[----:B------:R-:W-:Y:S11]  /*4bb30*/  @!UPT UIADD3 URZ, URZ, URZ, URZ ;  /* 0x0000003f3f3ff290 */ /* 0x000ff6000fffe03f */
[----:B------:R-:W-:Y:S02]  /*4bb40*/  @!UPT UIADD3 URZ, URZ, URZ, URZ ;  /* 0x0000003f3f3ff290 */ /* 0x000fe4000fffe03f */
[----:B------:R-:W-:Y:S01]  /*4bb50*/  IMAD.MOV.U32 R54, RZ, RZ, R148 ;  /* 0x000000ffff367224 */ /* 0x000fe200078e0094 */
[----:B------:R-:W-:Y:S01]  /*4bb60*/  MOV R55, R149 ;  /* 0x0000009500377202 */ /* 0x000fe20000000f00 */
[----:B------:R-:W-:Y:S01]  /*4bb70*/  IMAD.MOV.U32 R58, RZ, RZ, R150 ;  /* 0x000000ffff3a7224 */ /* 0x000fe200078e0096 */
[----:B------:R-:W3:Y:S01]  /*4bb80*/  LDL.LU.64 R148, [R1+0x10d0] ;  /* 0x0010d00001947983 */ /* 0x000ee20000300a00 */
[----:B------:R-:W-:Y:S01]  /*4bb90*/  IMAD.MOV.U32 R59, RZ, RZ, R151 ;  /* 0x000000ffff3b7224 */ /* 0x000fe200078e0097 */
[----:B--2---:R-:W-:Y:S02]  /*4bba0*/  HMMA.1688.F32.TF32 R144, R132, R84, R144 ;  /* 0x000000548490723c */ /* 0x004fe40000081090 */
[----:B------:R-:W3:Y:S04]  /*4bbb0*/  LDL.LU.64 R150, [R1+0x10d8] ;  /* 0x0010d80001967983 */ /* 0x000ee80000300a00 */
[----:B------:R2:W-:Y:S04]  /*4bbc0*/  STL [R1+0x5938], R59 ;  /* 0x0059383b01007387 */ /* 0x0005e80000100800 */
[----:B------:R1:W-:Y:S04]  /*4bbd0*/  STL [R1+0x5934], R58 ;  /* 0x0059343a01007387 */ /* 0x0003e80000100800 */
[----:B------:R1:W-:Y:S04]  /*4bbe0*/  STL [R1+0x5930], R55 ;  /* 0x0059303701007387 */ /* 0x0003e80000100800 */
[----:B------:R1:W-:Y:S06]  /*4bbf0*/  STL [R1+0x592c], R54 ;  /* 0x00592c3601007387 */ /* 0x0003ec0000100800 */
[----:B------:R-:W-:Y:S01]  /*4bc00*/  IMAD.MOV.U32 R38, RZ, RZ, R144 ;  /* 0x000000ffff267224 */ /* 0x000fe200078e0090 */
[----:B------:R-:W-:Y:S01]  /*4bc10*/  MOV R39, R145 ;  /* 0x0000009100277202 */ /* 0x000fe20000000f00 */
[----:B------:R-:W-:Y:S01]  /*4bc20*/  IMAD.MOV.U32 R42, RZ, RZ, R146 ;  /* 0x000000ffff2a7224 */ /* 0x000fe200078e0092 */
[----:B------:R-:W2:Y:S01]  /*4bc30*/  LDL.LU.64 R144, [R1+0x10c0] ;  /* 0x0010c00001907983 */ /* 0x000ea20000300a00 */
[----:B------:R-:W-:-:S03]  /*4bc40*/  IMAD.MOV.U32 R43, RZ, RZ, R147 ;  /* 0x000000ffff2b7224 */ /* 0x000fc600078e0093 */
[----:B------:R-:W2:Y:S01]  /*4bc50*/  LDL.LU.64 R146, [R1+0x10c8] ;  /* 0x0010c80001927983 */ /* 0x000ea20000300a00 */
[----:B----4-:R-:W-:Y:S03]  /*4bc60*/  HMMA.1688.F32.TF32 R140, R132, R80, R140 ;  /* 0x00000050848c723c */ /* 0x010fe6000008108c */
[----:B------:R-:W-:Y:S04]  /*4bc70*/  STL [R1+0x5948], R43 ;  /* 0x0059482b01007387 */ /* 0x000fe80000100800 */
[----:B------:R-:W-:Y:S04]  /*4bc80*/  STL [R1+0x5944], R42 ;  /* 0x0059442a01007387 */ /* 0x000fe80000100800 */
[----:B------:R-:W-:Y:S04]  /*4bc90*/  STL [R1+0x5940], R39 ;  /* 0x0059402701007387 */ /* 0x000fe80000100800 */
[----:B------:R-:W-:Y:S09]  /*4bca0*/  STL [R1+0x593c], R38 ;  /* 0x00593c2601007387 */ /* 0x000ff20000100800 */
        /* <DEDUP_REMOVED lines=10> */
[----:B-1----:R-:W4:Y:S04]  /*4bd50*/  LDL.LU.64 R152, [R1+0x10a0] ;  /* 0x0010a00001987983 */ /* 0x002f280000300a00 */
[----:B------:R-:W4:Y:S01]  /*4bd60*/  LDL.LU.64 R154, [R1+0x10a8] ;  /* 0x0010a800019a7983 */ /* 0x000f220000300a00 */
[C---:B---3--:R-:W-:Y:S11]  /*4bd70*/  HMMA.1688.F32.TF32 R148, R132.reuse, R76, R148 ;  /* 0x0000004c8494723c */ /* 0x048ff60000081094 */
[----:B------:R-:W-:Y:S11]  /*4bd80*/  @!UPT UIADD3 URZ, URZ, URZ, URZ ;  /* 0x0000003f3f3ff290 */ /* 0x000ff6000fffe03f */
[----:B------:R-:W-:Y:S02]  /*4bd90*/  @!UPT UIADD3 URZ, URZ, URZ, URZ ;  /* 0x0000003f3f3ff290 */ /* 0x000fe4000fffe03f */
[----:B------:R-:W-:Y:S01]  /*4bda0*/  IMAD.MOV.U32 R35, RZ, RZ, R151 ;  /* 0x000000ffff237224 */ /* 0x000fe200078e0097 */
[----:B------:R-:W-:Y:S01]  /*4bdb0*/  MOV R31, R149 ;  /* 0x00000095001f7202 */ /* 0x000fe20000000f00 */
[----:B------:R-:W-:Y:S02]  /*4bdc0*/  IMAD.MOV.U32 R34, RZ, RZ, R150 ;  /* 0x000000ffff227224 */ /* 0x000fe400078e0096 */
[----:B------:R-:W-:Y:S01]  /*4bdd0*/  IMAD.MOV.U32 R30, RZ, RZ, R148 ;  /* 0x000000ffff1e7224 */ /* 0x000fe200078e0094 */
[----:B--2---:R-:W-:Y:S01]  /*4bde0*/  HMMA.1688.F32.TF32 R144, R132, R72, R144 ;  /* 0x000000488490723c */ /* 0x004fe20000081090 */
[----:B------:R1:W-:Y:S04]  /*4bdf0*/  STL [R1+0x5968], R35 ;  /* 0x0059682301007387 */ /* 0x0003e80000100800 */
[----:B------:R2:W-:Y:S04]  /*4be00*/  STL [R1+0x5964], R34 ;  /* 0x0059642201007387 */ /* 0x0005e80000100800 */
[----:B------:R3:W-:Y:S04]  /*4be10*/  STL [R1+0x5960], R31 ;  /* 0x0059601f01007387 */ /* 0x0007e80000100800 */
[----:B------:R1:W-:Y:S04]  /*4be20*/  STL [R1+0x595c], R30 ;  /* 0x00595c1e01007387 */ /* 0x0003e80000100800 */
[----:B------:R-:W2:Y:S04]  /*4be30*/  LDL.LU.64 R148, [R1+0x1090] ;  /* 0x0010900001947983 */ /* 0x000ea80000300a00 */
[----:B------:R-:W2:Y:S03]  /*4be40*/  LDL.LU.64 R150, [R1+0x1098] ;  /* 0x0010980001967983 */ /* 0x000ea60000300a00 */
[----:B------:R-:W-:Y:S01]  /*4be50*/  IMAD.MOV.U32 R27, RZ, RZ, R147 ;  /* 0x000000ffff1b7224 */ /* 0x000fe200078e0093 */
[----:B------:R-:W-:Y:S01]  /*4be60*/  MOV R23, R145 ;  /* 0x0000009100177202 */ /* 0x000fe20000000f00 */
[----:B------:R-:W-:-:S02]  /*4be70*/  IMAD.MOV.U32 R26, RZ, RZ, R146 ;  /* 0x000000ffff1a7224 */ /* 0x000fc400078e0092 */
[----:B------:R-:W-:Y:S01]  /*4be80*/  IMAD.MOV.U32 R22, RZ, RZ, R144 ;  /* 0x000000ffff167224 */ /* 0x000fe200078e0090 */
[----:B------:R-:W-:Y:S04]  /*4be90*/  STL [R1+0x5978], R27 ;  /* 0x0059781b01007387 */ /* 0x000fe80000100800 */
[----:B------:R-:W-:Y:S01]  /*4bea0*/  STL [R1+0x5974], R26 ;  /* 0x0059741a01007387 */ /* 0x000fe20000100800 */
[----:B----4-:R-:W-:Y:S03]  /*4beb0*/  HMMA.1688.F32.TF32 R140, R132, R68, R140 ;  /* 0x00000044848c723c */ /* 0x010fe6000008108c */
[----:B------:R-:W-:Y:S04]  /*4bec0*/  STL [R1+0x5970], R23 ;  /* 0x0059701701007387 */ /* 0x000fe80000100800 */
[----:B------:R-:W-:Y:S04]  /*4bed0*/  STL [R1+0x596c], R22 ;  /* 0x00596c1601007387 */ /* 0x000fe80000100800 */
[----:B------:R-:W4:Y:S04]  /*4bee0*/  LDL.LU.64 R144, [R1+0x1080] ;  /* 0x0010800001907983 */ /* 0x000f280000300a00 */
[----:B------:R-:W4:Y:S09]  /*4bef0*/  LDL.LU.64 R146, [R1+0x1088] ;  /* 0x0010880001927983 */ /* 0x000f320000300a00 */
[----:B------:R-:W-:Y:S01]  /*4bf00*/  IMAD.MOV.U32 R51, RZ, RZ, R140 ;  /* 0x000000ffff337224 */ /* 0x000fe200078e008c */
[----:B------:R-:W-:Y:S01]  /*4bf10*/  MOV R50, R141 ;  /* 0x0000008d00327202 */ /* 0x000fe20000000f00 */
[----:B------:R-:W-:Y:S01]  /*4bf20*/  IMAD.MOV.U32 R47, RZ, RZ, R142 ;  /* 0x000000ffff2f7224 */ /* 0x000fe200078e008e */
[----:B------:R-:W3:Y:S01]  /*4bf30*/  LDL.LU.64 R140, [R1+0x1070] ;  /* 0x00107000018c7983 */ /* 0x000ee20000300a00 */
[----:B------:R-:W-:-:S03]  /*4bf40*/  IMAD.MOV.U32 R46, RZ, RZ, R143 ;  /* 0x000000ffff2e7224 */ /* 0x000fc600078e008f */
[----:B------:R-:W3:Y:S01]  /*4bf50*/  LDL.LU.64 R142, [R1+0x1078] ;  /* 0x00107800018e7983 */ /* 0x000ee20000300a00 */
[----:B------:R-:W-:Y:S03]  /*4bf60*/  HMMA.1688.F32.TF32 R152, R132, R64, R152 ;  /* 0x000000408498723c */ /* 0x000fe60000081098 */
[----:B------:R1:W-:Y:S04]  /*4bf70*/  STL [R1+0x5988], R46 ;  /* 0x0059882e01007387 */ /* 0x0003e80000100800 */
[----:B------:R1:W-:Y:S04]  /*4bf80*/  STL [R1+0x5984], R47 ;  /* 0x0059842f01007387 */ /* 0x0003e80000100800 */
[----:B------:R1:W-:Y:S04]  /*4bf90*/  STL [R1+0x5980], R50 ;  /* 0x0059803201007387 */ /* 0x0003e80000100800 */
[----:B------:R1:W-:Y:S04]  /*4bfa0*/  STL [R1+0x597c], R51 ;  /* 0x00597c3301007387 */ /* 0x0003e80000100800 */
[----:B------:R-:W3:Y:S04]  /*4bfb0*/  LDL.LU.64 R156, [R1+0x1060] ;  /* 0x00106000019c7983 */ /* 0x000ee80000300a00 */
[----:B------:R-:W3:Y:S01]  /*4bfc0*/  LDL.LU.64 R158, [R1+0x1068] ;  /* 0x00106800019e7983 */ /* 0x000ee20000300a00 */
[----:B------:R-:W-:Y:S01]  /*4bfd0*/  IMAD.MOV.U32 R91, RZ, RZ, R155 ;  /* 0x000000ffff5b7224 */ /* 0x000fe200078e009b */
[----:B------:R-:W-:Y:S01]  /*4bfe0*/  MOV R87, R153 ;  /* 0x0000009900577202 */ /* 0x000fe20000000f00 */
[----:B------:R-:W-:-:S02]  /*4bff0*/  IMAD.MOV.U32 R90, RZ, RZ, R154 ;  /* 0x000000ffff5a7224 */ /* 0x000fc400078e009a */
[----:B------:R-:W-:Y:S02]  /*4c000*/  IMAD.MOV.U32 R86, RZ, RZ, R152 ;  /* 0x000000ffff567224 */ /* 0x000fe400078e0098 */
[----:B------:R-:W3:Y:S04]  /*4c010*/  LDL.LU.64 R152, [R1+0x1050] ;  /* 0x0010500001987983 */ /* 0x000ee80000300a00 */
[----:B------:R-:W3:Y:S04]  /*4c020*/  LDL.LU.64 R154, [R1+0x1058] ;  /* 0x00105800019a7983 */ /* 0x000ee80000300a00 */
[----:B------:R1:W-:Y:S04]  /*4c030*/  STL [R1+0x5998], R91 ;  /* 0x0059985b01007387 */ /* 0x0003e80000100800 */
[----:B------:R1:W-:Y:S04]  /*4c040*/  STL [R1+0x5994], R90 ;  /* 0x0059945a01007387 */ /* 0x0003e80000100800 */
[----:B------:R1:W-:Y:S04]  /*4c050*/  STL [R1+0x5990], R87 ;  /* 0x0059905701007387 */ /* 0x0003e80000100800 */
[----:B------:R1:W-:Y:S01]  /*4c060*/  STL [R1+0x598c], R86 ;  /* 0x00598c5601007387 */ /* 0x0003e20000100800 */
[C---:B--2---:R-:W-:Y:S11]  /*4c070*/  HMMA.1688.F32.TF32 R148, R132.reuse, R60, R148 ;  /* 0x0000003c8494723c */ /* 0x044ff60000081094 */
[----:B------:R-:W-:Y:S11]  /*4c080*/  @!UPT UIADD3 URZ, URZ, URZ, URZ ;  /* 0x0000003f3f3ff290 */ /* 0x000ff6000fffe03f */
[----:B------:R-:W-:Y:S02]  /*4c090*/  @!UPT UIADD3 URZ, URZ, URZ, URZ ;  /* 0x0000003f3f3ff290 */ /* 0x000fe4000fffe03f */
[----:B------:R-:W-:Y:S01]  /*4c0a0*/  IMAD.MOV.U32 R67, RZ, RZ, R148 ;  /* 0x000000ffff437224 */ /* 0x000fe200078e0094 */
[----:B------:R-:W-:Y:S01]  /*4c0b0*/  MOV R66, R149 ;  /* 0x0000009500427202 */ /* 0x000fe20000000f00 */
[----:B------:R-:W-:Y:S01]  /*4c0c0*/  IMAD.MOV.U32 R63, RZ, RZ, R150 ;  /* 0x000000ffff3f7224 */ /* 0x000fe200078e0096 */
[----:B------:R-:W2:Y:S01]  /*4c0d0*/  LDL.LU.64 R148, [R1+0x1040] ;  /* 0x0010400001947983 */ /* 0x000ea20000300a00 */
[----:B------:R-:W-:Y:S01]  /*4c0e0*/  IMAD.MOV.U32 R62, RZ, RZ, R151 ;  /* 0x000000ffff3e7224 */ /* 0x000fe200078e0097 */
[C---:B----4-:R-:W-:Y:S02]  /*4c0f0*/  HMMA.1688.F32.TF32 R144, R132.reuse, R56, R144 ;  /* 0x000000388490723c */ /* 0x050fe40000081090 */
[----:B------:R-:W2:Y:S06]  /*4c100*/  LDL.LU.64 R150, [R1+0x1048] ;  /* 0x0010480001967983 */ /* 0x000eac0000300a00 */
[----:B---3--:R-:W-:Y:S11]  /*4c110*/  HMMA.1688.F32.TF32 R140, R132, R52, R140 ;  /* 0x00000034848c723c */ /* 0x008ff6000008108c */
[----:B------:R-:W-:Y:S05]  /*4c120*/  @!UPT UIADD3 URZ, URZ, URZ, URZ ;  /* 0x0000003f3f3ff290 */ /* 0x000fea000fffe03f */
[----:B------:R-:W-:Y:S01]  /*4c130*/  IMAD.MOV.U32 R75, RZ, RZ, R144 ;  /* 0x000000ffff4b7224 */ /* 0x000fe200078e0090 */
[----:B------:R-:W-:Y:S01]  /*4c140*/  MOV R74, R145 ;  /* 0x00000091004a7202 */ /* 0x000fe20000000f00 */
[----:B------:R-:W-:Y:S01]  /*4c150*/  IMAD.MOV.U32 R71, RZ, RZ, R146 ;  /* 0x000000ffff477224 */ /* 0x000fe200078e0092 */
[----:B------:R-:W3:Y:S01]  /*4c160*/  LDL.LU.64 R144, [R1+0x1030] ;  /* 0x0010300001907983 */ /* 0x000ee20000300a00 */
[----:B------:R-:W-:-:S03]  /*4c170*/  IMAD.MOV.U32 R70, RZ, RZ, R147 ;  /* 0x000000ffff467224 */ /* 0x000fc600078e0093 */
[----:B------:R-:W3:Y:S01]  /*4c180*/  LDL.LU.64 R146, [R1+0x1038] ;  /* 0x0010380001927983 */ /* 0x000ee20000300a00 */
[----:B------:R-:W-:Y:S01]  /*4c190*/  IMAD.MOV.U32 R59, RZ, RZ, R140 ;  /* 0x000000ffff3b7224 */ /* 0x000fe200078e008c */
[----:B------:R-:W-:Y:S01]  /*4c1a0*/  MOV R58, R141 ;  /* 0x0000008d003a7202 */ /* 0x000fe20000000f00 */
[----:B------:R-:W-:Y:S01]  /*4c1b0*/  IMAD.MOV.U32 R55, RZ, RZ, R142 ;  /* 0x000000ffff377224 */ /* 0x000fe200078e008e */
[----:B------:R-:W4:Y:S01]  /*4c1c0*/  LDL.LU.64 R140, [R1+0x1020] ;  /* 0x00102000018c7983 */ /* 0x000f220000300a00 */
[----:B------:R-:W-:-:S03]  /*4c1d0*/  IMAD.MOV.U32 R54, RZ, RZ, R143 ;  /* 0x000000ffff367224 */ /* 0x000fc600078e008f */
[----:B------:R-:W4:Y:S04]  /*4c1e0*/  LDL.LU.64 R142, [R1+0x1028] ;  /* 0x00102800018e7983 */ /* 0x000f280000300a00 */
[----:B------:R-:W4:Y:S04]  /*4c1f0*/  LDL.LU.64 R168, [R1+0x1010] ;  /* 0x0010100001a87983 */ /* 0x000f280000300a00 */
[----:B------:R-:W4:Y:S01]  /*4c200*/  LDL.LU.64 R170, [R1+0x1018] ;  /* 0x0010180001aa7983 */ /* 0x000f220000300a00 */
        /* <DEDUP_REMOVED lines=8> */
[C---:B---3--:R-:W-:Y:S02]  /*4c290*/  HMMA.1688.F32.TF32 R144, R132.reuse, R36, R144 ;  /* 0x000000248490723c */ /* 0x048fe40000081090 */
[----:B------:R-:W2:Y:S04]  /*4c2a0*/  LDL.LU.64 R150, [R1+0x1008] ;  /* 0x0010080001967983 */ /* 0x000ea80000300a00 */
[----:B------:R-:W3:Y:S04]  /*4c2b0*/  LDL.LU.64 R164, [R1+0xff0] ;  /* 0x000ff00001a47983 */ /* 0x000ee80000300a00 */
[----:B------:R-:W3:Y:S01]  /*4c2c0*/  LDL.LU.64 R166, [R1+0xff8] ;  /* 0x000ff80001a67983 */ /* 0x000ee20000300a00 */
[----:B----4-:R-:W-:Y:S11]  /*4c2d0*/  HMMA.1688.F32.TF32 R140, R132, R32, R140 ;  /* 0x00000020848c723c */ /* 0x010ff6000008108c */
[----:B------:R-:W-:Y:S02]  /*4c2e0*/  @!UPT UIADD3 URZ, URZ, URZ, URZ ;  /* 0x0000003f3f3ff290 */ /* 0x000fe4000fffe03f */
[----:B-1----:R-:W-:Y:S01]  /*4c2f0*/  IMAD.MOV.U32 R35, RZ, RZ, R144 ;  /* 0x000000ffff237224 */ /* 0x002fe200078e0090 */
[----:B------:R-:W-:Y:S01]  /*4c300*/  MOV R34, R145 ;  /* 0x0000009100227202 */ /* 0x000fe20000000f00 */
[----:B------:R-:W-:Y:S01]  /*4c310*/  IMAD.MOV.U32 R31, RZ, RZ, R146 ;  /* 0x000000ffff1f7224 */ /* 0x000fe200078e0092 */
[----:B------:R-:W4:Y:S01]  /*4c320*/  LDL.LU.64 R144, [R1+0xfe0] ;  /* 0x000fe00001907983 */ /* 0x000f220000300a00 */
[----:B------:R-:W-:-:S03]  /*4c330*/  IMAD.MOV.U32 R30, RZ, RZ, R147 ;  /* 0x000000ffff1e7224 */ /* 0x000fc600078e0093 */
[----:B------:R-:W4:Y:S04]  /*4c340*/  LDL.LU.64 R146, [R1+0xfe8] ;  /* 0x000fe80001927983 */ /* 0x000f280000300a00 */
[----:B------:R-:W-:Y:S01]  /*4c350*/  IMAD.MOV.U32 R103, RZ, RZ, R140 ;  /* 0x000000ffff677224 */ /* 0x000fe200078e008c */
[----:B------:R-:W-:Y:S01]  /*4c360*/  MOV R95, R141 ;  /* 0x0000008d005f7202 */ /* 0x000fe20000000f00 */
[----:B------:R-:W-:Y:S01]  /*4c370*/  IMAD.MOV.U32 R98, RZ, RZ, R142 ;  /* 0x000000ffff627224 */ /* 0x000fe200078e008e */
[----:B------:R-:W4:Y:S01]  /*4c380*/  LDL.LU.64 R140, [R1+0xfd0] ;  /* 0x000fd000018c7983 */ /* 0x000f220000300a00 */
[----:B------:R-:W-:-:S03]  /*4c390*/  IMAD.MOV.U32 R99, RZ, RZ, R143 ;  /* 0x000000ffff637224 */ /* 0x000fc600078e008f */
[----:B------:R-:W4:Y:S01]  /*4c3a0*/  LDL.LU.64 R142, [R1+0xfd8] ;  /* 0x000fd800018e7983 */ /* 0x000f220000300a00 */
[C---:B------:R-:W-:Y:S03]  /*4c3b0*/  HMMA.1688.F32.TF32 R156, R132.reuse, R48, R156 ;  /* 0x00000030849c723c */ /* 0x040fe6000008109c */
[----:B------:R-:W4:Y:S04]  /*4c3c0*/  LDL.LU.64 R160, [R1+0xfc0] ;  /* 0x000fc00001a07983 */ /* 0x000f280000300a00 */
[----:B------:R-:W4:Y:S01]  /*4c3d0*/  LDL.LU.64 R162, [R1+0xfc8] ;  /* 0x000fc80001a27983 */ /* 0x000f220000300a00 */
[----:B------:R-:W-:Y:S11]  /*4c3e0*/  HMMA.1688.F32.TF32 R152, R132, R44, R152 ;  /* 0x0000002c8498723c */ /* 0x000ff60000081098 */
[----:B------:R-:W-:Y:S05]  /*4c3f0*/  @!UPT UIADD3 URZ, URZ, URZ, URZ ;  /* 0x0000003f3f3ff290 */ /* 0x000fea000fffe03f */
[----:B------:R-:W-:Y:S01]  /*4c400*/  IMAD.MOV.U32 R94, RZ, RZ, R156 ;  /* 0x000000ffff5e7224 */ /* 0x000fe200078e009c */
[----:B------:R-:W-:Y:S01]  /*4c410*/  MOV R106, R157 ;  /* 0x0000009d006a7202 */ /* 0x000fe20000000f00 */
[----:B------:R-:W-:Y:S01]  /*4c420*/  IMAD.MOV.U32 R107, RZ, RZ, R158 ;  /* 0x000000ffff6b7224 */ /* 0x000fe200078e009e */
[----:B------:R-:W4:Y:S01]  /*4c430*/  LDL.LU.64 R156, [R1+0x8d0] ;  /* 0x0008d000019c7983 */ /* 0x000f220000300a00 */
[----:B------:R-:W-:-:S03]  /*4c440*/  IMAD.MOV.U32 R102, RZ, RZ, R159 ;  /* 0x000000ffff667224 */ /* 0x000fc600078e009f */
[----:B------:R-:W4:Y:S01]  /*4c450*/  LDL.LU.64 R158, [R1+0x8d8] ;  /* 0x0008d800019e7983 */ /* 0x000f220000300a00 */
[----:B------:R-:W-:Y:S01]  /*4c460*/  IMAD.MOV.U32 R43, RZ, RZ, R152 ;  /* 0x000000ffff2b7224 */ /* 0x000fe200078e0098 */
[----:B------:R-:W-:Y:S01]  /*4c470*/  MOV R42, R153 ;  /* 0x00000099002a7202 */ /* 0x000fe20000000f00 */
[----:B------:R-:W-:Y:S01]  /*4c480*/  IMAD.MOV.U32 R39, RZ, RZ, R154 ;  /* 0x000000ffff277224 */ /* 0x000fe200078e009a */
[----:B------:R-:W4:Y:S01]  /*4c490*/  LDL.LU.64 R152, [R1+0x8c0] ;  /* 0x0008c00001987983 */ /* 0x000f220000300a00 */
[----:B------:R-:W-:-:S03]  /*4c4a0*/  IMAD.MOV.U32 R38, RZ, RZ, R155 ;  /* 0x000000ffff267224 */ /* 0x000fc600078e009b */
[----:B------:R-:W4:Y:S01]  /*4c4b0*/  LDL.LU.64 R154, [R1+0x8c8] ;  /* 0x0008c800019a7983 */ /* 0x000f220000300a00 */
[C---:B--2---:R-:W-:Y:S08]  /*4c4c0*/  HMMA.1688.F32.TF32 R148, R132.reuse, R24, R148 ;  /* 0x000000188494723c */ /* 0x044ff00000081094 */
[----:B---3--:R-:W-:Y:S11]  /*4c4d0*/  HMMA.1688.F32.TF32 R164, R132, R20, R164 ;  /* 0x0000001484a4723c */ /* 0x008ff600000810a4 */
[----:B------:R-:W-:Y:S05]  /*4c4e0*/  @!UPT UIADD3 URZ, URZ, URZ, URZ ;  /* 0x0000003f3f3ff290 */ /* 0x000fea000fffe03f */
[----:B------:R-:W-:Y:S01]  /*4c4f0*/  IMAD.MOV.U32 R46, RZ, RZ, R148 ;  /* 0x000000ffff2e7224 */ /* 0x000fe200078e0094 */
[----:B------:R-:W-:Y:S01]  /*4c500*/  MOV R47, R149 ;  /* 0x00000095002f7202 */ /* 0x000fe20000000f00 */
[----:B------:R-:W-:Y:S01]  /*4c510*/  IMAD.MOV.U32 R50, RZ, RZ, R150 ;  /* 0x000000ffff327224 */ /* 0x000fe200078e0096 */
[----:B------:R-:W2:Y:S01]  /*4c520*/  LDL.LU.64 R148, [R1+0xfb0] ;  /* 0x000fb00001947983 */ /* 0x000ea20000300a00 */
[----:B------:R-:W-:-:S03]  /*4c530*/  IMAD.MOV.U32 R51, RZ, RZ, R151 ;  /* 0x000000ffff337224 */ /* 0x000fc600078e0097 */
[----:B------:R-:W2:Y:S01]  /*4c540*/  LDL.LU.64 R150, [R1+0xfb8] ;  /* 0x000fb80001967983 */ /* 0x000ea20000300a00 */
[----:B------:R-:W-:Y:S01]  /*4c550*/  IMAD.MOV.U32 R91, RZ, RZ, R164 ;  /* 0x000000ffff5b7224 */ /* 0x000fe200078e00a4 */
[----:B------:R-:W-:Y:S01]  /*4c560*/  MOV R90, R165 ;  /* 0x000000a5005a7202 */ /* 0x000fe20000000f00 */
[----:B------:R-:W-:Y:S02]  /*4c570*/  IMAD.MOV.U32 R87, RZ, RZ, R166 ;  /* 0x000000ffff577224 */ /* 0x000fe400078e00a6 */
[----:B------:R-:W-:Y:S02]  /*4c580*/  IMAD.MOV.U32 R86, RZ, RZ, R167 ;  /* 0x000000ffff567224 */ /* 0x000fe400078e00a7 */
[C---:B----4-:R-:W-:Y:S01]  /*4c590*/  HMMA.1688.F32.TF32 R164, R132.reuse, R16, R144 ;  /* 0x0000001084a4723c */ /* 0x050fe20000081090 */
[----:B------:R-:W3:Y:S04]  /*4c5a0*/  LDL.LU.64 R144, [R1+0xfa0] ;  /* 0x000fa00001907983 */ /* 0x000ee80000300a00 */
[----:B------:R-:W3:Y:S11]  /*4c5b0*/  LDL.LU.64 R146, [R1+0xfa8] ;  /* 0x000fa80001927983 */ /* 0x000ef60000300a00 */
[----:B------:R-:W-:Y:S07]  /*4c5c0*/  @!UPT UIADD3 URZ, URZ, URZ, URZ ;  /* 0x0000003f3f3ff290 */ /* 0x000fee000fffe03f */
[----:B------:R-:W-:Y:S04]  /*4c5d0*/  STL.64 [R1+0x2d40], R164 ;  /* 0x002d40a401007387 */ /* 0x000fe80000100a00 */
[----:B------:R1:W-:Y:S02]  /*4c5e0*/  STL.64 [R1+0x2d48], R166 ;  /* 0x002d48a601007387 */ /* 0x0003e40000100a00 */
[C---:B-1----:R-:W-:Y:S02]  /*4c5f0*/  HMMA.1688.F32.TF32 R164, R132.reuse, R12, R140 ;  /* 0x0000000c84a4723c */ /* 0x042fe4000008108c */
[----:B------:R-:W4:Y:S04]  /*4c600*/  LDL.LU.64 R140, [R1+0xf90] ;  /* 0x000f9000018c7983 */ /* 0x000f280000300a00 */
[----:B------:R-:W4:Y:S02]  /*4c610*/  LDL.LU.64 R142, [R1+0xf98] ;  /* 0x000f9800018e7983 */ /* 0x000f240000300a00 */
[C---:B------:R-:W-:Y:S08]  /*4c620*/  HMMA.1688.F32.TF32 R160, R132.reuse, R8, R160 ;  /* 0x0000000884a0723c */ /* 0x040ff000000810a0 */
[C---:B------:R-:W-:Y:S08]  /*4c630*/  HMMA.1688.F32.TF32 R168, R132.reuse, R28, R168 ;  /* 0x0000001c84a8723c */ /* 0x040ff000000810a8 */
[----:B------:R-:W-:Y:S01]  /*4c640*/  HMMA.1688.F32.TF32 R132, R132, R240, R156 ;  /* 0x000000f08484723c */ /* 0x000fe2000008109c */
[----:B------:R-:W-:Y:S04]  /*4c650*/  STL.64 [R1+0x2d30], R164 ;  /* 0x002d30a401007387 */ /* 0x000fe80000100a00 */
[----:B------:R-:W-:Y:S04]  /*4c660*/  STL.64 [R1+0x2d38], R166 ;  /* 0x002d38a601007387 */ /* 0x000fe80000100a00 */
[----:B------:R-:W4:Y:S04]  /*4c670*/  LDL.LU.64 R172, [R1+0xf80] ;  /* 0x000f800001ac7983 */ /* 0x000f280000300a00 */
[----:B------:R-:W-:Y:S04]  /*4c680*/  STL.64 [R1+0x2d20], R160 ;  /* 0x002d20a001007387 */ /* 0x000fe80000100a00 */
[----:B------:R-:W-:Y:S04]  /*4c690*/  STL.64 [R1+0x2d28], R162 ;  /* 0x002d28a201007387 */ /* 0x000fe80000100a00 */
[----:B------:R-:W4:Y:S04]  /*4c6a0*/  LDL.LU.64 R174, [R1+0xf88] ;  /* 0x000f880001ae7983 */ /* 0x000f280000300a00 */
[----:B------:R-:W-:Y:S04]  /*4c6b0*/  STL.64 [R1+0x2d00], R132 ;  /* 0x002d008401007387 */ /* 0x000fe80000100a00 */
[----:B------:R1:W-:Y:S02]  /*4c6c0*/  STL.64 [R1+0x2d08], R134 ;  /* 0x002d088601007387 */ /* 0x0003e40000100a00 */
[----:B-1----:R-:W-:Y:S01]  /*4c6d0*/  HMMA.1688.F32.TF32 R132, R136, R128, R152 ;  /* 0x000000808884723c */ /* 0x002fe20000081098 */
[----:B------:R-:W-:Y:S01]  /*4c6e0*/  IMAD.MOV.U32 R27, RZ, RZ, R168 ;  /* 0x000000ffff1b7224 */ /* 0x000fe200078e00a8 */
[----:B------:R-:W-:Y:S01]  /*4c6f0*/  MOV R26, R169 ;  /* 0x000000a9001a7202 */ /* 0x000fe20000000f00 */
[----:B------:R-:W-:Y:S01]  /*4c700*/  IMAD.MOV.U32 R23, RZ, RZ, R170 ;  /* 0x000000ffff177224 */ /* 0x000fe200078e00aa */
[----:B------:R-:W4:Y:S01]  /*4c710*/  LDL.LU.64 R168, [R1+0xf70] ;  /* 0x000f700001a87983 */ /* 0x000f220000300a00 */
[----:B------:R-:W-:-:S03]  /*4c720*/  IMAD.MOV.U32 R22, RZ, RZ, R171 ;  /* 0x000000ffff167224 */ /* 0x000fc600078e00ab */
[----:B------:R-:W4:Y:S11]  /*4c730*/  LDL.LU.64 R170, [R1+0xf78] ;  /* 0x000f780001aa7983 */ /* 0x000f360000300a00 */
[----:B------:R-:W-:Y:S04]  /*4c740*/  @!UPT UIADD3 URZ, URZ, URZ, URZ ;  /* 0x0000003f3f3ff290 */ /* 0x000fe8000fffe03f */
[----:B------:R-:W-:Y:S04]  /*4c750*/  STL.64 [R1+0x2cf0], R132 ;  /* 0x002cf08401007387 */ /* 0x000fe80000100a00 */
[----:B------:R-:W-:Y:S04]  /*4c760*/  STL.64 [R1+0x2cf8], R134 ;  /* 0x002cf88601007387 */ /* 0x000fe80000100a00 */
[----:B------:R-:W4:Y:S04]  /*4c770*/  LDL.LU.64 R156, [R1+0xf60] ;  /* 0x000f6000019c7983 */ /* 0x000f280000300a00 */
[----:B------:R-:W4:Y:S04]  /*4c780*/  LDL.LU.64 R158, [R1+0xf68] ;  /* 0x000f6800019e7983 */ /* 0x000f280000300a00 */
[----:B------:R-:W4:Y:S04]  /*4c790*/  LDL.LU.64 R152, [R1+0xf50] ;  /* 0x000f500001987983 */ /* 0x000f280000300a00 */
[----:B------:R-:W4:Y:S04]  /*4c7a0*/  LDL.LU.64 R154, [R1+0xf58] ;  /* 0x000f5800019a7983 */ /* 0x000f280000300a00 */
[----:B------:R-:W-:Y:S04]  /*4c7b0*/  LDS R132, [R3+0x100] ;  /* 0x0001000003847984 */ /* 0x000fe80000000800 */
[----:B------:R-:W-:Y:S04]  /*4c7c0*/  LDS R134, [R3+0x2100] ;  /* 0x0021000003867984 */ /* 0x000fe80000000800 */
[----:B------:R-:W-:Y:S04]  /*4c7d0*/  LDS R133, [R4+0x100] ;  /* 0x0001000004857984 */ /* 0x000fe80000000800 */
[----:B------:R-:W1:Y:S01]  /*4c7e0*/  LDS R135, [R4+0x2100] ;  /* 0x0021000004877984 */ /* 0x000e620000000800 */
[C---:B--2---:R-:W-:Y:S03]  /*4c7f0*/  HMMA.1688.F32.TF32 R160, R136.reuse, R124, R148 ;  /* 0x0000007c88a0723c */ /* 0x044fe60000081094 */
[----:B------:R-:W2:Y:S04]  /*4c800*/  LDL.LU.64 R148, [R1+0xf40] ;  /* 0x000f400001947983 */ /* 0x000ea80000300a00 */
[----:B------:R-:W2:Y:S11]  /*4c810*/  LDL.LU.64 R150, [R1+0xf48] ;  /* 0x000f480001967983 */ /* 0x000eb60000300a00 */
[----:B------:R-:W-:Y:S05]  /*4c820*/  @!UPT UIADD3 URZ, URZ, URZ, URZ ;  /* 0x0000003f3f3ff290 */ /* 0x000fea000fffe03f */
[----:B------:R-:W-:Y:S04]  /*4c830*/  STL.64 [R1+0x2d10], R160 ;  /* 0x002d10a001007387 */ /* 0x000fe80000100a00 */
[----:B------:R3:W-:Y:S02]  /*4c840*/  STL.64 [R1+0x2d18], R162 ;  /* 0x002d18a201007387 */ /* 0x0007e40000100a00 */
[C---:B---3--:R-:W-:Y:S02]  /*4c850*/  HMMA.1688.F32.TF32 R160, R136.reuse, R120, R144 ;  /* 0x0000007888a0723c */ /* 0x048fe40000081090 */
[----:B------:R-:W3:Y:S06]  /*4c860*/  LDL.LU.64 R144, [R1+0xf30] ;  /* 0x000f300001907983 */ /* 0x000eec0000300a00 */
[C---:B----4-:R-:W-:Y:S11]  /*4c870*/  HMMA.1688.F32.TF32 R140, R136.reuse, R116, R140 ;  /* 0x00000074888c723c */ /* 0x050ff6000008108c */
[----:B------:R-:W-:Y:S04]  /*4c880*/  @!UPT UIADD3 URZ, URZ, URZ, URZ ;  /* 0x0000003f3f3ff290 */ /* 0x000fe8000fffe03f */
[----:B------:R4:W-:Y:S04]  /*4c890*/  STL.64 [R1+0x2ce0], R160 ;  /* 0x002ce0a001007387 */ /* 0x0009e80000100a00 */
[----:B------:R1:W-:Y:S04]  /*4c8a0*/  STL.64 [R1+0x2ce8], R162 ;  /* 0x002ce8a201007387 */ /* 0x0003e80000100a00 */
[----:B------:R-:W3:Y:S04]  /*4c8b0*/  LDL.LU.64 R146, [R1+0xf38] ;  /* 0x000f380001927983 */ /* 0x000ee80000300a00 */
[----:B------:R1:W-:Y:S04]  /*4c8c0*/  STL.64 [R1+0x2cd0], R140 ;  /* 0x002cd08c01007387 */ /* 0x0003e80000100a00 */
[----:B------:R1:W-:Y:S04]  /*4c8d0*/  STL.64 [R1+0x2cd8], R142 ;  /* 0x002cd88e01007387 */ /* 0x0003e80000100a00 */
[----:B------:R-:W3:Y:S04]  /*4c8e0*/  LDL.LU.64 R164, [R1+0xf20] ;  /* 0x000f200001a47983 */ /* 0x000ee80000300a00 */
[----:B------:R-:W3:Y:S04]  /*4c8f0*/  LDL.LU.64 R166, [R1+0xf28] ;  /* 0x000f280001a67983 */ /* 0x000ee80000300a00 */
[----:B----4-:R-:W3:Y:S04]  /*4c900*/  LDL.LU.64 R160, [R1+0xf10] ;  /* 0x000f100001a07983 */ /* 0x010ee80000300a00 */
[----:B-1----:R-:W3:Y:S04]  /*4c910*/  LDL.LU.64 R162, [R1+0xf18] ;  /* 0x000f180001a27983 */ /* 0x002ee80000300a00 */
[----:B------:R-:W3:Y:S04]  /*4c920*/  LDL.LU.64 R140, [R1+0xf00] ;  /* 0x000f0000018c7983 */ /* 0x000ee80000300a00 */
[----:B------:R-:W3:Y:S01]  /*4c930*/  LDL.LU.64 R142, [R1+0xf08] ;  /* 0x000f0800018e7983 */ /* 0x000ee20000300a00 */
[C---:B------:R-:W-:Y:S08]  /*4c940*/  HMMA.1688.F32.TF32 R176, R136.reuse, R112, R172 ;  /* 0x0000007088b0723c */ /* 0x040ff000000810ac */
[C---:B------:R-:W-:Y:S11]  /*4c950*/  HMMA.1688.F32.TF32 R172, R136.reuse, R108, R168 ;  /* 0x0000006c88ac723c */ /* 0x040ff600000810a8 */
[----:B------:R-:W-:Y:S04]  /*4c960*/  @!UPT UIADD3 URZ, URZ, URZ, URZ ;  /* 0x0000003f3f3ff290 */ /* 0x000fe8000fffe03f */
[----:B------:R-:W-:Y:S01]  /*4c970*/  STL.64 [R1+0x2cc0], R176 ;  /* 0x002cc0b001007387 */ /* 0x000fe20000100a00 */
[C---:B------:R-:W-:Y:S08]  /*4c980*/  HMMA.1688.F32.TF32 R168, R136.reuse, R104, R156 ;  /* 0x0000006888a8723c */ /* 0x040ff0000008109c */
[C---:B------:R-:W-:Y:S01]  /*4c990*/  HMMA.1688.F32.TF32 R152, R136.reuse, R100, R152 ;  /* 0x000000648898723c */ /* 0x040fe20000081098 */
[----:B------:R-:W-:Y:S04]  /*4c9a0*/  STL.64 [R1+0x2cc8], R178 ;  /* 0x002cc8b201007387 */ /* 0x000fe80000100a00 */
[----:B------:R-:W-:Y:S04]  /*4c9b0*/  STL.64 [R1+0x2cb0], R172 ;  /* 0x002cb0ac01007387 */ /* 0x000fe80000100a00 */
[----:B------:R-:W-:Y:S04]  /*4c9c0*/  STL.64 [R1+0x2cb8], R174 ;  /* 0x002cb8ae01007387 */ /* 0x000fe80000100a00 */
[----:B------:R-:W3:Y:S04]  /*4c9d0*/  LDL.LU.64 R156, [R1+0xef0] ;  /* 0x000ef000019c7983 */ /* 0x000ee80000300a00 */
[----:B------:R-:W-:Y:S04]  /*4c9e0*/  STL.64 [R1+0x2ca0], R168 ;  /* 0x002ca0a801007387 */ /* 0x000fe80000100a00 */
[----:B------:R-:W-:Y:S04]  /*4c9f0*/  STL.64 [R1+0x2ca8], R170 ;  /* 0x002ca8aa01007387 */ /* 0x000fe80000100a00 */
[----:B------:R-:W3:Y:S04]  /*4ca00*/  LDL.LU.64 R158, [R1+0xef8] ;  /* 0x000ef800019e7983 */ /* 0x000ee80000300a00 */
[----:B------:R1:W-:Y:S04]  /*4ca10*/  STL.64 [R1+0x2c90], R152 ;  /* 0x002c909801007387 */ /* 0x0003e80000100a00 */
[----:B------:R1:W-:Y:S04]  /*4ca20*/  STL.64 [R1+0x2c98], R154 ;  /* 0x002c989a01007387 */ /* 0x0003e80000100a00 */
[----:B-1----:R-:W3:Y:S04]  /*4ca30*/  LDL.LU.64 R152, [R1+0xee0] ;  /* 0x000ee00001987983 */ /* 0x002ee80000300a00 */
[----:B------:R-:W3:Y:S01]  /*4ca40*/  LDL.LU.64 R154, [R1+0xee8] ;  /* 0x000ee800019a7983 */ /* 0x000ee20000300a00 */
[C---:B--2---:R-:W-:Y:S11]  /*4ca50*/  HMMA.1688.F32.TF32 R148, R136.reuse, R96, R148 ;  /* 0x000000608894723c */ /* 0x044ff60000081094 */
[----:B------:R-:W-:Y:S11]  /*4ca60*/  @!UPT UIADD3 URZ, URZ, URZ, URZ ;  /* 0x0000003f3f3ff290 */ /* 0x000ff6000fffe03f */
[----:B------:R-:W-:Y:S01]  /*4ca70*/  @!UPT UIADD3 URZ, URZ, URZ, URZ ;  /* 0x0000003f3f3ff290 */ /* 0x000fe2000fffe03f */
[----:B------:R1:W-:Y:S04]  /*4ca80*/  STL.64 [R1+0x2c80], R148 ;  /* 0x002c809401007387 */ /* 0x0003e80000100a00 */
[----:B------:R2:W-:Y:S04]  /*4ca90*/  STL.64 [R1+0x2c88], R150 ;  /* 0x002c889601007387 */ /* 0x0005e80000100a00 */
[----:B-1----:R-:W4:Y:S04]  /*4caa0*/  LDL.LU.64 R148, [R1+0xed0] ;  /* 0x000ed00001947983 */ /* 0x002f280000300a00 */
[----:B--2---:R-:W4:Y:S01]  /*4cab0*/  LDL.LU.64 R150, [R1+0xed8] ;  /* 0x000ed80001967983 */ /* 0x004f220000300a00 */
[C---:B---3--:R-:W-:Y:S03]  /*4cac0*/  HMMA.1688.F32.TF32 R168, R136.reuse, R92, R144 ;  /* 0x0000005c88a8723c */ /* 0x048fe60000081090 */
[----:B------:R-:W2:Y:S04]  /*4cad0*/  LDL.LU.64 R144, [R1+0xec0] ;  /* 0x000ec00001907983 */ /* 0x000ea80000300a00 */
[----:B------:R-:W2:Y:S01]  /*4cae0*/  LDL.LU.64 R146, [R1+0xec8] ;  /* 0x000ec80001927983 */ /* 0x000ea20000300a00 */
[C---:B------:R-:W-:Y:S08]  /*4caf0*/  HMMA.1688.F32.TF32 R164, R136.reuse, R88, R164 ;  /* 0x0000005888a4723c */ /* 0x040ff000000810a4 */
[C---:B------:R-:W-:Y:S08]  /*4cb00*/  HMMA.1688.F32.TF32 R160, R136.reuse, R84, R160 ;  /* 0x0000005488a0723c */ /* 0x040ff000000810a0 */
[----:B------:R-:W-:Y:S01]  /*4cb10*/  HMMA.1688.F32.TF32 R140, R136, R80, R140 ;  /* 0x00000050888c723c */ /* 0x000fe2000008108c */
[----:B------:R-:W-:Y:S04]  /*4cb20*/  STL.64 [R1+0x2c70], R168 ;  /* 0x002c70a801007387 */ /* 0x000fe80000100a00 */
[----:B------:R-:W-:Y:S04]  /*4cb30*/  STL.64 [R1+0x2c78], R170 ;  /* 0x002c78aa01007387 */ /* 0x000fe80000100a00 */
[----:B------:R-:W-:Y:S04]  /*4cb40*/  STL.64 [R1+0x2c60], R164 ;  /* 0x002c60a401007387 */ /* 0x000fe80000100a00 */
[----:B------:R-:W-:Y:S04]  /*4cb50*/  STL.64 [R1+0x2c68], R166 ;  /* 0x002c68a601007387 */ /* 0x000fe80000100a00 */
[----:B------:R-:W-:Y:S04]  /*4cb60*/  STL.64 [R1+0x2c50], R160 ;  /* 0x002c50a001007387 */ /* 0x000fe80000100a00 */
[----:B------:R-:W-:Y:S03]  /*4cb70*/  STL.64 [R1+0x2c58], R162 ;  /* 0x002c58a201007387 */ /* 0x000fe60000100a00 */
[----:B------:R-:W-:Y:S01]  /*4cb80*/  IMAD.MOV.U32 R242, RZ, RZ, R141 ;  /* 0x000000fffff27224 */ /* 0x000fe200078e008d */
[----:B------:R1:W-:Y:S01]  /*4cb90*/  STL [R1+0x2c40], R140 ;  /* 0x002c408c01007387 */ /* 0x0003e20000100800 */
[----:B------:R-:W-:Y:S01]  /*4cba0*/  MOV R10, R142 ;  /* 0x0000008e000a7202 */ /* 0x000fe20000000f00 */
[----:B------:R-:W-:-:S02]  /*4cbb0*/  IMAD.MOV.U32 R14, RZ, RZ, R143 ;  /* 0x000000ffff0e7224 */ /* 0x000fc400078e008f */
[----:B-1----:R-:W3:Y:S04]  /*4cbc0*/  LDL.LU.64 R140, [R1+0xeb0] ;  /* 0x000eb000018c7983 */ /* 0x002ee80000300a00 */
[----:B------:R-:W3:Y:S04]  /*4cbd0*/  LDL.LU.64 R142, [R1+0xeb8] ;  /* 0x000eb800018e7983 */ /* 0x000ee80000300a00 */
[----:B------:R-:W-:Y:S04]  /*4cbe0*/  STL [R1+0x5820], R14 ;  /* 0x0058200e01007387 */ /* 0x000fe80000100800 */
[----:B------:R-:W-:Y:S04]  /*4cbf0*/  STL [R1+0x581c], R10 ;  /* 0x00581c0a01007387 */ /* 0x000fe80000100800 */
[----:B------:R1:W-:Y:S01]  /*4cc00*/  STL [R1+0x5818], R242 ;  /* 0x005818f201007387 */ /* 0x0003e20000100800 */
[C---:B------:R-:W-:Y:S08]  /*4cc10*/  HMMA.1688.F32.TF32 R156, R136.reuse, R76, R156 ;  /* 0x0000004c889c723c */ /* 0x040ff0000008109c */
[----:B------:R-:W-:Y:S11]  /*4cc20*/  HMMA.1688.F32.TF32 R152, R136, R72, R152 ;  /* 0x000000488898723c */ /* 0x000ff60000081098 */
[----:B------:R-:W-:Y:S04]  /*4cc30*/  @!UPT UIADD3 URZ, URZ, URZ, URZ ;  /* 0x0000003f3f3ff290 */ /* 0x000fe8000fffe03f */
[----:B------:R-:W-:Y:S04]  /*4cc40*/  STL.64 [R1+0x2c30], R156 ;  /* 0x002c309c01007387 */ /* 0x000fe80000100a00 */
[----:B------:R-:W-:Y:S05]  /*4cc50*/  STL.64 [R1+0x2c38], R158 ;  /* 0x002c389e01007387 */ /* 0x000fea0000100a00 */
[----:B-1----:R-:W-:Y:S01]  /*4cc60*/  MOV R242, R155 ;  /* 0x0000009b00f27202 */ /* 0x002fe20000000f00 */
[----:B------:R-:W-:-:S02]  /*4cc70*/  IMAD.MOV.U32 R10, RZ, RZ, R154 ;  /* 0x000000ffff0a7224 */ /* 0x000fc400078e009a */
[----:B------:R-:W-:Y:S01]  /*4cc80*/  IMAD.MOV.U32 R14, RZ, RZ, R153 ;  /* 0x000000ffff0e7224 */ /* 0x000fe200078e0099 */
[----:B------:R1:W-:Y:S04]  /*4cc90*/  STL [R1+0x2c20], R152 ;  /* 0x002c209801007387 */ /* 0x0003e80000100800 */
[----:B------:R-:W-:Y:S04]  /*4cca0*/  STL [R1+0x582c], R242 ;  /* 0x00582cf201007387 */ /* 0x000fe80000100800 */
[----:B------:R-:W-:Y:S04]  /*4ccb0*/  STL [R1+0x5828], R10 ;  /* 0x0058280a01007387 */ /* 0x000fe80000100800 */
[----:B------:R-:W-:Y:S01]  /*4ccc0*/  STL [R1+0x5824], R14 ;  /* 0x0058240e01007387 */ /* 0x000fe20000100800 */
[C---:B----4-:R-:W-:Y:S11]  /*4ccd0*/  HMMA.1688.F32.TF32 R148, R136.reuse, R68, R148 ;  /* 0x000000448894723c */ /* 0x050ff60000081094 */
[----:B------:R-:W-:Y:S11]  /*4cce0*/  @!UPT UIADD3 URZ, URZ, URZ, URZ ;  /* 0x0000003f3f3ff290 */ /* 0x000ff6000fffe03f */
[----:B------:R-:W-:Y:S01]  /*4ccf0*/  @!UPT UIADD3 URZ, URZ, URZ, URZ ;  /* 0x0000003f3f3ff290 */ /* 0x000fe2000fffe03f */
[----:B------:R2:W-:Y:S04]  /*4cd00*/  STL.64 [R1+0x2c10], R148 ;  /* 0x002c109401007387 */ /* 0x0005e80000100a00 */
[----:B------:R1:W-:Y:S04]  /*4cd10*/  STL.64 [R1+0x2c18], R150 ;  /* 0x002c189601007387 */ /* 0x0003e80000100a00 */
[----:B------:R-:W4:Y:S04]  /*4cd20*/  LDL.LU.64 R176, [R1+0xea0] ;  /* 0x000ea00001b07983 */ /* 0x000f280000300a00 */
[----:B------:R-:W4:Y:S04]  /*4cd30*/  LDL.LU.64 R178, [R1+0xea8] ;  /* 0x000ea80001b27983 */ /* 0x000f280000300a00 */
[----:B------:R-:W4:Y:S04]  /*4cd40*/  LDL.LU.64 R172, [R1+0xe90] ;  /* 0x000e900001ac7983 */ /* 0x000f280000300a00 */
[----:B------:R-:W4:Y:S04]  /*4cd50*/  LDL.LU.64 R174, [R1+0xe98] ;  /* 0x000e980001ae7983 */ /* 0x000f280000300a00 */
[----:B------:R-:W4:Y:S04]  /*4cd60*/  LDL.LU.64 R168, [R1+0xe80] ;  /* 0x000e800001a87983 */ /* 0x000f280000300a00 */
[----:B------:R-:W4:Y:S01]  /*4cd70*/  LDL.LU.64 R170, [R1+0xe88] ;  /* 0x000e880001aa7983 */ /* 0x000f220000300a00 */
[C---:B--2---:R-:W-:Y:S03]  /*4cd80*/  HMMA.1688.F32.TF32 R144, R136.reuse, R64, R144 ;  /* 0x000000408890723c */ /* 0x044fe60000081090 */
[----:B------:R-:W2:Y:S04]  /*4cd90*/  LDL.LU.64 R160, [R1+0xe70] ;  /* 0x000e700001a07983 */ /* 0x000ea80000300a00 */
[----:B------:R-:W2:Y:S11]  /*4cda0*/  LDL.LU.64 R162, [R1+0xe78] ;  /* 0x000e780001a27983 */ /* 0x000eb60000300a00 */
[----:B------:R-:W-:Y:S06]  /*4cdb0*/  @!UPT UIADD3 URZ, URZ, URZ, URZ ;  /* 0x0000003f3f3ff290 */ /* 0x000fec000fffe03f */
[----:B------:R-:W-:Y:S01]  /*4cdc0*/  MOV R11, R147 ;  /* 0x00000093000b7202 */ /* 0x000fe20000000f00 */
[----:B------:R-:W-:Y:S02]  /*4cdd0*/  IMAD.MOV.U32 R19, RZ, RZ, R146 ;  /* 0x000000ffff137224 */ /* 0x000fe400078e0092 */
[----:B------:R-:W-:Y:S01]  /*4cde0*/  IMAD.MOV.U32 R18, RZ, RZ, R145 ;  /* 0x000000ffff127224 */ /* 0x000fe200078e0091 */
[----:B---3--:R-:W-:Y:S01]  /*4cdf0*/  HMMA.1688.F32.TF32 R140, R136, R60, R140 ;  /* 0x0000003c888c723c */ /* 0x008fe2000008108c */
[----:B------:R-:W-:Y:S01]  /*4ce00*/  IMAD.MOV.U32 R15, RZ, RZ, R144 ;  /* 0x000000ffff0f7224 */ /* 0x000fe200078e0090 */
[----:B------:R-:W-:Y:S04]  /*4ce10*/  STL [R1+0x583c], R11 ;  /* 0x00583c0b01007387 */ /* 0x000fe80000100800 */
[----:B------:R-:W-:Y:S04]  /*4ce20*/  STL [R1+0x5838], R19 ;  /* 0x0058381301007387 */ /* 0x000fe80000100800 */
[----:B------:R-:W-:Y:S04]  /*4ce30*/  STL [R1+0x5834], R18 ;  /* 0x0058341201007387 */ /* 0x000fe80000100800 */
[----:B------:R-:W-:Y:S09]  /*4ce40*/  STL [R1+0x5830], R15 ;  /* 0x0058300f01007387 */ /* 0x000ff20000100800 */
[----:B------:R3:W-:Y:S04]  /*4ce50*/  STL [R1+0x2bf0], R140 ;  /* 0x002bf08c01007387 */ /* 0x0007e80000100800 */
[----:B-1----:R-:W2:Y:S04]  /*4ce60*/  LDL.LU.64 R152, [R1+0xe60] ;  /* 0x000e600001987983 */ /* 0x002ea80000300a00 */
[----:B------:R-:W2:Y:S04]  /*4ce70*/  LDL.LU.64 R154, [R1+0xe68] ;  /* 0x000e6800019a7983 */ /* 0x000ea80000300a00 */
[----:B------:R-:W2:Y:S04]  /*4ce80*/  LDL.LU.64 R148, [R1+0xe50] ;  /* 0x000e500001947983 */ /* 0x000ea80000300a00 */
[----:B------:R-:W2:Y:S04]  /*4ce90*/  LDL.LU.64 R150, [R1+0xe58] ;  /* 0x000e580001967983 */ /* 0x000ea80000300a00 */
[----:B------:R-:W2:Y:S04]  /*4cea0*/  LDL.LU.64 R144, [R1+0xe40] ;  /* 0x000e400001907983 */ /* 0x000ea80000300a00 */
[----:B------:R-:W2:Y:S01]  /*4ceb0*/  LDL.LU.64 R146, [R1+0xe48] ;  /* 0x000e480001927983 */ /* 0x000ea20000300a00 */
[----:B------:R-:W-:-:S02]  /*4cec0*/  IMAD.MOV.U32 R242, RZ, RZ, R141 ;  /* 0x000000fffff27224 */ /* 0x000fc400078e008d */
[----:B------:R-:W-:Y:S01]  /*4ced0*/  IMAD.MOV.U32 R10, RZ, RZ, R142 ;  /* 0x000000ffff0a7224 */ /* 0x000fe200078e008e */
[----:B---3--:R-:W3:Y:S01]  /*4cee0*/  LDL.LU.64 R140, [R1+0xe30] ;  /* 0x000e3000018c7983 */ /* 0x008ee20000300a00 */
[----:B------:R-:W-:-:S03]  /*4cef0*/  IMAD.MOV.U32 R14, RZ, RZ, R143 ;  /* 0x000000ffff0e7224 */ /* 0x000fc600078e008f */
[----:B------:R-:W3:Y:S04]  /*4cf00*/  LDL.LU.64 R142, [R1+0xe38] ;  /* 0x000e3800018e7983 */ /* 0x000ee80000300a00 */
[----:B------:R-:W3:Y:S04]  /*4cf10*/  LDL.LU.64 R164, [R1+0xe20] ;  /* 0x000e200001a47983 */ /* 0x000ee80000300a00 */
[----:B------:R-:W3:Y:S04]  /*4cf20*/  LDL.LU.64 R166, [R1+0xe28] ;  /* 0x000e280001a67983 */ /* 0x000ee80000300a00 */
[----:B------:R-:W3:Y:S04]  /*4cf30*/  LDL.LU.64 R156, [R1+0xe10] ;  /* 0x000e1000019c7983 */ /* 0x000ee80000300a00 */
[----:B------:R-:W3:Y:S04]  /*4cf40*/  LDL.LU.64 R158, [R1+0xe18] ;  /* 0x000e1800019e7983 */ /* 0x000ee80000300a00 */
[----:B------:R-:W-:Y:S04]  /*4cf50*/  STL [R1+0x5848], R14 ;  /* 0x0058480e01007387 */ /* 0x000fe80000100800 */
[----:B------:R-:W-:Y:S04]  /*4cf60*/  STL [R1+0x5844], R10 ;  /* 0x0058440a01007387 */ /* 0x000fe80000100800 */
[----:B------:R-:W-:Y:S01]  /*4cf70*/  STL [R1+0x5840], R242 ;  /* 0x005840f201007387 */ /* 0x000fe20000100800 */
[C---:B----4-:R-:W-:Y:S08]  /*4cf80*/  HMMA.1688.F32.TF32 R172, R136.reuse, R52, R172 ;  /* 0x0000003488ac723c */ /* 0x050ff000000810ac */
[----:B------:R-:W-:Y:S11]  /*4cf90*/  HMMA.1688.F32.TF32 R168, R136, R48, R168 ;  /* 0x0000003088a8723c */ /* 0x000ff600000810a8 */
[----:B------:R-:W-:Y:S04]  /*4cfa0*/  @!UPT UIADD3 URZ, URZ, URZ, URZ ;  /* 0x0000003f3f3ff290 */ /* 0x000fe8000fffe03f */
[----:B------:R-:W-:Y:S08]  /*4cfb0*/  STL [R1+0x2bd0], R172 ;  /* 0x002bd0ac01007387 */ /* 0x000ff00000100800 */
[----:B------:R-:W-:Y:S01]  /*4cfc0*/  STL [R1+0x2bc4], R169 ;  /* 0x002bc4a901007387 */ /* 0x000fe20000100800 */
[----:B------:R-:W-:-:S03]  /*4cfd0*/  IMAD.MOV.U32 R243, RZ, RZ, R168 ;  /* 0x000000fffff37224 */ /* 0x000fc600078e00a8 */
[----:B------:R2:W-:Y:S02]  /*4cfe0*/  STL.64 [R1+0x2bc8], R170 ;  /* 0x002bc8aa01007387 */ /* 0x0005e40000100a00 */
[C---:B--2---:R-:W-:Y:S02]  /*4cff0*/  HMMA.1688.F32.TF32 R168, R136.reuse, R44, R160 ;  /* 0x0000002c88a8723c */ /* 0x044fe400000810a0 */
[----:B------:R-:W2:Y:S04]  /*4d000*/  LDL.LU.64 R160, [R1+0xe00] ;  /* 0x000e000001a07983 */ /* 0x000ea80000300a00 */
[----:B------:R-:W2:Y:S11]  /*4d010*/  LDL.LU.64 R162, [R1+0xe08] ;  /* 0x000e080001a27983 */ /* 0x000eb60000300a00 */
[----:B------:R-:W-:Y:S06]  /*4d020*/  @!UPT UIADD3 URZ, URZ, URZ, URZ ;  /* 0x0000003f3f3ff290 */ /* 0x000fec000fffe03f */
[----:B------:R-:W-:Y:S04]  /*4d030*/  STL.64 [R1+0x2bb0], R168 ;  /* 0x002bb0a801007387 */ /* 0x000fe80000100a00 */
[----:B------:R1:W-:Y:S02]  /*4d040*/  STL.64 [R1+0x2bb8], R170 ;  /* 0x002bb8aa01007387 */ /* 0x0003e40000100a00 */
[C---:B-1----:R-:W-:Y:S02]  /*4d050*/  HMMA.1688.F32.TF32 R168, R136.reuse, R40, R152 ;  /* 0x0000002888a8723c */ /* 0x042fe40000081098 */
[----:B------:R-:W4:Y:S04]  /*4d060*/  LDL.LU.64 R152, [R1+0xdf0] ;  /* 0x000df00001987983 */ /* 0x000f280000300a00 */
[----:B------:R-:W4:Y:S11]  /*4d070*/  LDL.LU.64 R154, [R1+0xdf8] ;  /* 0x000df800019a7983 */ /* 0x000f360000300a00 */
        /* <DEDUP_REMOVED lines=15> */
[C---:B---3--:R-:W-:Y:S02]  /*4d170*/  HMMA.1688.F32.TF32 R168, R136.reuse, R28, R140 ;  /* 0x0000001c88a8723c */ /* 0x048fe4000008108c */
[----:B------:R-:W3:Y:S04]  /*4d180*/  LDL.LU.64 R140, [R1+0x8a0] ;  /* 0x0008a000018c7983 */ /* 0x000ee80000300a00 */
[----:B------:R-:W3:Y:S11]  /*4d190*/  LDL.LU.64 R142, [R1+0x8a8] ;  /* 0x0008a800018e7983 */ /* 0x000ef60000300a00 */
[----:B------:R-:W-:Y:S06]  /*4d1a0*/  @!UPT UIADD3 URZ, URZ, URZ, URZ ;  /* 0x0000003f3f3ff290 */ /* 0x000fec000fffe03f */
[----:B------:R-:W-:Y:S04]  /*4d1b0*/  STL.64 [R1+0x2b70], R168 ;  /* 0x002b70a801007387 */ /* 0x000fe80000100a00 */
[----:B------:R1:W-:Y:S02]  /*4d1c0*/  STL.64 [R1+0x2b78], R170 ;  /* 0x002b78aa01007387 */ /* 0x0003e40000100a00 */
[C---:B-1----:R-:W-:Y:S08]  /*4d1d0*/  HMMA.1688.F32.TF32 R168, R136.reuse, R24, R164 ;  /* 0x0000001888a8723c */ /* 0x042ff000000810a4 */
[C---:B------:R-:W-:Y:S01]  /*4d1e0*/  HMMA.1688.F32.TF32 R164, R136.reuse, R20, R156 ;  /* 0x0000001488a4723c */ /* 0x040fe2000008109c */
[----:B------:R-:W3:Y:S11]  /*4d1f0*/  LDL.LU.64 R156, [R1+0xdd0] ;  /* 0x000dd000019c7983 */ /* 0x000ef60000300a00 */
[----:B------:R-:W-:Y:S03]  /*4d200*/  @!UPT UIADD3 URZ, URZ, URZ, URZ ;  /* 0x0000003f3f3ff290 */ /* 0x000fe6000fffe03f */
        /* <DEDUP_REMOVED lines=10> */
[----:B------:R-:W-:Y:S04]  /*4d2b0*/  STL.64 [R1+0x2b40], R160 ;  /* 0x002b40a001007387 */ /* 0x000fe80000100a00 */
[----:B------:R4:W-:Y:S02]  /*4d2c0*/  STL.64 [R1+0x2b48], R162 ;  /* 0x002b48a201007387 */ /* 0x0009e40000100a00 */
[C---:B----4-:R-:W-:Y:S02]  /*4d2d0*/  HMMA.1688.F32.TF32 R160, R136.reuse, R12, R152 ;  /* 0x0000000c88a0723c */ /* 0x050fe40000081098 */
[----:B------:R-:W2:Y:S04]  /*4d2e0*/  LDL.LU.64 R152, [R1+0xdb0] ;  /* 0x000db00001987983 */ /* 0x000ea80000300a00 */
[----:B------:R-:W2:Y:S11]  /*4d2f0*/  LDL.LU.64 R154, [R1+0xdb8] ;  /* 0x000db800019a7983 */ /* 0x000eb60000300a00 */
[----:B------:R-:W-:Y:S06]  /*4d300*/  @!UPT UIADD3 URZ, URZ, URZ, URZ ;  /* 0x0000003f3f3ff290 */ /* 0x000fec000fffe03f */
[----:B------:R-:W-:Y:S04]  /*4d310*/  STL.64 [R1+0x2b30], R160 ;  /* 0x002b30a001007387 */ /* 0x000fe80000100a00 */
[----:B------:R1:W-:Y:S02]  /*4d320*/  STL.64 [R1+0x2b38], R162 ;  /* 0x002b38a201007387 */ /* 0x0003e40000100a00 */
[C---:B-1----:R-:W-:Y:S02]  /*4d330*/  HMMA.1688.F32.TF32 R160, R136.reuse, R8, R148 ;  /* 0x0000000888a0723c */ /* 0x042fe40000081094 */
[----:B------:R-:W4:Y:S04]  /*4d340*/  LDL.LU.64 R148, [R1+0xda0] ;  /* 0x000da00001947983 */ /* 0x000f280000300a00 */
[----:B------:R-:W4:Y:S02]  /*4d350*/  LDL.LU.64 R150, [R1+0xda8] ;  /* 0x000da80001967983 */ /* 0x000f240000300a00 */
[C---:B------:R-:W-:Y:S11]  /*4d360*/  HMMA.1688.F32.TF32 R176, R136.reuse, R56, R176 ;  /* 0x0000003888b0723c */ /* 0x040ff600000810b0 */
[----:B------:R-:W-:Y:S04]  /*4d370*/  @!UPT UIADD3 URZ, URZ, URZ, URZ ;  /* 0x0000003f3f3ff290 */ /* 0x000fe8000fffe03f */
[----:B------:R-:W-:Y:S04]  /*4d380*/  STL.64 [R1+0x2b20], R160 ;  /* 0x002b20a001007387 */ /* 0x000fe80000100a00 */
[----:B------:R-:W-:Y:S01]  /*4d390*/  STL.64 [R1+0x2b28], R162 ;  /* 0x002b28a201007387 */ /* 0x000fe20000100a00 */
[----:B------:R-:W-:Y:S03]  /*4d3a0*/  HMMA.1688.F32.TF32 R136, R136, R240, R144 ;  /* 0x000000f08888723c */ /* 0x000fe60000081090 */
[----:B------:R-:W4:Y:S04]  /*4d3b0*/  LDL.LU.64 R144, [R1+0xd90] ;  /* 0x000d900001907983 */ /* 0x000f280000300a00 */
[----:B------:R-:W4:Y:S11]  /*4d3c0*/  LDL.LU.64 R146, [R1+0xd98] ;  /* 0x000d980001927983 */ /* 0x000f360000300a00 */
[----:B------:R-:W-:Y:S05]  /*4d3d0*/  @!UPT UIADD3 URZ, URZ, URZ, URZ ;  /* 0x0000003f3f3ff290 */ /* 0x000fea000fffe03f */
[----:B------:R-:W-:Y:S04]  /*4d3e0*/  STL.64 [R1+0x1e90], R136 ;  /* 0x001e908801007387 */ /* 0x000fe80000100a00 */
[----:B------:R3:W-:Y:S02]  /*4d3f0*/  STL.64 [R1+0x1e98], R138 ;  /* 0x001e988a01007387 */ /* 0x0007e40000100a00 */
[C---:B---3--:R-:W-:Y:S02]  /*4d400*/  HMMA.1688.F32.TF32 R136, R132.reuse, R128, R140 ;  /* 0x000000808488723c */ /* 0x048fe4000008108c */
[----:B------:R-:W3:Y:S04]  /*4d410*/  LDL.LU.64 R140, [R1+0xd80] ;  /* 0x000d8000018c7983 */ /* 0x000ee80000300a00 */
[----:B------:R-:W3:Y:S11]  /*4d420*/  LDL.LU.64 R142, [R1+0xd88] ;  /* 0x000d8800018e7983 */ /* 0x000ef60000300a00 */
[----:B------:R-:W-:Y:S06]  /*4d430*/  @!UPT UIADD3 URZ, URZ, URZ, URZ ;  /* 0x0000003f3f3ff290 */ /* 0x000fec000fffe03f */
[----:B------:R-:W-:Y:S04]  /*4d440*/  STL.64 [R1+0x1e60], R136 ;  /* 0x001e608801007387 */ /* 0x000fe80000100a00 */
[----:B------:R-:W-:Y:S04]  /*4d450*/  STL.64 [R1+0x1e68], R138 ;  /* 0x001e688a01007387 */ /* 0x000fe80000100a00 */
[----:B------:R-:W3:Y:S04]  /*4d460*/  LDL.LU.64 R160, [R1+0xd70] ;  /* 0x000d700001a07983 */ /* 0x000ee80000300a00 */
[----:B------:R-:W3:Y:S04]  /*4d470*/  LDL.LU.64 R162, [R1+0xd78] ;  /* 0x000d780001a27983 */ /* 0x000ee80000300a00 */
[----:B------:R-:W-:Y:S04]  /*4d480*/  LDS R136, [R3+0x180] ;  /* 0x0001800003887984 */ /* 0x000fe80000000800 */
[----:B------:R-:W-:Y:S04]  /*4d490*/  LDS R138, [R3+0x2180] ;  /* 0x00218000038a7984 */ /* 0x000fe80000000800 */
[----:B------:R-:W-:Y:S04]  /*4d4a0*/  LDS R137, [R4+0x180] ;  /* 0x0001800004897984 */ /* 0x000fe80000000800 */
[----:B------:R-:W1:Y:S01]  /*4d4b0*/  LDS R139, [R4+0x2180] ;  /* 0x00218000048b7984 */ /* 0x000e620000000800 */
[C---:B------:R-:W-:Y:S03]  /*4d4c0*/  HMMA.1688.F32.TF32 R168, R132.reuse, R124, R156 ;  /* 0x0000007c84a8723c */ /* 0x040fe6000008109c */
[----:B------:R-:W3:Y:S04]  /*4d4d0*/  LDL.LU.64 R156, [R1+0xd60] ;  /* 0x000d6000019c7983 */ /* 0x000ee80000300a00 */
[----:B------:R-:W3:Y:S11]  /*4d4e0*/  LDL.LU.64 R158, [R1+0xd68] ;  /* 0x000d6800019e7983 */ /* 0x000ef60000300a00 */
[----:B------:R-:W-:Y:S05]  /*4d4f0*/  @!UPT UIADD3 URZ, URZ, URZ, URZ ;  /* 0x0000003f3f3ff290 */ /* 0x000fea000fffe03f */
[----:B------:R-:W-:Y:S04]  /*4d500*/  STL.64 [R1+0x1e40], R168 ;  /* 0x001e40a801007387 */ /* 0x000fe80000100a00 */
[----:B------:R1:W-:Y:S02]  /*4d510*/  STL.64 [R1+0x1e48], R170 ;  /* 0x001e48aa01007387 */ /* 0x0003e40000100a00 */
[C---:B-1----:R-:W-:Y:S08]  /*4d520*/  HMMA.1688.F32.TF32 R168, R132.reuse, R120, R164 ;  /* 0x0000007884a8723c */ /* 0x042ff000000810a4 */
[C---:B--2---:R-:W-:Y:S01]  /*4d530*/  HMMA.1688.F32.TF32 R164, R132.reuse, R116, R152 ;  /* 0x0000007484a4723c */ /* 0x044fe20000081098 */
[----:B------:R-:W2:Y:S11]  /*4d540*/  LDL.LU.64 R152, [R1+0xd50] ;  /* 0x000d500001987983 */ /* 0x000eb60000300a00 */
[----:B------:R-:W-:Y:S03]  /*4d550*/  @!UPT UIADD3 URZ, URZ, URZ, URZ ;  /* 0x0000003f3f3ff290 */ /* 0x000fe6000fffe03f */
[----:B------:R-:W-:Y:S04]  /*4d560*/  STL.64 [R1+0x1e00], R168 ;  /* 0x001e00a801007387 */ /* 0x000fe80000100a00 */
[----:B------:R-:W-:Y:S04]  /*4d570*/  STL.64 [R1+0x1e08], R170 ;  /* 0x001e08aa01007387 */ /* 0x000fe80000100a00 */
[----:B------:R-:W2:Y:S04]  /*4d580*/  LDL.LU.64 R154, [R1+0xd58] ;  /* 0x000d5800019a7983 */ /* 0x000ea80000300a00 */
[----:B------:R-:W-:Y:S04]  /*4d590*/  STL.64 [R1+0x1df0], R164 ;  /* 0x001df0a401007387 */ /* 0x000fe80000100a00 */
[----:B------:R4:W-:Y:S02]  /*4d5a0*/  STL.64 [R1+0x1df8], R166 ;  /* 0x001df8a601007387 */ /* 0x0009e40000100a00 */
[C---:B----4-:R-:W-:Y:S02]  /*4d5b0*/  HMMA.1688.F32.TF32 R164, R132.reuse, R112, R148 ;  /* 0x0000007084a4723c */ /* 0x050fe40000081094 */
        /* <DEDUP_REMOVED lines=17> */
[C---:B-1----:R-:W-:Y:S02]  /*4d6d0*/  HMMA.1688.F32.TF32 R164, R132.reuse, R100, R160 ;  /* 0x0000006484a4723c */ /* 0x042fe400000810a0 */
[----:B------:R-:W3:Y:S04]  /*4d6e0*/  LDL.LU.64 R160, [R1+0xd10] ;  /* 0x000d100001a07983 */ /* 0x000ee80000300a00 */
[----:B------:R-:W3:Y:S11]  /*4d6f0*/  LDL.LU.64 R162, [R1+0xd18] ;  /* 0x000d180001a27983 */ /* 0x000ef60000300a00 */
[----:B------:R-:W-:Y:S06]  /*4d700*/  @!UPT UIADD3 URZ, URZ, URZ, URZ ;  /* 0x0000003f3f3ff290 */ /* 0x000fec000fffe03f */
[----:B------:R1:W-:Y:S01]  /*4d710*/  STL.64 [R1+0x1da0], R164 ;  /* 0x001da0a401007387 */ /* 0x0003e20000100a00 */
[C---:B------:R-:W-:Y:S03]  /*4d720*/  HMMA.1688.F32.TF32 R156, R132.reuse, R96, R156 ;  /* 0x00000060849c723c */ /* 0x040fe6000008109c */
[----:B------:R1:W-:Y:S04]  /*4d730*/  STL.64 [R1+0x1da8], R166 ;  /* 0x001da8a601007387 */ /* 0x0003e80000100a00 */
[----:B-1----:R-:W3:Y:S04]  /*4d740*/  LDL.LU.64 R164, [R1+0xd00] ;  /* 0x000d000001a47983 */ /* 0x002ee80000300a00 */
[----:B------:R-:W3:Y:S11]  /*4d750*/  LDL.LU.64 R166, [R1+0xd08] ;  /* 0x000d080001a67983 */ /* 0x000ef60000300a00 */
[----:B------:R-:W-:Y:S01]  /*4d760*/  @!UPT UIADD3 URZ, URZ, URZ, URZ ;  /* 0x0000003f3f3ff290 */ /* 0x000fe2000fffe03f */
[----:B------:R1:W-:Y:S04]  /*4d770*/  STL.64 [R1+0x1d90], R156 ;  /* 0x001d909c01007387 */ /* 0x0003e80000100a00 */
[----:B------:R1:W-:Y:S04]  /*4d780*/  STL.64 [R1+0x1d98], R158 ;  /* 0x001d989e01007387 */ /* 0x0003e80000100a00 */
[----:B-1----:R-:W3:Y:S04]  /*4d790*/  LDL.LU.64 R156, [R1+0xcf0] ;  /* 0x000cf000019c7983 */ /* 0x002ee80000300a00 */
[----:B------:R-:W3:Y:S01]  /*4d7a0*/  LDL.LU.64 R158, [R1+0xcf8] ;  /* 0x000cf800019e7983 */ /* 0x000ee20000300a00 */
[C---:B--2---:R-:W-:Y:S03]  /*4d7b0*/  HMMA.1688.F32.TF32 R168, R132.reuse, R92, R152 ;  /* 0x0000005c84a8723c */ /* 0x044fe60000081098 */
[----:B------:R-:W2:Y:S04]  /*4d7c0*/  LDL.LU.64 R152, [R1+0xce0] ;  /* 0x000ce00001987983 */ /* 0x000ea80000300a00 */
[----:B------:R-:W2:Y:S11]  /*4d7d0*/  LDL.LU.64 R154, [R1+0xce8] ;  /* 0x000ce800019a7983 */ /* 0x000eb60000300a00 */
[----:B------:R-:W-:Y:S05]  /*4d7e0*/  @!UPT UIADD3 URZ, URZ, URZ, URZ ;  /* 0x0000003f3f3ff290 */ /* 0x000fea000fffe03f */
        /* <DEDUP_REMOVED lines=33> */
[----:B------:R-:W-:Y:S04]  /*4da00*/  STL.64 [R1+0x1d10], R164 ;  /* 0x001d10a401007387 */ /* 0x000fe80000100a00 */
[----:B------:R2:W-:Y:S02]  /*4da10*/  STL.64 [R1+0x1d18], R166 ;  /* 0x001d18a601007387 */ /* 0x0005e40000100a00 */
[C---:B--2---:R-:W-:Y:S02]  /*4da20*/  HMMA.1688.F32.TF32 R164, R132.reuse, R64, R152 ;  /* 0x0000004084a4723c */ /* 0x044fe40000081098 */
[----:B------:R-:W2:Y:S04]  /*4da30*/  LDL.LU.64 R152, [R1+0xc80] ;  /* 0x000c800001987983 */ /* 0x000ea80000300a00 */
[----:B------:R-:W2:Y:S11]  /*4da40*/  LDL.LU.64 R154, [R1+0xc88] ;  /* 0x000c8800019a7983 */ /* 0x000eb60000300a00 */
[----:B------:R-:W-:Y:S06]  /*4da50*/  @!UPT UIADD3 URZ, URZ, URZ, URZ ;  /* 0x0000003f3f3ff290 */ /* 0x000fec000fffe03f */
        /* <DEDUP_REMOVED lines=16> */
[----:B------:R-:W3:Y:S02]  /*4db60*/  LDL.LU.64 R142, [R1+0xc58] ;  /* 0x000c5800018e7983 */ /* 0x000ee40000300a00 */
[C---:B------:R-:W-:Y:S11]  /*4db70*/  HMMA.1688.F32.TF32 R160, R132.reuse, R48, R160 ;  /* 0x0000003084a0723c */ /* 0x040ff600000810a0 */
[----:B------:R-:W-:Y:S04]  /*4db80*/  @!UPT UIADD3 URZ, URZ, URZ, URZ ;  /* 0x0000003f3f3ff290 */ /* 0x000fe8000fffe03f */
[----:B------:R1:W-:Y:S04]  /*4db90*/  STL.64 [R1+0x1cd0], R164 ;  /* 0x001cd0a401007387 */ /* 0x0003e80000100a00 */
[----:B------:R1:W-:Y:S04]  /*4dba0*/  STL.64 [R1+0x1cd8], R166 ;  /* 0x001cd8a601007387 */ /* 0x0003e80000100a00 */
[----:B-1----:R-:W3:Y:S04]  /*4dbb0*/  LDL.LU.64 R164, [R1+0xc40] ;  /* 0x000c400001a47983 */ /* 0x002ee80000300a00 */
[----:B------:R-:W3:Y:S04]  /*4dbc0*/  LDL.LU.64 R166, [R1+0xc48] ;  /* 0x000c480001a67983 */ /* 0x000ee80000300a00 */
[----:B------:R1:W-:Y:S04]  /*4dbd0*/  STL.64 [R1+0x1cc0], R160 ;  /* 0x001cc0a001007387 */ /* 0x0003e80000100a00 */
[----:B------:R1:W-:Y:S04]  /*4dbe0*/  STL.64 [R1+0x1cc8], R162 ;  /* 0x001cc8a201007387 */ /* 0x0003e80000100a00 */
[----:B-1----:R-:W3:Y:S04]  /*4dbf0*/  LDL.LU.64 R160, [R1+0xc30] ;  /* 0x000c300001a07983 */ /* 0x002ee80000300a00 */
[----:B------:R-:W3:Y:S01]  /*4dc00*/  LDL.LU.64 R162, [R1+0xc38] ;  /* 0x000c380001a27983 */ /* 0x000ee20000300a00 */
[C---:B------:R-:W-:Y:S03]  /*4dc10*/  HMMA.1688.F32.TF32 R168, R132.reuse, R44, R156 ;  /* 0x0000002c84a8723c */ /* 0x040fe6000008109c */
[----:B------:R-:W3:Y:S04]  /*4dc20*/  LDL.LU.64 R156, [R1+0xc20] ;  /* 0x000c2000019c7983 */ /* 0x000ee80000300a00 */
[----:B------:R-:W3:Y:S11]  /*4dc30*/  LDL.LU.64 R158, [R1+0xc28] ;  /* 0x000c2800019e7983 */ /* 0x000ef60000300a00 */
[----:B------:R-:W-:Y:S05]  /*4dc40*/  @!UPT UIADD3 URZ, URZ, URZ, URZ ;  /* 0x0000003f3f3ff290 */ /* 0x000fea000fffe03f */
        /* <DEDUP_REMOVED lines=59> */
[----:B---3--:R-:W-:Y:S02]  /*4e000*/  HMMA.1688.F32.TF32 R132, R136, R128, R140 ;  /* 0x000000808884723c */ /* 0x008fe4000008108c */
[----:B------:R-:W4:Y:S04]  /*4e010*/  LDL.LU.64 R140, [R1+0xba0] ;  /* 0x000ba000018c7983 */ /* 0x000f280000300a00 */
[----:B------:R-:W4:Y:S11]  /*4e020*/  LDL.LU.64 R142, [R1+0xba8] ;  /* 0x000ba800018e7983 */ /* 0x000f360000300a00 */
[----:B------:R-:W-:Y:S06]  /*4e030*/  @!UPT UIADD3 URZ, URZ, URZ, URZ ;  /* 0x0000003f3f3ff290 */ /* 0x000fec000fffe03f */
[----:B------:R-:W-:Y:S04]  /*4e040*/  STL.64 [R1+0x1bc0], R132 ;  /* 0x001bc08401007387 */ /* 0x000fe80000100a00 */
[----:B------:R-:W-:Y:S01]  /*4e050*/  STL.64 [R1+0x1bc8], R134 ;  /* 0x001bc88601007387 */ /* 0x000fe20000100a00 */
[----:B------:R-:W-:Y:S01]  /*4e060*/  MOV R14, R173 ;  /* 0x000000ad000e7202 */ /* 0x000fe20000000f00 */
[----:B------:R-:W-:Y:S02]  /*4e070*/  IMAD.MOV.U32 R10, RZ, RZ, R174 ;  /* 0x000000ffff0a7224 */ /* 0x000fe400078e00ae */
[----:B------:R-:W-:Y:S01]  /*4e080*/  IMAD.MOV.U32 R242, RZ, RZ, R175 ;  /* 0x000000fffff27224 */ /* 0x000fe200078e00af */
[----:B------:R-:W-:Y:S01]  /*4e090*/  MOV R11, R176 ;  /* 0x000000b0000b7202 */ /* 0x000fe20000000f00 */
[----:B------:R-:W-:Y:S01]  /*4e0a0*/  IMAD.MOV.U32 R19, RZ, RZ, R177 ;  /* 0x000000ffff137224 */ /* 0x000fe200078e00b1 */
[----:B------:R-:W-:Y:S01]  /*4e0b0*/  LDS R132, [R3+0x200] ;  /* 0x0002000003847984 */ /* 0x000fe20000000800 */
[----:B------:R-:W-:-:S02]  /*4e0c0*/  IMAD.MOV.U32 R18, RZ, RZ, R178 ;  /* 0x000000ffff127224 */ /* 0x000fc400078e00b2 */
[----:B------:R-:W-:Y:S01]  /*4e0d0*/  IMAD.MOV.U32 R15, RZ, RZ, R179 ;  /* 0x000000ffff0f7224 */ /* 0x000fe200078e00b3 */
[----:B------:R-:W-:Y:S04]  /*4e0e0*/  LDS R134, [R3+0x2200] ;  /* 0x0022000003867984 */ /* 0x000fe80000000800 */
[----:B------:R-:W-:Y:S04]  /*4e0f0*/  LDS R133, [R4+0x200] ;  /* 0x0002000004857984 */ /* 0x000fe80000000800 */
[----:B------:R-:W1:Y:S01]  /*4e100*/  LDS R135, [R4+0x2200] ;  /* 0x0022000004877984 */ /* 0x000e620000000800 */
[C---:B------:R-:W-:Y:S08]  /*4e110*/  HMMA.1688.F32.TF32 R164, R136.reuse, R124, R160 ;  /* 0x0000007c88a4723c */ /* 0x040ff000000810a0 */
        /* <DEDUP_REMOVED lines=10> */
[----:B------:R-:W2:Y:S02]  /*4e1c0*/  LDL.LU.64 R154, [R1+0xb88] ;  /* 0x000b8800019a7983 */ /* 0x000ea40000300a00 */
[C---:B----4-:R-:W-:Y:S11]  /*4e1d0*/  HMMA.1688.F32.TF32 R148, R136.reuse, R112, R148 ;  /* 0x000000708894723c */ /* 0x050ff60000081094 */
[----:B------:R-:W-:Y:S04]  /*4e1e0*/  @!UPT UIADD3 URZ, URZ, URZ, URZ ;  /* 0x0000003f3f3ff290 */ /* 0x000fe8000fffe03f */
[----:B------:R-:W-:Y:S04]  /*4e1f0*/  STL.64 [R1+0x1b80], R160 ;  /* 0x001b80a001007387 */ /* 0x000fe80000100a00 */
[----:B------:R-:W-:Y:S04]  /*4e200*/  STL.64 [R1+0x1b88], R162 ;  /* 0x001b88a201007387 */ /* 0x000fe80000100a00 */
[----:B------:R-:W4:Y:S04]  /*4e210*/  LDL.LU.64 R172, [R1+0xb70] ;  /* 0x000b700001ac7983 */ /* 0x000f280000300a00 */
[----:B------:R-:W4:Y:S04]  /*4e220*/  LDL.LU.64 R174, [R1+0xb78] ;  /* 0x000b780001ae7983 */ /* 0x000f280000300a00 */
[----:B------:R1:W-:Y:S04]  /*4e230*/  STL.64 [R1+0x1b70], R148 ;  /* 0x001b709401007387 */ /* 0x0003e80000100a00 */
[----:B------:R1:W-:Y:S04]  /*4e240*/  STL.64 [R1+0x1b78], R150 ;  /* 0x001b789601007387 */ /* 0x0003e80000100a00 */
[----:B------:R-:W4:Y:S04]  /*4e250*/  LDL.LU.64 R168, [R1+0xb60] ;  /* 0x000b600001a87983 */ /* 0x000f280000300a00 */
[----:B------:R-:W4:Y:S01]  /*4e260*/  LDL.LU.64 R170, [R1+0xb68] ;  /* 0x000b680001aa7983 */ /* 0x000f220000300a00 */
[C---:B------:R-:W-:Y:S11]  /*4e270*/  HMMA.1688.F32.TF32 R144, R136.reuse, R108, R144 ;  /* 0x0000006c8890723c */ /* 0x040ff60000081090 */
[----:B------:R-:W-:Y:S11]  /*4e280*/  @!UPT UIADD3 URZ, URZ, URZ, URZ ;  /* 0x0000003f3f3ff290 */ /* 0x000ff6000fffe03f */
[----:B------:R-:W-:Y:S01]  /*4e290*/  @!UPT UIADD3 URZ, URZ, URZ, URZ ;  /* 0x0000003f3f3ff290 */ /* 0x000fe2000fffe03f */
[----:B------:R1:W-:Y:S04]  /*4e2a0*/  STL.64 [R1+0x1b40], R144 ;  /* 0x001b409001007387 */ /* 0x0003e80000100a00 */
[----:B------:R1:W-:Y:S04]  /*4e2b0*/  STL.64 [R1+0x1b48], R146 ;  /* 0x001b489201007387 */ /* 0x0003e80000100a00 */
[----:B-1----:R-:W4:Y:S04]  /*4e2c0*/  LDL.LU.64 R148, [R1+0xb50] ;  /* 0x000b500001947983 */ /* 0x002f280000300a00 */
[----:B------:R-:W4:Y:S04]  /*4e2d0*/  LDL.LU.64 R150, [R1+0xb58] ;  /* 0x000b580001967983 */ /* 0x000f280000300a00 */
[----:B------:R-:W4:Y:S04]  /*4e2e0*/  LDL.LU.64 R144, [R1+0xb40] ;  /* 0x000b400001907983 */ /* 0x000f280000300a00 */
[----:B------:R-:W4:Y:S01]  /*4e2f0*/  LDL.LU.64 R146, [R1+0xb48] ;  /* 0x000b480001927983 */ /* 0x000f220000300a00 */
[C---:B------:R-:W-:Y:S11]  /*4e300*/  HMMA.1688.F32.TF32 R140, R136.reuse, R104, R140 ;  /* 0x00000068888c723c */ /* 0x040ff6000008108c */
        /* <DEDUP_REMOVED lines=8> */
[----:B-1----:R-:W4:Y:S04]  /*4e390*/  LDL.LU.64 R140, [R1+0xb10] ;  /* 0x000b1000018c7983 */ /* 0x002f280000300a00 */
[----:B------:R-:W4:Y:S01]  /*4e3a0*/  LDL.LU.64 R142, [R1+0xb18] ;  /* 0x000b1800018e7983 */ /* 0x000f220000300a00 */
[C---:B---3--:R-:W-:Y:S03]  /*4e3b0*/  HMMA.1688.F32.TF32 R176, R136.reuse, R100, R156 ;  /* 0x0000006488b0723c */ /* 0x048fe6000008109c */
        /* <DEDUP_REMOVED lines=11> */
[C---:B----4-:R-:W-:Y:S08]  /*4e470*/  HMMA.1688.F32.TF32 R176, R136.reuse, R92, R172 ;  /* 0x0000005c88b0723c */ /* 0x050ff000000810ac */
[C---:B------:R-:W-:Y:S11]  /*4e480*/  HMMA.1688.F32.TF32 R172, R136.reuse, R88, R168 ;  /* 0x0000005888ac723c */ /* 0x040ff600000810a8 */
[----:B------:R-:W-:Y:S04]  /*4e490*/  @!UPT UIADD3 URZ, URZ, URZ, URZ ;  /* 0x0000003f3f3ff290 */ /* 0x000fe8000fffe03f */
[----:B------:R-:W-:Y:S04]  /*4e4a0*/  STL.64 [R1+0x1aa0], R176 ;  /* 0x001aa0b001007387 */ /* 0x000fe80000100a00 */
[----:B------:R-:W-:Y:S01]  /*4e4b0*/  STL.64 [R1+0x1aa8], R178 ;  /* 0x001aa8b201007387 */ /* 0x000fe20000100a00 */
[C---:B------:R-:W-:Y:S03]  /*4e4c0*/  HMMA.1688.F32.TF32 R168, R136.reuse, R84, R148 ;  /* 0x0000005488a8723c */ /* 0x040fe60000081094 */
[----:B------:R-:W4:Y:S04]  /*4e4d0*/  LDL.LU.64 R148, [R1+0xae0] ;  /* 0x000ae00001947983 */ /* 0x000f280000300a00 */
[----:B------:R-:W-:Y:S04]  /*4e4e0*/  STL.64 [R1+0x1a50], R172 ;  /* 0x001a50ac01007387 */ /* 0x000fe80000100a00 */
[----:B------:R-:W-:Y:S04]  /*4e4f0*/  STL.64 [R1+0x1a58], R174 ;  /* 0x001a58ae01007387 */ /* 0x000fe80000100a00 */
[----:B------:R-:W4:Y:S08]  /*4e500*/  LDL.LU.64 R150, [R1+0xae8] ;  /* 0x000ae80001967983 */ /* 0x000f300000300a00 */
        /* <DEDUP_REMOVED lines=8> */
[C---:B-1----:R-:W-:Y:S08]  /*4e590*/  HMMA.1688.F32.TF32 R168, R136.reuse, R76, R164 ;  /* 0x0000004c88a8723c */ /* 0x042ff000000810a4 */
[C---:B------:R-:W-:Y:S08]  /*4e5a0*/  HMMA.1688.F32.TF32 R164, R136.reuse, R72, R160 ;  /* 0x0000004888a4723c */ /* 0x040ff000000810a0 */
[C---:B------:R-:W-:Y:S07]  /*4e5b0*/  HMMA.1688.F32.TF32 R160, R136.reuse, R68, R140 ;  /* 0x0000004488a0723c */ /* 0x040fee000008108c */
[----:B------:R1:W-:Y:S04]  /*4e5c0*/  STL.64 [R1+0x19a0], R168 ;  /* 0x0019a0a801007387 */ /* 0x0003e80000100a00 */
[----:B------:R1:W-:Y:S04]  /*4e5d0*/  STL.64 [R1+0x19a8], R170 ;  /* 0x0019a8aa01007387 */ /* 0x0003e80000100a00 */
[----:B------:R-:W4:Y:S04]  /*4e5e0*/  LDL.LU.64 R140, [R1+0xac0] ;  /* 0x000ac000018c7983 */ /* 0x000f280000300a00 */
[----:B------:R-:W-:Y:S04]  /*4e5f0*/  STL.64 [R1+0x18f0], R164 ;  /* 0x0018f0a401007387 */ /* 0x000fe80000100a00 */
[----:B------:R-:W-:Y:S04]  /*4e600*/  STL.64 [R1+0x18f8], R166 ;  /* 0x0018f8a601007387 */ /* 0x000fe80000100a00 */
[----:B------:R-:W4:Y:S01]  /*4e610*/  LDL.LU.64 R142, [R1+0xac8] ;  /* 0x000ac800018e7983 */ /* 0x000f220000300a00 */
[C---:B---3--:R-:W-:Y:S03]  /*4e620*/  HMMA.1688.F32.TF32 R156, R136.reuse, R64, R156 ;  /* 0x00000040889c723c */ /* 0x048fe6000008109c */
[----:B------:R-:W-:Y:S04]  /*4e630*/  STL.64 [R1+0x18e0], R160 ;  /* 0x0018e0a001007387 */ /* 0x000fe80000100a00 */
[----:B------:R-:W-:Y:S04]  /*4e640*/  STL.64 [R1+0x18e8], R162 ;  /* 0x0018e8a201007387 */ /* 0x000fe80000100a00 */
[----:B------:R-:W3:Y:S04]  /*4e650*/  LDL.LU.64 R172, [R1+0xab0] ;  /* 0x000ab00001ac7983 */ /* 0x000ee80000300a00 */
[----:B------:R-:W3:Y:S08]  /*4e660*/  LDL.LU.64 R174, [R1+0xab8] ;  /* 0x000ab80001ae7983 */ /* 0x000ef00000300a00 */
[----:B------:R-:W-:Y:S04]  /*4e670*/  STL.64 [R1+0x18b0], R156 ;  /* 0x0018b09c01007387 */ /* 0x000fe80000100a00 */
[----:B------:R-:W-:Y:S04]  /*4e680*/  STL.64 [R1+0x18b8], R158 ;  /* 0x0018b89e01007387 */ /* 0x000fe80000100a00 */
[----:B-1----:R-:W3:Y:S04]  /*4e690*/  LDL.LU.64 R168, [R1+0xaa0] ;  /* 0x000aa00001a87983 */ /* 0x002ee80000300a00 */
[----:B------:R-:W3:Y:S01]  /*4e6a0*/  LDL.LU.64 R170, [R1+0xaa8] ;  /* 0x000aa80001aa7983 */ /* 0x000ee20000300a00 */
[C---:B--2---:R-:W-:Y:S11]  /*4e6b0*/  HMMA.1688.F32.TF32 R152, R136.reuse, R60, R152 ;  /* 0x0000003c8898723c */ /* 0x044ff60000081098 */
[----:B------:R-:W-:Y:S11]  /*4e6c0*/  @!UPT UIADD3 URZ, URZ, URZ, URZ ;  /* 0x0000003f3f3ff290 */ /* 0x000ff6000fffe03f */
[----:B------:R-:W-:Y:S01]  /*4e6d0*/  @!UPT UIADD3 URZ, URZ, URZ, URZ ;  /* 0x0000003f3f3ff290 */ /* 0x000fe2000fffe03f */
[----:B------:R1:W-:Y:S04]  /*4e6e0*/  STL.64 [R1+0x18a0], R152 ;  /* 0x0018a09801007387 */ /* 0x0003e80000100a00 */
[----:B------:R2:W-:Y:S04]  /*4e6f0*/  STL.64 [R1+0x18a8], R154 ;  /* 0x0018a89a01007387 */ /* 0x0005e80000100a00 */
[----:B-1----:R-:W3:Y:S04]  /*4e700*/  LDL.LU.64 R152, [R1+0xa90] ;  /* 0x000a900001987983 */ /* 0x002ee80000300a00 */
[----:B--2---:R-:W2:Y:S01]  /*4e710*/  LDL.LU.64 R154, [R1+0xa98] ;  /* 0x000a9800019a7983 */ /* 0x004ea20000300a00 */
[C---:B----4-:R-:W-:Y:S03]  /*4e720*/  HMMA.1688.F32.TF32 R156, R136.reuse, R56, R148 ;  /* 0x00000038889c723c */ /* 0x050fe60000081094 */
[----:B------:R-:W4:Y:S04]  /*4e730*/  LDL.LU.64 R148, [R1+0xa80] ;  /* 0x000a800001947983 */ /* 0x000f280000300a00 */
[----:B------:R-:W4:Y:S11]  /*4e740*/  LDL.LU.64 R150, [R1+0xa88] ;  /* 0x000a880001967983 */ /* 0x000f360000300a00 */
[----:B------:R-:W-:Y:S05]  /*4e750*/  @!UPT UIADD3 URZ, URZ, URZ, URZ ;  /* 0x0000003f3f3ff290 */ /* 0x000fea000fffe03f */
[----:B------:R-:W-:Y:S04]  /*4e760*/  STL.64 [R1+0x1880], R156 ;  /* 0x0018809c01007387 */ /* 0x000fe80000100a00 */
[----:B------:R1:W-:Y:S02]  /*4e770*/  STL.64 [R1+0x1888], R158 ;  /* 0x0018889e01007387 */ /* 0x0003e40000100a00 */
[C---:B-1----:R-:W-:Y:S02]  /*4e780*/  HMMA.1688.F32.TF32 R156, R136.reuse, R52, R144 ;  /* 0x00000034889c723c */ /* 0x042fe40000081090 */
[----:B------:R-:W4:Y:S04]  /*4e790*/  LDL.LU.64 R144, [R1+0xa70] ;  /* 0x000a700001907983 */ /* 0x000f280000300a00 */
[----:B------:R-:W4:Y:S11]  /*4e7a0*/  LDL.LU.64 R146, [R1+0xa78] ;  /* 0x000a780001927983 */ /* 0x000f360000300a00 */
[----:B------:R-:W-:Y:S06]  /*4e7b0*/  @!UPT UIADD3 URZ, URZ, URZ, URZ ;  /* 0x0000003f3f3ff290 */ /* 0x000fec000fffe03f */
        /* <DEDUP_REMOVED lines=8> */
[C---:B------:R-:W-:Y:S03]  /*4e840*/  HMMA.1688.F32.TF32 R176, R136.reuse, R48, R140 ;  /* 0x0000003088b0723c */ /* 0x040fe6000008108c */
[----:B------:R-:W4:Y:S04]  /*4e850*/  LDL.LU.64 R140, [R1+0xa30] ;  /* 0x000a3000018c7983 */ /* 0x000f280000300a00 */
[----:B------:R-:W4:Y:S11]  /*4e860*/  LDL.LU.64 R142, [R1+0xa38] ;  /* 0x000a3800018e7983 */ /* 0x000f360000300a00 */
[----:B------:R-:W-:Y:S05]  /*4e870*/  @!UPT UIADD3 URZ, URZ, URZ, URZ ;  /* 0x0000003f3f3ff290 */ /* 0x000fea000fffe03f */
[----:B------:R-:W-:Y:S04]  /*4e880*/  STL.64 [R1+0x1840], R176 ;  /* 0x001840b001007387 */ /* 0x000fe80000100a00 */
[----:B------:R3:W-:Y:S02]  /*4e890*/  STL.64 [R1+0x1848], R178 ;  /* 0x001848b201007387 */ /* 0x0007e40000100a00 */
[C---:B---3--:R-:W-:Y:S08]  /*4e8a0*/  HMMA.1688.F32.TF32 R176, R136.reuse, R44, R172 ;  /* 0x0000002c88b0723c */ /* 0x048ff000000810ac */
[C---:B------:R-:W-:Y:S11]  /*4e8b0*/  HMMA.1688.F32.TF32 R172, R136.reuse, R40, R168 ;  /* 0x0000002888ac723c */ /* 0x040ff600000810a8 */
[----:B------:R-:W-:Y:S04]  /*4e8c0*/  @!UPT UIADD3 URZ, URZ, URZ, URZ ;  /* 0x0000003f3f3ff290 */ /* 0x000fe8000fffe03f */
[----:B------:R-:W-:Y:S04]  /*4e8d0*/  STL.64 [R1+0x1830], R176 ;  /* 0x001830b001007387 */ /* 0x000fe80000100a00 */
[----:B------:R-:W-:Y:S01]  /*4e8e0*/  STL.64 [R1+0x1838], R178 ;  /* 0x001838b201007387 */ /* 0x000fe20000100a00 */
[C---:B--2---:R-:W-:Y:S03]  /*4e8f0*/  HMMA.1688.F32.TF32 R168, R136.reuse, R36, R152 ;  /* 0x0000002488a8723c */ /* 0x044fe60000081098 */
[----:B------:R-:W2:Y:S04]  /*4e900*/  LDL.LU.64 R152, [R1+0xa20] ;  /* 0x000a200001987983 */ /* 0x000ea80000300a00 */
[----:B------:R-:W-:Y:S04]  /*4e910*/  STL.64 [R1+0x1820], R172 ;  /* 0x001820ac01007387 */ /* 0x000fe80000100a00 */
[----:B------:R-:W-:Y:S04]  /*4e920*/  STL.64 [R1+0x1828], R174 ;  /* 0x001828ae01007387 */ /* 0x000fe80000100a00 */
[----:B------:R-:W2:Y:S08]  /*4e930*/  LDL.LU.64 R154, [R1+0xa28] ;  /* 0x000a2800019a7983 */ /* 0x000eb00000300a00 */
[----:B------:R-:W-:Y:S04]  /*4e940*/  STL.64 [R1+0x1810], R168 ;  /* 0x001810a801007387 */ /* 0x000fe80000100a00 */
[----:B------:R4:W-:Y:S02]  /*4e950*/  STL.64 [R1+0x1818], R170 ;  /* 0x001818aa01007387 */ /* 0x0009e40000100a00 */
[C---:B----4-:R-:W-:Y:S02]  /*4e960*/  HMMA.1688.F32.TF32 R168, R136.reuse, R32, R148 ;  /* 0x0000002088a8723c */ /* 0x050fe40000081094 */
[----:B------:R-:W3:Y:S04]  /*4e970*/  LDL.LU.64 R148, [R1+0x870] ;  /* 0x0008700001947983 */ /* 0x000ee80000300a00 */
[----:B------:R-:W3:Y:S11]  /*4e980*/  LDL.LU.64 R150, [R1+0x878] ;  /* 0x0008780001967983 */ /* 0x000ef60000300a00 */
[----:B------:R-:W-:Y:S06]  /*4e990*/  @!UPT UIADD3 URZ, URZ, URZ, URZ ;  /* 0x0000003f3f3ff290 */ /* 0x000fec000fffe03f */
[----:B------:R-:W-:Y:S04]  /*4e9a0*/  STL.64 [R1+0x1800], R168 ;  /* 0x001800a801007387 */ /* 0x000fe80000100a00 */
[----:B------:R1:W-:Y:S02]  /*4e9b0*/  STL.64 [R1+0x1808], R170 ;  /* 0x001808aa01007387 */ /* 0x0003e40000100a00 */
[C---:B-1----:R-:W-:Y:S02]  /*4e9c0*/  HMMA.1688.F32.TF32 R168, R136.reuse, R28, R144 ;  /* 0x0000001c88a8723c */ /* 0x042fe40000081090 */
[----:B------:R-:W4:Y:S04]  /*4e9d0*/  LDL.LU.64 R144, [R1+0x860] ;  /* 0x0008600001907983 */ /* 0x000f280000300a00 */
[----:B------:R-:W4:Y:S02]  /*4e9e0*/  LDL.LU.64 R146, [R1+0x868] ;  /* 0x0008680001927983 */ /* 0x000f240000300a00 */
[C---:B------:R-:W-:Y:S08]  /*4e9f0*/  HMMA.1688.F32.TF32 R164, R136.reuse, R24, R164 ;  /* 0x0000001888a4723c */ /* 0x040ff000000810a4 */
[C---:B------:R-:W-:Y:S08]  /*4ea00*/  HMMA.1688.F32.TF32 R160, R136.reuse, R20, R160 ;  /* 0x0000001488a0723c */ /* 0x040ff000000810a0 */
[C---:B------:R-:W-:Y:S01]  /*4ea10*/  HMMA.1688.F32.TF32 R156, R136.reuse, R16, R156 ;  /* 0x00000010889c723c */ /* 0x040fe2000008109c */
[----:B------:R1:W-:Y:S04]  /*4ea20*/  STL.64 [R1+0x17e0], R168 ;  /* 0x0017e0a801007387 */ /* 0x0003e80000100a00 */
[----:B------:R1:W-:Y:S04]  /*4ea30*/  STL.64 [R1+0x17e8], R170 ;  /* 0x0017e8aa01007387 */ /* 0x0003e80000100a00 */
[----:B------:R1:W-:Y:S04]  /*4ea40*/  STL.64 [R1+0x17c0], R164 ;  /* 0x0017c0a401007387 */ /* 0x0003e80000100a00 */
[----:B------:R1:W-:Y:S04]  /*4ea50*/  STL.64 [R1+0x17c8], R166 ;  /* 0x0017c8a601007387 */ /* 0x0003e80000100a00 */
[----:B-1----:R-:W4:Y:S04]  /*4ea60*/  LDL.LU.64 R168, [R1+0xa10] ;  /* 0x000a100001a87983 */ /* 0x002f280000300a00 */
[----:B------:R-:W-:Y:S01]  /*4ea70*/  STL.64 [R1+0x17a0], R160 ;  /* 0x0017a0a001007387 */ /* 0x000fe20000100a00 */
[C---:B------:R-:W-:Y:S03]  /*4ea80*/  HMMA.1688.F32.TF32 R140, R136.reuse, R12, R140 ;  /* 0x0000000c888c723c */ /* 0x040fe6000008108c */
[----:B------:R-:W-:Y:S04]  /*4ea90*/  STL.64 [R1+0x17a8], R162 ;  /* 0x0017a8a201007387 */ /* 0x000fe80000100a00 */
[----:B------:R-:W4:Y:S04]  /*4eaa0*/  LDL.LU.64 R170, [R1+0xa18] ;  /* 0x000a180001aa7983 */ /* 0x000f280000300a00 */
[----:B------:R-:W-:Y:S04]  /*4eab0*/  STL.64 [R1+0x1790], R156 ;  /* 0x0017909c01007387 */ /* 0x000fe80000100a00 */
[----:B------:R-:W-:Y:S04]  /*4eac0*/  STL.64 [R1+0x1798], R158 ;  /* 0x0017989e01007387 */ /* 0x000fe80000100a00 */
[----:B------:R-:W4:Y:S04]  /*4ead0*/  LDL.LU.64 R164, [R1+0xa00] ;  /* 0x000a000001a47983 */ /* 0x000f280000300a00 */
[----:B------:R-:W4:Y:S04]  /*4eae0*/  LDL.LU.64 R166, [R1+0xa08] ;  /* 0x000a080001a67983 */ /* 0x000f280000300a00 */
[----:B------:R1:W-:Y:S04]  /*4eaf0*/  STL.64 [R1+0x1770], R140 ;  /* 0x0017708c01007387 */ /* 0x0003e80000100a00 */
[----:B------:R1:W-:Y:S04]  /*4eb00*/  STL.64 [R1+0x1778], R142 ;  /* 0x0017788e01007387 */ /* 0x0003e80000100a00 */
[----:B-1----:R-:W4:Y:S04]  /*4eb10*/  LDL.LU.64 R140, [R1+0x9f0] ;  /* 0x0009f000018c7983 */ /* 0x002f280000300a00 */
[----:B------:R-:W4:Y:S04]  /*4eb20*/  LDL.LU.64 R142, [R1+0x9f8] ;  /* 0x0009f800018e7983 */ /* 0x000f280000300a00 */
[----:B------:R-:W4:Y:S04]  /*4eb30*/  LDL.LU.64 R160, [R1+0x9e0] ;  /* 0x0009e00001a07983 */ /* 0x000f280000300a00 */
[----:B------:R-:W4:Y:S01]  /*4eb40*/  LDL.LU.64 R162, [R1+0x9e8] ;  /* 0x0009e80001a27983 */ /* 0x000f220000300a00 */
[C---:B--2---:R-:W-:Y:S11]  /*4eb50*/  HMMA.1688.F32.TF32 R152, R136.reuse, R8, R152 ;  /* 0x000000088898723c */ /* 0x044ff60000081098 */
[----:B------:R-:W-:Y:S11]  /*4eb60*/  @!UPT UIADD3 URZ, URZ, URZ, URZ ;  /* 0x0000003f3f3ff290 */ /* 0x000ff6000fffe03f */
[----:B------:R-:W-:Y:S01]  /*4eb70*/  @!UPT UIADD3 URZ, URZ, URZ, URZ ;  /* 0x0000003f3f3ff290 */ /* 0x000fe2000fffe03f */
[----:B------:R-:W-:Y:S04]  /*4eb80*/  STL.64 [R1+0x1760], R152 ;  /* 0x0017609801007387 */ /* 0x000fe80000100a00 */
[----:B------:R-:W-:Y:S04]  /*4eb90*/  STL.64 [R1+0x1768], R154 ;  /* 0x0017689a01007387 */ /* 0x000fe80000100a00 */
[----:B------:R-:W2:Y:S04]  /*4eba0*/  LDL.LU.64 R156, [R1+0x9d0] ;  /* 0x0009d000019c7983 */ /* 0x000ea80000300a00 */
[----:B------:R-:W2:Y:S01]  /*4ebb0*/  LDL.LU.64 R158, [R1+0x9d8] ;  /* 0x0009d800019e7983 */ /* 0x000ea20000300a00 */
[----:B---3--:R-:W-:Y:S11]  /*4ebc0*/  HMMA.1688.F32.TF32 R136, R136, R240, R148 ;  /* 0x000000f08888723c */ /* 0x008ff60000081094 */
[----:B------:R-:W-:Y:S11]  /*4ebd0*/  @!UPT UIADD3 URZ, URZ, URZ, URZ ;  /* 0x0000003f3f3ff290 */ /* 0x000ff6000fffe03f */
[----:B------:R-:W-:Y:S01]  /*4ebe0*/  @!UPT UIADD3 URZ, URZ, URZ, URZ ;  /* 0x0000003f3f3ff290 */ /* 0x000fe2000fffe03f */
[----:B------:R-:W-:Y:S04]  /*4ebf0*/  STL.64 [R1+0x1730], R136 ;  /* 0x0017308801007387 */ /* 0x000fe80000100a00 */
[----:B------:R4:W-:Y:S04]  /*4ec00*/  STL.64 [R1+0x1738], R138 ;  /* 0x0017388a01007387 */ /* 0x0009e80000100a00 */
[----:B------:R-:W3:Y:S04]  /*4ec10*/  LDL.LU.64 R148, [R1+0x9c0] ;  /* 0x0009c00001947983 */ /* 0x000ee80000300a00 */
[----:B------:R-:W3:Y:S01]  /*4ec20*/  LDL.LU.64 R150, [R1+0x9c8] ;  /* 0x0009c80001967983 */ /* 0x000ee20000300a00 */
[C---:B----4-:R-:W-:Y:S11]  /*4ec30*/  HMMA.1688.F32.TF32 R136, R132.reuse, R128, R144 ;  /* 0x000000808488723c */ /* 0x050ff60000081090 */
[----:B------:R-:W-:Y:S11]  /*4ec40*/  @!UPT UIADD3 URZ, URZ, URZ, URZ ;  /* 0x0000003f3f3ff290 */ /* 0x000ff6000fffe03f */
[----:B------:R-:W-:Y:S01]  /*4ec50*/  @!UPT UIADD3 URZ, URZ, URZ, URZ ;  /* 0x0000003f3f3ff290 */ /* 0x000fe2000fffe03f */
[----:B------:R-:W-:Y:S04]  /*4ec60*/  STL.64 [R1+0x16d0], R136 ;  /* 0x0016d08801007387 */ /* 0x000fe80000100a00 */
[----:B------:R1:W-:Y:S04]  /*4ec70*/  STL.64 [R1+0x16d8], R138 ;  /* 0x0016d88a01007387 */ /* 0x0003e80000100a00 */
[----:B------:R-:W4:Y:S04]  /*4ec80*/  LDL.LU.64 R152, [R1+0x9b0] ;  /* 0x0009b00001987983 */ /* 0x000f280000300a00 */
[----:B------:R-:W4:Y:S04]  /*4ec90*/  LDL.LU.64 R154, [R1+0x9b8] ;  /* 0x0009b800019a7983 */ /* 0x000f280000300a00 */
[----:B------:R-:W4:Y:S04]  /*4eca0*/  LDL.LU.64 R144, [R1+0x9a0] ;  /* 0x0009a00001907983 */ /* 0x000f280000300a00 */
[----:B------:R-:W4:Y:S01]  /*4ecb0*/  LDL.LU.64 R146, [R1+0x9a8] ;  /* 0x0009a80001927983 */ /* 0x000f220000300a00 */
[C---:B------:R-:W-:Y:S08]  /*4ecc0*/  HMMA.1688.F32.TF32 R168, R132.reuse, R124, R168 ;  /* 0x0000007c84a8723c */ /* 0x040ff000000810a8 */
[C---:B------:R-:W-:Y:S11]  /*4ecd0*/  HMMA.1688.F32.TF32 R164, R132.reuse, R120, R164 ;  /* 0x0000007884a4723c */ /* 0x040ff600000810a4 */
[----:B------:R-:W-:Y:S04]  /*4ece0*/  @!UPT UIADD3 URZ, URZ, URZ, URZ ;  /* 0x0000003f3f3ff290 */ /* 0x000fe8000fffe03f */
[----:B------:R-:W-:Y:S04]  /*4ecf0*/  STL.64 [R1+0x16c0], R168 ;  /* 0x0016c0a801007387 */ /* 0x000fe80000100a00 */
[----:B------:R-:W-:Y:S01]  /*4ed00*/  STL.64 [R1+0x16c8], R170 ;  /* 0x0016c8aa01007387 */ /* 0x000fe20000100a00 */
[C---:B-1----:R-:W-:Y:S03]  /*4ed10*/  HMMA.1688.F32.TF32 R136, R132.reuse, R116, R140 ;  /* 0x000000748488723c */ /* 0x042fe6000008108c */
[----:B------:R-:W4:Y:S04]  /*4ed20*/  LDL.LU.64 R140, [R1+0x990] ;  /* 0x00099000018c7983 */ /* 0x000f280000300a00 */
[----:B------:R-:W-:Y:S04]  /*4ed30*/  STL.64 [R1+0x16a0], R164 ;  /* 0x0016a0a401007387 */ /* 0x000fe80000100a00 */
[----:B------:R-:W-:Y:S04]  /*4ed40*/  STL.64 [R1+0x16a8], R166 ;  /* 0x0016a8a601007387 */ /* 0x000fe80000100a00 */
[----:B------:R-:W4:Y:S08]  /*4ed50*/  LDL.LU.64 R142, [R1+0x998] ;  /* 0x00099800018e7983 */ /* 0x000f300000300a00 */
[----:B------:R1:W-:Y:S04]  /*4ed60*/  STL.64 [R1+0x1690], R136 ;  /* 0x0016908801007387 */ /* 0x0003e80000100a00 */
[----:B------:R1:W-:Y:S04]  /*4ed70*/  STL.64 [R1+0x1698], R138 ;  /* 0x0016988a01007387 */ /* 0x0003e80000100a00 */
[----:B-1----:R-:W4:Y:S04]  /*4ed80*/  LDL.LU.64 R136, [R1+0x980] ;  /* 0x0009800001887983 */ /* 0x002f280000300a00 */
[----:B------:R-:W4:Y:S01]  /*4ed90*/  LDL.LU.64 R138, [R1+0x988] ;  /* 0x00098800018a7983 */ /* 0x000f220000300a00 */
[C---:B------:R-:W-:Y:S11]  /*4eda0*/  HMMA.1688.F32.TF32 R160, R132.reuse, R112, R160 ;  /* 0x0000007084a0723c */ /* 0x040ff600000810a0 */
[----:B------:R-:W-:Y:S11]  /*4edb0*/  @!UPT UIADD3 URZ, URZ, URZ, URZ ;  /* 0x0000003f3f3ff290 */ /* 0x000ff6000fffe03f */
[----:B------:R-:W-:Y:S01]  /*4edc0*/  @!UPT UIADD3 URZ, URZ, URZ, URZ ;  /* 0x0000003f3f3ff290 */ /* 0x000fe2000fffe03f */
[----:B------:R-:W-:Y:S04]  /*4edd0*/  STL.64 [R1+0x1680], R160 ;  /* 0x001680a001007387 */ /* 0x000fe80000100a00 */
[----:B------:R2:W-:Y:S02]  /*4ede0*/  STL.64 [R1+0x1688], R162 ;  /* 0x001688a201007387 */ /* 0x0005e40000100a00 */
[C---:B--2---:R-:W-:Y:S08]  /*4edf0*/  HMMA.1688.F32.TF32 R160, R132.reuse, R108, R156 ;  /* 0x0000006c84a0723c */ /* 0x044ff0000008109c */
[C---:B---3--:R-:W-:Y:S01]  /*4ee00*/  HMMA.1688.F32.TF32 R156, R132.reuse, R104, R148 ;  /* 0x00000068849c723c */ /* 0x048fe20000081094 */
[----:B------:R-:W2:Y:S11]  /*4ee10*/  LDL.LU.64 R148, [R1+0x970] ;  /* 0x0009700001947983 */ /* 0x000eb60000300a00 */
[----:B------:R-:W-:Y:S03]  /*4ee20*/  @!UPT UIADD3 URZ, URZ, URZ, URZ ;  /* 0x0000003f3f3ff290 */ /* 0x000fe6000fffe03f */
[----:B------:R1:W-:Y:S04]  /*4ee30*/  STL.64 [R1+0x1660], R160 ;  /* 0x001660a001007387 */ /* 0x0003e80000100a00 */
[----:B------:R3:W-:Y:S04]  /*4ee40*/  STL.64 [R1+0x1668], R162 ;  /* 0x001668a201007387 */ /* 0x0007e80000100a00 */
[----:B------:R-:W2:Y:S01]  /*4ee50*/  LDL.LU.64 R150, [R1+0x978] ;  /* 0x0009780001967983 */ /* 0x000ea20000300a00 */
[C---:B----4-:R-:W-:Y:S08]  /*4ee60*/  HMMA.1688.F32.TF32 R152, R132.reuse, R100, R152 ;  /* 0x000000648498723c */ /* 0x050ff00000081098 */
[C---:B------:R-:W-:Y:S01]  /*4ee70*/  HMMA.1688.F32.TF32 R144, R132.reuse, R96, R144 ;  /* 0x000000608490723c */ /* 0x040fe20000081090 */
[----:B------:R-:W-:Y:S04]  /*4ee80*/  STL.64 [R1+0x1640], R156 ;  /* 0x0016409c01007387 */ /* 0x000fe80000100a00 */
[----:B------:R-:W-:Y:S04]  /*4ee90*/  STL.64 [R1+0x1648], R158 ;  /* 0x0016489e01007387 */ /* 0x000fe80000100a00 */
[----:B------:R-:W4:Y:S04]  /*4eea0*/  LDL.LU.64 R168, [R1+0x960] ;  /* 0x0009600001a87983 */ /* 0x000f280000300a00 */
        /* <DEDUP_REMOVED lines=8> */
[----:B---3--:R-:W3:Y:S04]  /*4ef30*/  LDL.LU.64 R162, [R1+0x948] ;  /* 0x0009480001a27983 */ /* 0x008ee80000300a00 */
[----:B------:R-:W3:Y:S04]  /*4ef40*/  LDL.LU.64 R144, [R1+0x930] ;  /* 0x0009300001907983 */ /* 0x000ee80000300a00 */
[----:B------:R-:W3:Y:S01]  /*4ef50*/  LDL.LU.64 R146, [R1+0x938] ;  /* 0x0009380001927983 */ /* 0x000ee20000300a00 */
[C---:B------:R-:W-:Y:S03]  /*4ef60*/  HMMA.1688.F32.TF32 R152, R132.reuse, R92, R140 ;  /* 0x0000005c8498723c */ /* 0x040fe6000008108c */
[----:B------:R-:W3:Y:S04]  /*4ef70*/  LDL.LU.64 R140, [R1+0x920] ;  /* 0x00092000018c7983 */ /* 0x000ee80000300a00 */
[----:B------:R-:W3:Y:S11]  /*4ef80*/  LDL.LU.64 R142, [R1+0x928] ;  /* 0x00092800018e7983 */ /* 0x000ef60000300a00 */
[----:B------:R-:W-:Y:S05]  /*4ef90*/  @!UPT UIADD3 URZ, URZ, URZ, URZ ;  /* 0x0000003f3f3ff290 */ /* 0x000fea000fffe03f */
[----:B------:R-:W-:Y:S04]  /*4efa0*/  STL.64 [R1+0x15d0], R152 ;  /* 0x0015d09801007387 */ /* 0x000fe80000100a00 */
[----:B------:R1:W-:Y:S02]  /*4efb0*/  STL.64 [R1+0x15d8], R154 ;  /* 0x0015d89a01007387 */ /* 0x0003e40000100a00 */
[C---:B-1----:R-:W-:Y:S02]  /*4efc0*/  HMMA.1688.F32.TF32 R152, R132.reuse, R88, R136 ;  /* 0x000000588498723c */ /* 0x042fe40000081088 */
[----:B------:R-:W3:Y:S04]  /*4efd0*/  LDL.LU.64 R136, [R1+0x910] ;  /* 0x0009100001887983 */ /* 0x000ee80000300a00 */
[----:B------:R-:W3:Y:S11]  /*4efe0*/  LDL.LU.64 R138, [R1+0x918] ;  /* 0x00091800018a7983 */ /* 0x000ef60000300a00 */
[----:B------:R-:W-:Y:S06]  /*4eff0*/  @!UPT UIADD3 URZ, URZ, URZ, URZ ;  /* 0x0000003f3f3ff290 */ /* 0x000fec000fffe03f */
[----:B------:R1:W-:Y:S04]  /*4f000*/  STL.64 [R1+0x15c0], R152 ;  /* 0x0015c09801007387 */ /* 0x0003e80000100a00 */
[----:B------:R1:W-:Y:S04]  /*4f010*/  STL.64 [R1+0x15c8], R154 ;  /* 0x0015c89a01007387 */ /* 0x0003e80000100a00 */
[----:B------:R-:W3:Y:S04]  /*4f020*/  LDL.LU.64 R156, [R1+0x900] ;  /* 0x00090000019c7983 */ /* 0x000ee80000300a00 */
[----:B------:R-:W3:Y:S04]  /*4f030*/  LDL.LU.64 R158, [R1+0x908] ;  /* 0x00090800019e7983 */ /* 0x000ee80000300a00 */
        /* <DEDUP_REMOVED lines=8> */
[C---:B----4-:R-:W-:Y:S08]  /*4f0c0*/  HMMA.1688.F32.TF32 R172, R132.reuse, R80, R168 ;  /* 0x0000005084ac723c */ /* 0x050ff000000810a8 */
[C---:B------:R-:W-:Y:S08]  /*4f0d0*/  HMMA.1688.F32.TF32 R168, R132.reuse, R76, R164 ;  /* 0x0000004c84a8723c */ /* 0x040ff000000810a4 */
[C---:B---3--:R-:W-:Y:S07]  /*4f0e0*/  HMMA.1688.F32.TF32 R164, R132.reuse, R72, R160 ;  /* 0x0000004884a4723c */ /* 0x048fee00000810a0 */
[----:B------:R-:W-:Y:S04]  /*4f0f0*/  STL.64 [R1+0x1580], R172 ;  /* 0x001580ac01007387 */ /* 0x000fe80000100a00 */
[----:B------:R-:W-:Y:S01]  /*4f100*/  STL.64 [R1+0x1588], R174 ;  /* 0x001588ae01007387 */ /* 0x000fe20000100a00 */
[C---:B------:R-:W-:Y:S03]  /*4f110*/  HMMA.1688.F32.TF32 R160, R132.reuse, R68, R144 ;  /* 0x0000004484a0723c */ /* 0x040fe60000081090 */
[----:B------:R-:W-:Y:S04]  /*4f120*/  STL.64 [R1+0x1570], R168 ;  /* 0x001570a801007387 */ /* 0x000fe80000100a00 */
[----:B------:R-:W-:Y:S04]  /*4f130*/  STL.64 [R1+0x1578], R170 ;  /* 0x001578aa01007387 */ /* 0x000fe80000100a00 */
[----:B------:R-:W3:Y:S04]  /*4f140*/  LDL.LU.64 R144, [R1+0x850] ;  /* 0x0008500001907983 */ /* 0x000ee80000300a00 */
[----:B------:R-:W-:Y:S04]  /*4f150*/  STL.64 [R1+0x1540], R164 ;  /* 0x001540a401007387 */ /* 0x000fe80000100a00 */
[----:B------:R-:W-:Y:S04]  /*4f160*/  STL.64 [R1+0x1548], R166 ;  /* 0x001548a601007387 */ /* 0x000fe80000100a00 */
[----:B------:R-:W3:Y:S04]  /*4f170*/  LDL.LU.64 R146, [R1+0x858] ;  /* 0x0008580001927983 */ /* 0x000ee80000300a00 */
        /* <DEDUP_REMOVED lines=10> */
[----:B------:R-:W4:Y:S02]  /*4f220*/  LDL.LU.64 R138, [R1+0x838] ;  /* 0x00083800018a7983 */ /* 0x000f240000300a00 */
[C---:B------:R-:W-:Y:S08]  /*4f230*/  HMMA.1688.F32.TF32 R156, R132.reuse, R56, R156 ;  /* 0x00000038849c723c */ /* 0x040ff0000008109c */
[C---:B------:R-:W-:Y:S07]  /*4f240*/  HMMA.1688.F32.TF32 R152, R132.reuse, R52, R152 ;  /* 0x000000348498723c */ /* 0x040fee0000081098 */
[----:B------:R1:W-:Y:S04]  /*4f250*/  STL.64 [R1+0x14f0], R160 ;  /* 0x0014f0a001007387 */ /* 0x0003e80000100a00 */
[----:B------:R1:W-:Y:S04]  /*4f260*/  STL.64 [R1+0x14f8], R162 ;  /* 0x0014f8a201007387 */ /* 0x0003e80000100a00 */
[----:B------:R-:W4:Y:S04]  /*4f270*/  LDL.LU.64 R168, [R1+0x820] ;  /* 0x0008200001a87983 */ /* 0x000f280000300a00 */
[----:B------:R-:W-:Y:S04]  /*4f280*/  STL.64 [R1+0x14c0], R156 ;  /* 0x0014c09c01007387 */ /* 0x000fe80000100a00 */
[----:B------:R-:W-:Y:S04]  /*4f290*/  STL.64 [R1+0x14c8], R158 ;  /* 0x0014c89e01007387 */ /* 0x000fe80000100a00 */
[----:B------:R-:W4:Y:S04]  /*4f2a0*/  LDL.LU.64 R170, [R1+0x828] ;  /* 0x0008280001aa7983 */ /* 0x000f280000300a00 */
[----:B------:R1:W-:Y:S04]  /*4f2b0*/  STL.64 [R1+0x14b0], R152 ;  /* 0x0014b09801007387 */ /* 0x0003e80000100a00 */
[----:B------:R1:W-:Y:S04]  /*4f2c0*/  STL.64 [R1+0x14b8], R154 ;  /* 0x0014b89a01007387 */ /* 0x0003e80000100a00 */
[----:B------:R-:W4:Y:S04]  /*4f2d0*/  LDL.LU.64 R164, [R1+0x810] ;  /* 0x0008100001a47983 */ /* 0x000f280000300a00 */
[----:B------:R-:W4:Y:S01]  /*4f2e0*/  LDL.LU.64 R166, [R1+0x818] ;  /* 0x0008180001a67983 */ /* 0x000f220000300a00 */
[C---:B--2---:R-:W-:Y:S11]  /*4f2f0*/  HMMA.1688.F32.TF32 R148, R132.reuse, R48, R148 ;  /* 0x000000308494723c */ /* 0x044ff60000081094 */
[----:B------:R-:W-:Y:S11]  /*4f300*/  @!UPT UIADD3 URZ, URZ, URZ, URZ ;  /* 0x0000003f3f3ff290 */ /* 0x000ff6000fffe03f */
[----:B------:R-:W-:Y:S01]  /*4f310*/  @!UPT UIADD3 URZ, URZ, URZ, URZ ;  /* 0x0000003f3f3ff290 */ /* 0x000fe2000fffe03f */
[----:B------:R2:W-:Y:S04]  /*4f320*/  STL.64 [R1+0x1470], R148 ;  /* 0x0014709401007387 */ /* 0x0005e80000100a00 */
[----:B------:R2:W-:Y:S04]  /*4f330*/  STL.64 [R1+0x1478], R150 ;  /* 0x0014789601007387 */ /* 0x0005e80000100a00 */
[----:B-1----:R-:W4:Y:S04]  /*4f340*/  LDL.LU.64 R160, [R1+0x800] ;  /* 0x0008000001a07983 */ /* 0x002f280000300a00 */
[----:B------:R-:W4:Y:S04]  /*4f350*/  LDL.LU.64 R162, [R1+0x808] ;  /* 0x0008080001a27983 */ /* 0x000f280000300a00 */
[----:B------:R-:W4:Y:S04]  /*4f360*/  LDL.LU.64 R152, [R1+0x7f0] ;  /* 0x0007f00001987983 */ /* 0x000f280000300a00 */
[----:B------:R-:W4:Y:S04]  /*4f370*/  LDL.LU.64 R154, [R1+0x7f8] ;  /* 0x0007f800019a7983 */ /* 0x000f280000300a00 */
[----:B--2---:R-:W2:Y:S04]  /*4f380*/  LDL.LU.64 R148, [R1+0x7e0] ;  /* 0x0007e00001947983 */ /* 0x004ea80000300a00 */
[----:B------:R-:W2:Y:S01]  /*4f390*/  LDL.LU.64 R150, [R1+0x7e8] ;  /* 0x0007e80001967983 */ /* 0x000ea20000300a00 */
[C---:B---3--:R-:W-:Y:S11]  /*4f3a0*/  HMMA.1688.F32.TF32 R144, R132.reuse, R44, R144 ;  /* 0x0000002c8490723c */ /* 0x048ff60000081090 */
[----:B------:R-:W-:Y:S11]  /*4f3b0*/  @!UPT UIADD3 URZ, URZ, URZ, URZ ;  /* 0x0000003f3f3ff290 */ /* 0x000ff6000fffe03f */
[----:B------:R-:W-:Y:S01]  /*4f3c0*/  @!UPT UIADD3 URZ, URZ, URZ, URZ ;  /* 0x0000003f3f3ff290 */ /* 0x000fe2000fffe03f */
[----:B------:R1:W-:Y:S04]  /*4f3d0*/  STL.64 [R1+0x1460], R144 ;  /* 0x0014609001007387 */ /* 0x0003e80000100a00 */
[----:B------:R3:W-:Y:S04]  /*4f3e0*/  STL.64 [R1+0x1468], R146 ;  /* 0x0014689201007387 */ /* 0x0007e80000100a00 */
[----:B-1----:R-:W2:Y:S04]  /*4f3f0*/  LDL.LU.64 R144, [R1+0x7d0] ;  /* 0x0007d00001907983 */ /* 0x002ea80000300a00 */
[----:B---3--:R-:W3:Y:S01]  /*4f400*/  LDL.LU.64 R146, [R1+0x7d8] ;  /* 0x0007d80001927983 */ /* 0x008ee20000300a00 */
[C---:B----4-:R-:W-:Y:S11]  /*4f410*/  HMMA.1688.F32.TF32 R140, R132.reuse, R40, R140 ;  /* 0x00000028848c723c */ /* 0x050ff6000008108c */
[----:B------:R-:W-:Y:S11]  /*4f420*/  @!UPT UIADD3 URZ, URZ, URZ, URZ ;  /* 0x0000003f3f3ff290 */ /* 0x000ff6000fffe03f */
[----:B------:R-:W-:Y:S01]  /*4f430*/  @!UPT UIADD3 URZ, URZ, URZ, URZ ;  /* 0x0000003f3f3ff290 */ /* 0x000fe2000fffe03f */
        /* <DEDUP_REMOVED lines=12> */
[C---:B------:R-:W-:Y:S08]  /*4f500*/  HMMA.1688.F32.TF32 R172, R132.reuse, R32, R168 ;  /* 0x0000002084ac723c */ /* 0x040ff000000810a8 */
[C---:B------:R-:W-:Y:S11]  /*4f510*/  HMMA.1688.F32.TF32 R168, R132.reuse, R28, R164 ;  /* 0x0000001c84a8723c */ /* 0x040ff600000810a4 */
[----:B------:R-:W-:Y:S04]  /*4f520*/  @!UPT UIADD3 URZ, URZ, URZ, URZ ;  /* 0x0000003f3f3ff290 */ /* 0x000fe8000fffe03f */
[----:B------:R-:W-:Y:S04]  /*4f530*/  STL.64 [R1+0x1370], R172 ;  /* 0x001370ac01007387 */ /* 0x000fe80000100a00 */
[----:B------:R-:W-:Y:S04]  /*4f540*/  STL.64 [R1+0x1378], R174 ;  /* 0x001378ae01007387 */ /* 0x000fe80000100a00 */
[----:B------:R-:W-:Y:S04]  /*4f550*/  STL.64 [R1+0x1360], R168 ;  /* 0x001360a801007387 */ /* 0x000fe80000100a00 */
[----:B------:R-:W-:Y:S01]  /*4f560*/  STL.64 [R1+0x1368], R170 ;  /* 0x001368aa01007387 */ /* 0x000fe20000100a00 */
[C---:B------:R-:W-:Y:S08]  /*4f570*/  HMMA.1688.F32.TF32 R164, R132.reuse, R24, R160 ;  /* 0x0000001884a4723c */ /* 0x040ff000000810a0 */
[C---:B------:R-:W-:Y:S01]  /*4f580*/  HMMA.1688.F32.TF32 R160, R132.reuse, R20, R152 ;  /* 0x0000001484a0723c */ /* 0x040fe20000081098 */
[----:B------:R-:W4:Y:S11]  /*4f590*/  LDL.LU.64 R152, [R1+0x790] ;  /* 0x0007900001987983 */ /* 0x000f360000300a00 */
[----:B------:R-:W-:Y:S03]  /*4f5a0*/  @!UPT UIADD3 URZ, URZ, URZ, URZ ;  /* 0x0000003f3f3ff290 */ /* 0x000fe6000fffe03f */
[----:B------:R-:W-:Y:S04]  /*4f5b0*/  STL.64 [R1+0x1350], R164 ;  /* 0x001350a401007387 */ /* 0x000fe80000100a00 */
[----:B------:R-:W-:Y:S04]  /*4f5c0*/  STL.64 [R1+0x1358], R166 ;  /* 0x001358a601007387 */ /* 0x000fe80000100a00 */
[----:B------:R-:W4:Y:S04]  /*4f5d0*/  LDL.LU.64 R154, [R1+0x798] ;  /* 0x00079800019a7983 */ /* 0x000f280000300a00 */
        /* <DEDUP_REMOVED lines=16> */
[----:B------:R-:W3:Y:S02]  /*4f6e0*/  LDL.LU.64 R138, [R1+0x768] ;  /* 0x00076800018a7983 */ /* 0x000ee40000300a00 */
[----:B------:R-:W-:Y:S11]  /*4f6f0*/  HMMA.1688.F32.TF32 R156, R132, R240, R156 ;  /* 0x000000f0849c723c */ /* 0x000ff6000008109c */
[----:B------:R-:W-:Y:S04]  /*4f700*/  @!UPT UIADD3 URZ, URZ, URZ, URZ ;  /* 0x0000003f3f3ff290 */ /* 0x000fe8000fffe03f */
[----:B------:R-:W-:Y:S04]  /*4f710*/  STL.64 [R1+0x1310], R160 ;  /* 0x001310a001007387 */ /* 0x000fe80000100a00 */
[----:B------:R-:W-:Y:S01]  /*4f720*/  STL.64 [R1+0x1318], R162 ;  /* 0x001318a201007387 */ /* 0x000fe20000100a00 */
[C---:B------:R-:W-:Y:S03]  /*4f730*/  HMMA.1688.F32.TF32 R132, R244.reuse, R128, R140 ;  /* 0x00000080f484723c */ /* 0x040fe6000008108c */
[----:B------:R-:W3:Y:S04]  /*4f740*/  LDL.LU.64 R140, [R1+0x750] ;  /* 0x00075000018c7983 */ /* 0x000ee80000300a00 */
[----:B------:R-:W-:Y:S04]  /*4f750*/  STL.64 [R1+0x12d0], R156 ;  /* 0x0012d09c01007387 */ /* 0x000fe80000100a00 */
[----:B------:R-:W-:Y:S04]  /*4f760*/  STL.64 [R1+0x12d8], R158 ;  /* 0x0012d89e01007387 */ /* 0x000fe80000100a00 */
[----:B------:R-:W3:Y:S08]  /*4f770*/  LDL.LU.64 R142, [R1+0x758] ;  /* 0x00075800018e7983 */ /* 0x000ef00000300a00 */
        /* <DEDUP_REMOVED lines=8> */
[C---:B----4-:R-:W-:Y:S11]  /*4f800*/  HMMA.1688.F32.TF32 R152, R244.reuse, R124, R152 ;  /* 0x0000007cf498723c */ /* 0x050ff60000081098 */
[----:B------:R-:W-:Y:S11]  /*4f810*/  @!UPT UIADD3 URZ, URZ, URZ, URZ ;  /* 0x0000003f3f3ff290 */ /* 0x000ff6000fffe03f */
[----:B------:R-:W-:Y:S01]  /*4f820*/  @!UPT UIADD3 URZ, URZ, URZ, URZ ;  /* 0x0000003f3f3ff290 */ /* 0x000fe2000fffe03f */
[----:B------:R-:W-:Y:S01]  /*4f830*/  STL.64 [R1+0x12b0], R152 ;  /* 0x0012b09801007387 */ /* 0x000fe20000100a00 */
[C---:B--2---:R-:W-:Y:S03]  /*4f840*/  HMMA.1688.F32.TF32 R148, R244.reuse, R120, R148 ;  /* 0x00000078f494723c */ /* 0x044fe60000081094 */
[----:B------:R-:W-:Y:S04]  /*4f850*/  STL.64 [R1+0x12b8], R154 ;  /* 0x0012b89a01007387 */ /* 0x000fe80000100a00 */
[----:B------:R-:W2:Y:S04]  /*4f860*/  LDL.LU.64 R164, [R1+0x730] ;  /* 0x0007300001a47983 */ /* 0x000ea80000300a00 */
[----:B------:R-:W2:Y:S11]  /*4f870*/  LDL.LU.64 R166, [R1+0x738] ;  /* 0x0007380001a67983 */ /* 0x000eb60000300a00 */
[----:B------:R-:W-:Y:S01]  /*4f880*/  @!UPT UIADD3 URZ, URZ, URZ, URZ ;  /* 0x0000003f3f3ff290 */ /* 0x000fe2000fffe03f */
[----:B------:R4:W-:Y:S04]  /*4f890*/  STL.64 [R1+0x12a0], R148 ;  /* 0x0012a09401007387 */ /* 0x0009e80000100a00 */
[----:B------:R1:W-:Y:S04]  /*4f8a0*/  STL.64 [R1+0x12a8], R150 ;  /* 0x0012a89601007387 */ /* 0x0003e80000100a00 */
[----:B----4-:R-:W4:Y:S04]  /*4f8b0*/  LDL.LU.64 R148, [R1+0x720] ;  /* 0x0007200001947983 */ /* 0x010f280000300a00 */
[----:B-1----:R-:W4:Y:S01]  /*4f8c0*/  LDL.LU.64 R150, [R1+0x728] ;  /* 0x0007280001967983 */ /* 0x002f220000300a00 */
[C---:B---3--:R-:W-:Y:S03]  /*4f8d0*/  HMMA.1688.F32.TF32 R152, R244.reuse, R116, R144 ;  /* 0x00000074f498723c */ /* 0x048fe60000081090 */
        /* <DEDUP_REMOVED lines=13> */
[----:B------:R-:W3:Y:S04]  /*4f9b0*/  LDL.LU.64 R156, [R1+0x6e0] ;  /* 0x0006e000019c7983 */ /* 0x000ee80000300a00 */
[----:B------:R-:W3:Y:S04]  /*4f9c0*/  LDL.LU.64 R158, [R1+0x6e8] ;  /* 0x0006e800019e7983 */ /* 0x000ee80000300a00 */
        /* <DEDUP_REMOVED lines=8> */
[C---:B-1----:R-:W-:Y:S11]  /*4fa50*/  HMMA.1688.F32.TF32 R172, R244.reuse, R104, R168 ;  /* 0x00000068f4ac723c */ /* 0x042ff600000810a8 */
[----:B------:R-:W-:Y:S11]  /*4fa60*/  @!UPT UIADD3 URZ, URZ, URZ, URZ ;  /* 0x0000003f3f3ff290 */ /* 0x000ff6000fffe03f */
[----:B------:R-:W-:Y:S01]  /*4fa70*/  @!UPT UIADD3 URZ, URZ, URZ, URZ ;  /* 0x0000003f3f3ff290 */ /* 0x000fe2000fffe03f */
[----:B------:R-:W-:Y:S04]  /*4fa80*/  STL.64 [R1+0x1260], R172 ;  /* 0x001260ac01007387 */ /* 0x000fe80000100a00 */
[----:B------:R-:W-:Y:S01]  /*4fa90*/  STL.64 [R1+0x1268], R174 ;  /* 0x001268ae01007387 */ /* 0x000fe20000100a00 */
[C---:B--2---:R-:W-:Y:S08]  /*4faa0*/  HMMA.1688.F32.TF32 R168, R244.reuse, R100, R164 ;  /* 0x00000064f4a8723c */ /* 0x044ff000000810a4 */
[C---:B----4-:R-:W-:Y:S01]  /*4fab0*/  HMMA.1688.F32.TF32 R164, R244.reuse, R96, R148 ;  /* 0x00000060f4a4723c */ /* 0x050fe20000081094 */
[----:B------:R-:W2:Y:S11]  /*4fac0*/  LDL.LU.64 R148, [R1+0x11e0] ;  /* 0x0011e00001947983 */ /* 0x000eb60000300a00 */
[----:B------:R-:W-:Y:S03]  /*4fad0*/  @!UPT UIADD3 URZ, URZ, URZ, URZ ;  /* 0x0000003f3f3ff290 */ /* 0x000fe6000fffe03f */
[----:B------:R-:W-:Y:S04]  /*4fae0*/  STL.64 [R1+0x1250], R168 ;  /* 0x001250a801007387 */ /* 0x000fe80000100a00 */
[----:B------:R-:W-:Y:S04]  /*4faf0*/  STL.64 [R1+0x1258], R170 ;  /* 0x001258aa01007387 */ /* 0x000fe80000100a00 */
[----:B------:R-:W2:Y:S04]  /*4fb00*/  LDL.LU.64 R150, [R1+0x11e8] ;  /* 0x0011e80001967983 */ /* 0x000ea80000300a00 */
        /* <DEDUP_REMOVED lines=16> */
[----:B------:R-:W-:Y:S01]  /*4fc10*/  STL.64 [R1+0x11d0], R160 ;  /* 0x0011d0a001007387 */ /* 0x000fe20000100a00 */
[C---:B------:R-:W-:Y:S03]  /*4fc20*/  HMMA.1688.F32.TF32 R140, R244.reuse, R72, R140 ;  /* 0x00000048f48c723c */ /* 0x040fe6000008108c */
[----:B------:R-:W-:Y:S04]  /*4fc30*/  STL.64 [R1+0x11d8], R162 ;  /* 0x0011d8a201007387 */ /* 0x000fe80000100a00 */
[----:B------:R-:W4:Y:S04]  /*4fc40*/  LDL.LU.64 R168, [R1+0x12e0] ;  /* 0x0012e00001a87983 */ /* 0x000f280000300a00 */
[----:B------:R-:W-:Y:S04]  /*4fc50*/  STL.64 [R1+0x11c0], R156 ;  /* 0x0011c09c01007387 */ /* 0x000fe80000100a00 */
[----:B------:R-:W-:Y:S04]  /*4fc60*/  STL.64 [R1+0x11c8], R158 ;  /* 0x0011c89e01007387 */ /* 0x000fe80000100a00 */
[----:B------:R-:W4:Y:S04]  /*4fc70*/  LDL.LU.64 R170, [R1+0x12e8] ;  /* 0x0012e80001aa7983 */ /* 0x000f280000300a00 */
[----:B------:R-:W-:Y:S04]  /*4fc80*/  STL.64 [R1+0x11b0], R152 ;  /* 0x0011b09801007387 */ /* 0x000fe80000100a00 */
[----:B------:R-:W-:Y:S04]  /*4fc90*/  STL.64 [R1+0x11b8], R154 ;  /* 0x0011b89a01007387 */ /* 0x000fe80000100a00 */
[----:B-1----:R-:W4:Y:S04]  /*4fca0*/  LDL.LU.64 R164, [R1+0x12f0] ;  /* 0x0012f00001a47983 */ /* 0x002f280000300a00 */
[----:B------:R-:W4:Y:S04]  /*4fcb0*/  LDL.LU.64 R166, [R1+0x12f8] ;  /* 0x0012f80001a67983 */ /* 0x000f280000300a00 */
[----:B------:R1:W-:Y:S04]  /*4fcc0*/  STL.64 [R1+0x11a0], R140 ;  /* 0x0011a08c01007387 */ /* 0x0003e80000100a00 */
[----:B------:R1:W-:Y:S04]  /*4fcd0*/  STL.64 [R1+0x11a8], R142 ;  /* 0x0011a88e01007387 */ /* 0x0003e80000100a00 */
[----:B-1----:R-:W4:Y:S04]  /*4fce0*/  LDL.LU.64 R140, [R1+0x1300] ;  /* 0x00130000018c7983 */ /* 0x002f280000300a00 */
[----:B------:R-:W4:Y:S01]  /*4fcf0*/  LDL.LU.64 R142, [R1+0x1308] ;  /* 0x00130800018e7983 */ /* 0x000f220000300a00 */
[C---:B--2---:R-:W-:Y:S03]  /*4fd00*/  HMMA.1688.F32.TF32 R152, R244.reuse, R68, R148 ;  /* 0x00000044f498723c */ /* 0x044fe60000081094 */
[----:B------:R-:W2:Y:S04]  /*4fd10*/  LDL.LU.64 R148, [R1+0x1380] ;  /* 0x0013800001947983 */ /* 0x000ea80000300a00 */
[----:B------:R-:W2:Y:S11]  /*4fd20*/  LDL.LU.64 R150, [R1+0x1388] ;  /* 0x0013880001967983 */ /* 0x000eb60000300a00 */
        /* <DEDUP_REMOVED lines=9> */
[C---:B----4-:R-:W-:Y:S02]  /*4fdc0*/  HMMA.1688.F32.TF32 R152, R244.reuse, R60, R136 ;  /* 0x0000003cf498723c */ /* 0x050fe40000081088 */
        /* <DEDUP_REMOVED lines=11> */
[C---:B------:R-:W-:Y:S08]  /*4fe80*/  HMMA.1688.F32.TF32 R172, R244.reuse, R56, R168 ;  /* 0x00000038f4ac723c */ /* 0x040ff000000810a8 */
        /* <DEDUP_REMOVED lines=25> */
[----:B------:R-:W4:Y:S02]  /*50020*/  LDL.LU.64 R138, [R1+0x1438] ;  /* 0x00143800018a7983 */ /* 0x000f240000300a00 */
[C---:B------:R-:W-:Y:S08]  /*50030*/  HMMA.1688.F32.TF32 R160, R244.reuse, R32, R160 ;  /* 0x00000020f4a0723c */ /* 0x040ff000000810a0 */
[C---:B------:R-:W-:Y:S08]  /*50040*/  HMMA.1688.F32.TF32 R156, R244.reuse, R28, R156 ;  /* 0x0000001cf49c723c */ /* 0x040ff0000008109c */
[C---:B------:R-:W-:Y:S01]  /*50050*/  HMMA.1688.F32.TF32 R152, R244.reuse, R24, R152 ;  /* 0x00000018f498723c */ /* 0x040fe20000081098 */
[----:B------:R1:W-:Y:S04]  /*50060*/  STL.64 [R1+0x1110], R164 ;  /* 0x001110a401007387 */ /* 0x0003e80000100a00 */
[----:B------:R1:W-:Y:S04]  /*50070*/  STL.64 [R1+0x1118], R166 ;  /* 0x001118a601007387 */ /* 0x0003e80000100a00 */
[----:B------:R-:W-:Y:S04]  /*50080*/  STL.64 [R1+0x1100], R160 ;  /* 0x001100a001007387 */ /* 0x000fe80000100a00 */
[----:B------:R-:W-:Y:S04]  /*50090*/  STL.64 [R1+0x1108], R162 ;  /* 0x001108a201007387 */ /* 0x000fe80000100a00 */
[----:B------:R-:W4:Y:S04]  /*500a0*/  LDL.LU.64 R168, [R1+0x1420] ;  /* 0x0014200001a87983 */ /* 0x000f280000300a00 */
[----:B------:R-:W-:Y:S04]  /*500b0*/  STL.64 [R1+0x10f0], R156 ;  /* 0x0010f09c01007387 */ /* 0x000fe80000100a00 */
[----:B------:R-:W-:Y:S04]  /*500c0*/  STL.64 [R1+0x10f8], R158 ;  /* 0x0010f89e01007387 */ /* 0x000fe80000100a00 */
[----:B------:R-:W4:Y:S04]  /*500d0*/  LDL.LU.64 R170, [R1+0x1428] ;  /* 0x0014280001aa7983 */ /* 0x000f280000300a00 */
[----:B------:R-:W-:Y:S04]  /*500e0*/  STL.64 [R1+0x10e0], R152 ;  /* 0x0010e09801007387 */ /* 0x000fe80000100a00 */
[----:B------:R1:W-:Y:S04]  /*500f0*/  STL.64 [R1+0x10e8], R154 ;  /* 0x0010e89a01007387 */ /* 0x0003e80000100a00 */
[----:B-1----:R-:W4:Y:S04]  /*50100*/  LDL.LU.64 R164, [R1+0x1440] ;  /* 0x0014400001a47983 */ /* 0x002f280000300a00 */
[----:B------:R-:W4:Y:S01]  /*50110*/  LDL.LU.64 R166, [R1+0x1448] ;  /* 0x0014480001a67983 */ /* 0x000f220000300a00 */
[C---:B------:R-:W-:Y:S03]  /*50120*/  HMMA.1688.F32.TF32 R152, R244.reuse, R20, R140 ;  /* 0x00000014f498723c */ /* 0x040fe6000008108c */
[----:B------:R-:W4:Y:S04]  /*50130*/  LDL.LU.64 R140, [R1+0x1480] ;  /* 0x00148000018c7983 */ /* 0x000f280000300a00 */
[----:B------:R-:W4:Y:S11]  /*50140*/  LDL.LU.64 R142, [R1+0x1488] ;  /* 0x00148800018e7983 */ /* 0x000f360000300a00 */
[----:B------:R-:W-:Y:S05]  /*50150*/  @!UPT UIADD3 URZ, URZ, URZ, URZ ;  /* 0x0000003f3f3ff290 */ /* 0x000fea000fffe03f */
[----:B------:R-:W-:Y:S04]  /*50160*/  STL.64 [R1+0x10d0], R152 ;  /* 0x0010d09801007387 */ /* 0x000fe80000100a00 */
[----:B------:R-:W-:Y:S04]  /*50170*/  STL.64 [R1+0x10d8], R154 ;  /* 0x0010d89a01007387 */ /* 0x000fe80000100a00 */
        /* <DEDUP_REMOVED lines=19> */
[----:B------:R1:W-:Y:S04]  /*502b0*/  STL.64 [R1+0x10a0], R136 ;  /* 0x0010a08801007387 */ /* 0x0003e80000100a00 */
[----:B------:R4:W-:Y:S04]  /*502c0*/  STL.64 [R1+0x10a8], R138 ;  /* 0x0010a88a01007387 */ /* 0x0009e80000100a00 */
[----:B------:R-:W3:Y:S04]  /*502d0*/  LDL.LU.64 R152, [R1+0x14e0] ;  /* 0x0014e00001987983 */ /* 0x000ee80000300a00 */
[----:B------:R-:W3:Y:S04]  /*502e0*/  LDL.LU.64 R154, [R1+0x14e8] ;  /* 0x0014e800019a7983 */ /* 0x000ee80000300a00 */
[----:B------:R-:W3:Y:S04]  /*502f0*/  LDL.LU.64 R148, [R1+0x1520] ;  /* 0x0015200001947983 */ /* 0x000ee80000300a00 */
[----:B------:R-:W3:Y:S04]  /*50300*/  LDL.LU.64 R150, [R1+0x1528] ;  /* 0x0015280001967983 */ /* 0x000ee80000300a00 */
[----:B-1----:R-:W3:Y:S04]  /*50310*/  LDL.LU.64 R136, [R1+0x1530] ;  /* 0x0015300001887983 */ /* 0x002ee80000300a00 */
[----:B----4-:R-:W4:Y:S01]  /*50320*/  LDL.LU.64 R138, [R1+0x1538] ;  /* 0x00153800018a7983 */ /* 0x010f220000300a00 */
[----:B------:R-:W-:Y:S08]  /*50330*/  HMMA.1688.F32.TF32 R244, R244, R240, R168 ;  /* 0x000000f0f4f4723c */ /* 0x000ff000000810a8 */
[C---:B------:R-:W-:Y:S11]  /*50340*/  HMMA.1688.F32.TF32 R236, R132.reuse, R128, R164 ;  /* 0x0000008084ec723c */ /* 0x040ff600000810a4 */
[----:B------:R-:W-:Y:S04]  /*50350*/  @!UPT UIADD3 URZ, URZ, URZ, URZ ;  /* 0x0000003f3f3ff290 */ /* 0x000fe8000fffe03f */
[----:B------:R-:W-:Y:S04]  /*50360*/  STL.64 [R1+0x5770], R246 ;  /* 0x005770f601007387 */ /* 0x000fe80000100a00 */
[----:B------:R-:W-:Y:S01]  /*50370*/  STL.64 [R1+0x5768], R244 ;  /* 0x005768f401007387 */ /* 0x000fe20000100a00 */
[C---:B------:R-:W-:Y:S03]  /*50380*/  HMMA.1688.F32.TF32 R164, R132.reuse, R124, R140 ;  /* 0x0000007c84a4723c */ /* 0x040fe6000008108c */
[----:B------:R-:W-:Y:S04]  /*50390*/  STL.64 [R1+0x5780], R238 ;  /* 0x005780ee01007387 */ /* 0x000fe80000100a00 */
[----:B------:R-:W-:Y:S04]  /*503a0*/  STL.64 [R1+0x5778], R236 ;  /* 0x005778ec01007387 */ /* 0x000fe80000100a00 */
[----:B------:R-:W4:Y:S04]  /*503b0*/  LDL.LU.64 R140, [R1+0x1550] ;  /* 0x00155000018c7983 */ /* 0x000f280000300a00 */
[----:B------:R-:W4:Y:S08]  /*503c0*/  LDL.LU.64 R142, [R1+0x1558] ;  /* 0x00155800018e7983 */ /* 0x000f300000300a00 */
        /* <DEDUP_REMOVED lines=32> */
[C---:B------:R-:W-:Y:S11]  /*505d0*/  HMMA.1688.F32.TF32 R140, R132.reuse, R96, R140 ;  /* 0x00000060848c723c */ /* 0x040ff6000008108c */
[----:B------:R-:W-:Y:S04]  /*505e0*/  @!UPT UIADD3 URZ, URZ, URZ, URZ ;  /* 0x0000003f3f3ff290 */ /* 0x000fe8000fffe03f */
[----:B------:R1:W-:Y:S04]  /*505f0*/  STL.64 [R1+0x1030], R160 ;  /* 0x001030a001007387 */ /* 0x0003e80000100a00 */
[----:B------:R1:W-:Y:S04]  /*50600*/  STL.64 [R1+0x1038], R162 ;  /* 0x001038a201007387 */ /* 0x0003e80000100a00 */
        /* <DEDUP_REMOVED lines=36> */
[C---:B-1----:R-:W-:Y:S08]  /*50850*/  HMMA.1688.F32.TF32 R164, R132.reuse, R72, R160 ;  /* 0x0000004884a4723c */ /* 0x042ff000000810a0 */
        /* <DEDUP_REMOVED lines=32> */
[----:B-1----:R-:W3:Y:S01]  /*50a60*/  LDL.LU.64 R160, [R1+0x1780] ;  /* 0x0017800001a07983 */ /* 0x002ee20000300a00 */
[C---:B----4-:R-:W-:Y:S03]  /*50a70*/  HMMA.1688.F32.TF32 R136, R132.reuse, R48, R136 ;  /* 0x000000308488723c */ /* 0x050fe60000081088 */
[----:B------:R-:W4:Y:S11]  /*50a80*/  LDL.LU.64 R162, [R1+0x1788] ;  /* 0x0017880001a27983 */ /* 0x000f360000300a00 */
[----:B------:R-:W-:Y:S09]  /*50a90*/  @!UPT UIADD3 URZ, URZ, URZ, URZ ;  /* 0x0000003f3f3ff290 */ /* 0x000ff2000fffe03f */
[----:B------:R1:W-:Y:S04]  /*50aa0*/  STL.64 [R1+0xf60], R136 ;  /* 0x000f608801007387 */ /* 0x0003e80000100a00 */
        /* <DEDUP_REMOVED lines=33> */
[C---:B----4-:R-:W-:Y:S08]  /*50cc0*/  HMMA.1688.F32.TF32 R164, R132.reuse, R24, R160 ;  /* 0x0000001884a4723c */ /* 0x050ff000000810a0 */
        /* <DEDUP_REMOVED lines=25> */
[----:B------:R-:W-:Y:S01]  /*50e60*/  STL.64 [R1+0x18], R162 ;  /* 0x000018a201007387 */ /* 0x000fe20000100a00 */
[----:B------:R-:W-:Y:S03]  /*50e70*/  HMMA.1688.F32.TF32 R132, R132, R240, R152 ;  /* 0x000000f08484723c */ /* 0x000fe60000081098 */
[----:B------:R-:W3:Y:S04]  /*50e80*/  LDL.LU.64 R152, [R1+0x1920] ;  /* 0x0019200001987983 */ /* 0x000ee80000300a00 */
[----:B------:R-:W3:Y:S01]  /*50e90*/  LDL.LU.64 R154, [R1+0x1928] ;  /* 0x00192800019a7983 */ /* 0x000ee20000300a00 */
[C---:B------:R-:W-:Y:S11]  /*50ea0*/  HMMA.1688.F32.TF32 R248, R220.reuse, R128, R148 ;  /* 0x00000080dcf8723c */ /* 0x040ff60000081094 */
[----:B------:R-:W-:Y:S04]  /*50eb0*/  @!UPT UIADD3 URZ, URZ, URZ, URZ ;  /* 0x0000003f3f3ff290 */ /* 0x000fe8000fffe03f */
[----:B------:R-:W-:Y:S04]  /*50ec0*/  STL.64 [R1], R132 ;  /* 0x0000008401007387 */ /* 0x000fe80000100a00 */
[----:B------:R-:W-:Y:S04]  /*50ed0*/  STL.64 [R1+0x8], R134 ;  /* 0x0000088601007387 */ /* 0x000fe80000100a00 */
[----:B------:R-:W-:Y:S04]  /*50ee0*/  LDS R132, [R3+0x400] ;  /* 0x0004000003847984 */ /* 0x000fe80000000800 */
[----:B------:R-:W-:Y:S04]  /*50ef0*/  LDS R134, [R3+0x2400] ;  /* 0x0024000003867984 */ /* 0x000fe80000000800 */
[----:B------:R-:W-:Y:S04]  /*50f00*/  LDS R133, [R4+0x400] ;  /* 0x0004000004857984 */ /* 0x000fe80000000800 */
[----:B------:R-:W1:Y:S04]  /*50f10*/  LDS R135, [R4+0x2400] ;  /* 0x0024000004877984 */ /* 0x000e680000000800 */
[----:B------:R-:W-:Y:S04]  /*50f20*/  STL.64 [R1+0x5760], R250 ;  /* 0x005760fa01007387 */ /* 0x000fe80000100a00 */
[----:B------:R-:W-:Y:S01]  /*50f30*/  STL.64 [R1+0x5758], R248 ;  /* 0x005758f801007387 */ /* 0x000fe20000100a00 */
[C---:B----4-:R-:W-:Y:S03]  /*50f40*/  HMMA.1688.F32.TF32 R148, R220.reuse, R124, R136 ;  /* 0x0000007cdc94723c */ /* 0x050fe60000081088 */
[----:B------:R-:W4:Y:S04]  /*50f50*/  LDL.LU.64 R136, [R1+0x1930] ;  /* 0x0019300001887983 */ /* 0x000f280000300a00 */
[----:B------:R-:W4:Y:S11]  /*50f60*/  LDL.LU.64 R138, [R1+0x1938] ;  /* 0x00193800018a7983 */ /* 0x000f360000300a00 */
[----:B------:R-:W-:Y:S05]  /*50f70*/  @!UPT UIADD3 URZ, URZ, URZ, URZ ;  /* 0x0000003f3f3ff290 */ /* 0x000fea000fffe03f */
[----:B------:R1:W-:Y:S04]  /*50f80*/  STL.64 [R1+0xf40], R148 ;  /* 0x000f409401007387 */ /* 0x0003e80000100a00 */
[----:B------:R1:W-:Y:S01]  /*50f90*/  STL.64 [R1+0xf48], R150 ;  /* 0x000f489601007387 */ /* 0x0003e20000100a00 */
[C---:B------:R-:W-:Y:S03]  /*50fa0*/  HMMA.1688.F32.TF32 R140, R220.reuse, R120, R140 ;  /* 0x00000078dc8c723c */ /* 0x040fe6000008108c */
[----:B-1----:R-:W4:Y:S04]  /*50fb0*/  LDL.LU.64 R148, [R1+0x1940] ;  /* 0x0019400001947983 */ /* 0x002f280000300a00 */
[----:B------:R-:W4:Y:S11]  /*50fc0*/  LDL.LU.64 R150, [R1+0x1948] ;  /* 0x0019480001967983 */ /* 0x000f360000300a00 */
[----:B------:R-:W-:Y:S05]  /*50fd0*/  @!UPT UIADD3 URZ, URZ, URZ, URZ ;  /* 0x0000003f3f3ff290 */ /* 0x000fea000fffe03f */
[----:B------:R1:W-:Y:S04]  /*50fe0*/  STL.64 [R1+0xf30], R140 ;  /* 0x000f308c01007387 */ /* 0x0003e80000100a00 */
[----:B------:R1:W-:Y:S04]  /*50ff0*/  STL.64 [R1+0xf38], R142 ;  /* 0x000f388e01007387 */ /* 0x0003e80000100a00 */
[----:B------:R-:W4:Y:S04]  /*51000*/  LDL.LU.64 R160, [R1+0x1950] ;  /* 0x0019500001a07983 */ /* 0x000f280000300a00 */
[----:B------:R-:W4:Y:S04]  /*51010*/  LDL.LU.64 R162, [R1+0x1958] ;  /* 0x0019580001a27983 */ /* 0x000f280000300a00 */
[----:B-1----:R-:W4:Y:S04]  /*51020*/  LDL.LU.64 R140, [R1+0x1960] ;  /* 0x00196000018c7983 */ /* 0x002f280000300a00 */
[----:B------:R-:W4:Y:S01]  /*51030*/  LDL.LU.64 R142, [R1+0x1968] ;  /* 0x00196800018e7983 */ /* 0x000f220000300a00 */
[C---:B--2---:R-:W-:Y:S11]  /*51040*/  HMMA.1688.F32.TF32 R156, R220.reuse, R116, R156 ;  /* 0x00000074dc9c723c */ /* 0x044ff6000008109c */
[----:B------:R-:W-:Y:S11]  /*51050*/  @!UPT UIADD3 URZ, URZ, URZ, URZ ;  /* 0x0000003f3f3ff290 */ /* 0x000ff6000fffe03f */
[----:B------:R-:W-:Y:S02]  /*51060*/  @!UPT UIADD3 URZ, URZ, URZ, URZ ;  /* 0x0000003f3f3ff290 */ /* 0x000fe4000fffe03f */
[----:B------:R-:W-:Y:S01]  /*51070*/  MOV R251, R156 ;  /* 0x0000009c00fb7202 */ /* 0x000fe20000000f00 */
[----:B------:R-:W-:Y:S02]  /*51080*/  IMAD.MOV.U32 R250, RZ, RZ, R157 ;  /* 0x000000fffffa7224 */ /* 0x000fe400078e009d */
[----:B------:R-:W-:Y:S02]  /*51090*/  IMAD.MOV.U32 R249, RZ, RZ, R158 ;  /* 0x000000fffff97224 */ /* 0x000fe400078e009e */
[----:B------:R-:W-:Y:S01]  /*510a0*/  IMAD.MOV.U32 R248, RZ, RZ, R159 ;  /* 0x000000fffff87224 */ /* 0x000fe200078e009f */
[----:B------:R-:W-:Y:S04]  /*510b0*/  STL.64 [R1+0x5790], R250 ;  /* 0x005790fa01007387 */ /* 0x000fe80000100a00 */
[----:B------:R-:W-:Y:S01]  /*510c0*/  STL.64 [R1+0x5788], R248 ;  /* 0x005788f801007387 */ /* 0x000fe20000100a00 */
[C---:B---3--:R-:W-:Y:S03]  /*510d0*/  HMMA.1688.F32.TF32 R156, R220.reuse, R112, R144 ;  /* 0x00000070dc9c723c */ /* 0x048fe60000081090 */
[----:B------:R-:W2:Y:S04]  /*510e0*/  LDL.LU.64 R144, [R1+0x1970] ;  /* 0x0019700001907983 */ /* 0x000ea80000300a00 */
[----:B------:R-:W2:Y:S11]  /*510f0*/  LDL.LU.64 R146, [R1+0x1978] ;  /* 0x0019780001927983 */ /* 0x000eb60000300a00 */
[----:B------:R-:W-:Y:S05]  /*51100*/  @!UPT UIADD3 URZ, URZ, URZ, URZ ;  /* 0x0000003f3f3ff290 */ /* 0x000fea000fffe03f */
[----:B------:R1:W-:Y:S04]  /*51110*/  STL.64 [R1+0xf10], R156 ;  /* 0x000f109c01007387 */ /* 0x0003e80000100a00 */
[----:B------:R3:W-:Y:S04]  /*51120*/  STL.64 [R1+0xf18], R158 ;  /* 0x000f189e01007387 */ /* 0x0007e80000100a00 */
[----:B-1----:R-:W2:Y:S01]  /*51130*/  LDL.LU.64 R156, [R1+0x1980] ;  /* 0x00198000019c7983 */ /* 0x002ea20000300a00 */
[C---:B------:R-:W-:Y:S03]  /*51140*/  HMMA.1688.F32.TF32 R152, R220.reuse, R108, R152 ;  /* 0x0000006cdc98723c */ /* 0x040fe60000081098 */
[----:B---3--:R-:W3:Y:S11]  /*51150*/  LDL.LU.64 R158, [R1+0x1988] ;  /* 0x00198800019e7983 */ /* 0x008ef60000300a00 */
[----:B------:R-:W-:Y:S09]  /*51160*/  @!UPT UIADD3 URZ, URZ, URZ, URZ ;  /* 0x0000003f3f3ff290 */ /* 0x000ff2000fffe03f */
[----:B------:R1:W-:Y:S04]  /*51170*/  STL.64 [R1+0xf00], R152 ;  /* 0x000f009801007387 */ /* 0x0003e80000100a00 */
[----:B------:R1:W-:Y:S04]  /*51180*/  STL.64 [R1+0xf08], R154 ;  /* 0x000f089a01007387 */ /* 0x0003e80000100a00 */
[----:B-1----:R-:W3:Y:S04]  /*51190*/  LDL.LU.64 R152, [R1+0x1990] ;  /* 0x0019900001987983 */ /* 0x002ee80000300a00 */
[----:B------:R-:W3:Y:S01]  /*511a0*/  LDL.LU.64 R154, [R1+0x1998] ;  /* 0x00199800019a7983 */ /* 0x000ee20000300a00 */
        /* <DEDUP_REMOVED lines=13> */
[----:B------:R-:W4:Y:S06]  /*51280*/  LDL.LU.64 R160, [R1+0x19e0] ;  /* 0x0019e00001a07983 */ /* 0x000f2c0000300a00 */
[C---:B------:R-:W-:Y:S11]  /*51290*/  HMMA.1688.F32.TF32 R140, R220.reuse, R92, R140 ;  /* 0x0000005cdc8c723c */ /* 0x040ff6000008108c */
[----:B------:R-:W-:Y:S04]  /*512a0*/  @!UPT UIADD3 URZ, URZ, URZ, URZ ;  /* 0x0000003f3f3ff290 */ /* 0x000fe8000fffe03f */
[----:B------:R-:W-:Y:S04]  /*512b0*/  STL.64 [R1+0xed0], R164 ;  /* 0x000ed0a401007387 */ /* 0x000fe80000100a00 */
[----:B------:R-:W-:Y:S04]  /*512c0*/  STL.64 [R1+0xed8], R166 ;  /* 0x000ed8a601007387 */ /* 0x000fe80000100a00 */
        /* <DEDUP_REMOVED lines=12> */
[----:B------:R-:W3:Y:S11]  /*51390*/  LDL.LU.64 R156, [R1+0x1a20] ;  /* 0x001a2000019c7983 */ /* 0x000ef60000300a00 */
[----:B------:R-:W-:Y:S10]  /*513a0*/  @!UPT UIADD3 URZ, URZ, URZ, URZ ;  /* 0x0000003f3f3ff290 */ /* 0x000ff4000fffe03f */
[----:B------:R-:W-:Y:S04]  /*513b0*/  STL.64 [R1+0xea0], R164 ;  /* 0x000ea0a401007387 */ /* 0x000fe80000100a00 */
[----:B------:R-:W-:Y:S04]  /*513c0*/  STL.64 [R1+0xea8], R166 ;  /* 0x000ea8a601007387 */ /* 0x000fe80000100a00 */
[----:B------:R-:W3:Y:S01]  /*513d0*/  LDL.LU.64 R158, [R1+0x1a28] ;  /* 0x001a2800019e7983 */ /* 0x000ee20000300a00 */
[C---:B------:R-:W-:Y:S11]  /*513e0*/  HMMA.1688.F32.TF32 R152, R220.reuse, R80, R152 ;  /* 0x00000050dc98723c */ /* 0x040ff60000081098 */
[----:B------:R-:W-:Y:S11]  /*513f0*/  @!UPT UIADD3 URZ, URZ, URZ, URZ ;  /* 0x0000003f3f3ff290 */ /* 0x000ff6000fffe03f */
[----:B------:R-:W-:Y:S01]  /*51400*/  @!UPT UIADD3 URZ, URZ, URZ, URZ ;  /* 0x0000003f3f3ff290 */ /* 0x000fe2000fffe03f */
        /* <DEDUP_REMOVED lines=8> */
[----:B-1----:R-:W4:Y:S04]  /*51490*/  LDL.LU.64 R152, [R1+0x1a40] ;  /* 0x001a400001987983 */ /* 0x002f280000300a00 */
[----:B------:R-:W4:Y:S01]  /*514a0*/  LDL.LU.64 R154, [R1+0x1a48] ;  /* 0x001a4800019a7983 */ /* 0x000f220000300a00 */
[C---:B------:R-:W-:Y:S11]  /*514b0*/  HMMA.1688.F32.TF32 R148, R220.reuse, R72, R148 ;  /* 0x00000048dc94723c */ /* 0x040ff60000081094 */
[----:B------:R-:W-:Y:S11]  /*514c0*/  @!UPT UIADD3 URZ, URZ, URZ, URZ ;  /* 0x0000003f3f3ff290 */ /* 0x000ff6000fffe03f */
[----:B------:R-:W-:Y:S01]  /*514d0*/  @!UPT UIADD3 URZ, URZ, URZ, URZ ;  /* 0x0000003f3f3ff290 */ /* 0x000fe2000fffe03f */
[----:B------:R1:W-:Y:S04]  /*514e0*/  STL.64 [R1+0xe70], R148 ;  /* 0x000e709401007387 */ /* 0x0003e80000100a00 */
[----:B------:R1:W-:Y:S04]  /*514f0*/  STL.64 [R1+0xe78], R150 ;  /* 0x000e789601007387 */ /* 0x0003e80000100a00 */
[----:B-1----:R-:W4:Y:S04]  /*51500*/  LDL.LU.64 R148, [R1+0x1a60] ;  /* 0x001a600001947983 */ /* 0x002f280000300a00 */
[----:B------:R-:W4:Y:S01]  /*51510*/  LDL.LU.64 R150, [R1+0x1a68] ;  /* 0x001a680001967983 */ /* 0x000f220000300a00 */
[C---:B------:R-:W-:Y:S08]  /*51520*/  HMMA.1688.F32.TF32 R164, R220.reuse, R68, R160 ;  /* 0x00000044dca4723c */ /* 0x040ff000000810a0 */
[C---:B------:R-:W-:Y:S01]  /*51530*/  HMMA.1688.F32.TF32 R160, R220.reuse, R64, R140 ;  /* 0x00000040dca0723c */ /* 0x040fe2000008108c */
[----:B------:R-:W4:Y:S11]  /*51540*/  LDL.LU.64 R140, [R1+0x1a70] ;  /* 0x001a7000018c7983 */ /* 0x000f360000300a00 */
[----:B------:R-:W-:Y:S03]  /*51550*/  @!UPT UIADD3 URZ, URZ, URZ, URZ ;  /* 0x0000003f3f3ff290 */ /* 0x000fe6000fffe03f */
[----:B------:R-:W-:Y:S04]  /*51560*/  STL.64 [R1+0xe60], R164 ;  /* 0x000e60a401007387 */ /* 0x000fe80000100a00 */
[----:B------:R-:W-:Y:S04]  /*51570*/  STL.64 [R1+0xe68], R166 ;  /* 0x000e68a601007387 */ /* 0x000fe80000100a00 */
[----:B------:R-:W4:Y:S01]  /*51580*/  LDL.LU.64 R142, [R1+0x1a78] ;  /* 0x001a7800018e7983 */ /* 0x000f220000300a00 */
[C---:B--2---:R-:W-:Y:S03]  /*51590*/  HMMA.1688.F32.TF32 R144, R220.reuse, R60, R144 ;  /* 0x0000003cdc90723c */ /* 0x044fe60000081090 */
[----:B------:R1:W-:Y:S04]  /*515a0*/  STL.64 [R1+0xe50], R160 ;  /* 0x000e50a001007387 */ /* 0x0003e80000100a00 */
[----:B------:R2:W-:Y:S04]  /*515b0*/  STL.64 [R1+0xe58], R162 ;  /* 0x000e58a201007387 */ /* 0x0005e80000100a00 */
[----:B-1----:R-:W4:Y:S04]  /*515c0*/  LDL.LU.64 R160, [R1+0x1a80] ;  /* 0x001a800001a07983 */ /* 0x002f280000300a00 */
[----:B--2---:R-:W2:Y:S08]  /*515d0*/  LDL.LU.64 R162, [R1+0x1a88] ;  /* 0x001a880001a27983 */ /* 0x004eb00000300a00 */
[----:B------:R1:W-:Y:S04]  /*515e0*/  STL.64 [R1+0xe40], R144 ;  /* 0x000e409001007387 */ /* 0x0003e80000100a00 */
[----:B------:R1:W-:Y:S04]  /*515f0*/  STL.64 [R1+0xe48], R146 ;  /* 0x000e489201007387 */ /* 0x0003e80000100a00 */
[----:B-1----:R-:W2:Y:S04]  /*51600*/  LDL.LU.64 R144, [R1+0x1a90] ;  /* 0x001a900001907983 */ /* 0x002ea80000300a00 */
[----:B------:R-:W2:Y:S01]  /*51610*/  LDL.LU.64 R146, [R1+0x1a98] ;  /* 0x001a980001927983 */ /* 0x000ea20000300a00 */
[C---:B---3--:R-:W-:Y:S03]  /*51620*/  HMMA.1688.F32.TF32 R164, R220.reuse, R56, R156 ;  /* 0x00000038dca4723c */ /* 0x048fe6000008109c */
[----:B------:R-:W3:Y:S04]  /*51630*/  LDL.LU.64 R156, [R1+0x1ac0] ;  /* 0x001ac000019c7983 */ /* 0x000ee80000300a00 */
[----:B------:R-:W3:Y:S11]  /*51640*/  LDL.LU.64 R158, [R1+0x1ac8] ;  /* 0x001ac800019e7983 */ /* 0x000ef60000300a00 */
        /* <DEDUP_REMOVED lines=10> */
[----:B------:R-:W4:Y:S11]  /*516f0*/  LDL.LU.64 R152, [R1+0x1af0] ;  /* 0x001af00001987983 */ /* 0x000f360000300a00 */
[----:B------:R-:W-:Y:S10]  /*51700*/  @!UPT UIADD3 URZ, URZ, URZ, URZ ;  /* 0x0000003f3f3ff290 */ /* 0x000ff4000fffe03f */
[----:B------:R-:W-:Y:S04]  /*51710*/  STL.64 [R1+0x1f0], R164 ;  /* 0x0001f0a401007387 */ /* 0x000fe80000100a00 */
[----:B------:R-:W-:Y:S04]  /*51720*/  STL.64 [R1+0x1f8], R166 ;  /* 0x0001f8a601007387 */ /* 0x000fe80000100a00 */
        /* <DEDUP_REMOVED lines=14> */
[C---:B--2---:R-:W-:Y:S08]  /*51810*/  HMMA.1688.F32.TF32 R164, R220.reuse, R36, R160 ;  /* 0x00000024dca4723c */ /* 0x044ff000000810a0 */
[C---:B------:R-:W-:Y:S01]  /*51820*/  HMMA.1688.F32.TF32 R160, R220.reuse, R32, R144 ;  /* 0x00000020dca0723c */ /* 0x040fe20000081090 */
[----:B------:R-:W2:Y:S11]  /*51830*/  LDL.LU.64 R144, [R1+0x1b50] ;  /* 0x001b500001907983 */ /* 0x000eb60000300a00 */
[----:B------:R-:W-:Y:S03]  /*51840*/  @!UPT UIADD3 URZ, URZ, URZ, URZ ;  /* 0x0000003f3f3ff290 */ /* 0x000fe6000fffe03f */
[----:B------:R1:W-:Y:S04]  /*51850*/  STL.64 [R1+0x100], R164 ;  /* 0x000100a401007387 */ /* 0x0003e80000100a00 */
[----:B------:R1:W-:Y:S04]  /*51860*/  STL.64 [R1+0x108], R166 ;  /* 0x000108a601007387 */ /* 0x0003e80000100a00 */
[----:B------:R-:W2:Y:S01]  /*51870*/  LDL.LU.64 R146, [R1+0x1b58] ;  /* 0x001b580001927983 */ /* 0x000ea20000300a00 */
[C---:B---3--:R-:W-:Y:S03]  /*51880*/  HMMA.1688.F32.TF32 R156, R220.reuse, R28, R156 ;  /* 0x0000001cdc9c723c */ /* 0x048fe6000008109c */
[----:B------:R-:W-:Y:S04]  /*51890*/  STL.64 [R1+0xf0], R160 ;  /* 0x0000f0a001007387 */ /* 0x000fe80000100a00 */
[----:B------:R-:W-:Y:S04]  /*518a0*/  STL.64 [R1+0xf8], R162 ;  /* 0x0000f8a201007387 */ /* 0x000fe80000100a00 */
[----:B-1----:R-:W3:Y:S04]  /*518b0*/  LDL.LU.64 R164, [R1+0x1b30] ;  /* 0x001b300001a47983 */ /* 0x002ee80000300a00 */
[----:B------:R-:W3:Y:S08]  /*518c0*/  LDL.LU.64 R166, [R1+0x1b38] ;  /* 0x001b380001a67983 */ /* 0x000ef00000300a00 */
[----:B------:R-:W-:Y:S04]  /*518d0*/  STL.64 [R1+0xe0], R156 ;  /* 0x0000e09c01007387 */ /* 0x000fe80000100a00 */
[----:B------:R4:W-:Y:S02]  /*518e0*/  STL.64 [R1+0xe8], R158 ;  /* 0x0000e89e01007387 */ /* 0x0009e40000100a00 */
[C---:B----4-:R-:W-:Y:S02]  /*518f0*/  HMMA.1688.F32.TF32 R156, R220.reuse, R24, R136 ;  /* 0x00000018dc9c723c */ /* 0x050fe40000081088 */
[----:B------:R-:W4:Y:S04]  /*51900*/  LDL.LU.64 R136, [R1+0x1b60] ;  /* 0x001b600001887983 */ /* 0x000f280000300a00 */
[----:B------:R-:W4:Y:S11]  /*51910*/  LDL.LU.64 R138, [R1+0x1b68] ;  /* 0x001b6800018a7983 */ /* 0x000f360000300a00 */
[----:B------:R-:W-:Y:S06]  /*51920*/  @!UPT UIADD3 URZ, URZ, URZ, URZ ;  /* 0x0000003f3f3ff290 */ /* 0x000fec000fffe03f */
[----:B------:R-:W-:Y:S04]  /*51930*/  STL.64 [R1+0xd0], R156 ;  /* 0x0000d09c01007387 */ /* 0x000fe80000100a00 */
[----:B------:R1:W-:Y:S04]  /*51940*/  STL.64 [R1+0xd8], R158 ;  /* 0x0000d89e01007387 */ /* 0x0003e80000100a00 */
[----:B------:R-:W4:Y:S04]  /*51950*/  LDL.LU.64 R160, [R1+0x1ba0] ;  /* 0x001ba00001a07983 */ /* 0x000f280000300a00 */
[----:B------:R-:W4:Y:S01]  /*51960*/  LDL.LU.64 R162, [R1+0x1ba8] ;  /* 0x001ba80001a27983 */ /* 0x000f220000300a00 */
[C---:B-1----:R-:W-:Y:S03]  /*51970*/  HMMA.1688.F32.TF32 R156, R220.reuse, R20, R152 ;  /* 0x00000014dc9c723c */ /* 0x042fe60000081098 */
[----:B------:R-:W4:Y:S11]  /*51980*/  LDL.LU.64 R152, [R1+0x1bd0] ;  /* 0x001bd00001987983 */ /* 0x000f360000300a00 */
[----:B------:R-:W-:Y:S09]  /*51990*/  @!UPT UIADD3 URZ, URZ, URZ, URZ ;  /* 0x0000003f3f3ff290 */ /* 0x000ff2000fffe03f */
[----:B------:R1:W-:Y:S04]  /*519a0*/  STL.64 [R1+0xc0], R156 ;  /* 0x0000c09c01007387 */ /* 0x0003e80000100a00 */
[----:B------:R1:W-:Y:S04]  /*519b0*/  STL.64 [R1+0xc8], R158 ;  /* 0x0000c89e01007387 */ /* 0x0003e80000100a00 */
[----:B------:R-:W4:Y:S01]  /*519c0*/  LDL.LU.64 R154, [R1+0x1bd8] ;  /* 0x001bd800019a7983 */ /* 0x000f220000300a00 */
[C---:B------:R-:W-:Y:S08]  /*519d0*/  HMMA.1688.F32.TF32 R148, R220.reuse, R16, R148 ;  /* 0x00000010dc94723c */ /* 0x040ff00000081094 */
[C---:B------:R-:W-:Y:S11]  /*519e0*/  HMMA.1688.F32.TF32 R140, R220.reuse, R12, R140 ;  /* 0x0000000cdc8c723c */ /* 0x040ff6000008108c */
[----:B------:R-:W-:Y:S04]  /*519f0*/  @!UPT UIADD3 URZ, URZ, URZ, URZ ;  /* 0x0000003f3f3ff290 */ /* 0x000fe8000fffe03f */
[----:B------:R-:W-:Y:S04]  /*51a00*/  STL.64 [R1+0xb0], R148 ;  /* 0x0000b09401007387 */ /* 0x000fe80000100a00 */
[----:B------:R-:W-:Y:S04]  /*51a10*/  STL.64 [R1+0xb8], R150 ;  /* 0x0000b89601007387 */ /* 0x000fe80000100a00 */
[----:B-1----:R-:W4:Y:S04]  /*51a20*/  LDL.LU.64 R156, [R1+0x1be0] ;  /* 0x001be000019c7983 */ /* 0x002f280000300a00 */
[----:B------:R-:W4:Y:S04]  /*51a30*/  LDL.LU.64 R158, [R1+0x1be8] ;  /* 0x001be800019e7983 */ /* 0x000f280000300a00 */
[----:B------:R1:W-:Y:S04]  /*51a40*/  STL.64 [R1+0xa0], R140 ;  /* 0x0000a08c01007387 */ /* 0x0003e80000100a00 */
[----:B------:R1:W-:Y:S04]  /*51a50*/  STL.64 [R1+0xa8], R142 ;  /* 0x0000a88e01007387 */ /* 0x0003e80000100a00 */
[----:B-1----:R-:W4:Y:S04]  /*51a60*/  LDL.LU.64 R140, [R1+0x1bf0] ;  /* 0x001bf000018c7983 */ /* 0x002f280000300a00 */
[----:B------:R-:W4:Y:S04]  /*51a70*/  LDL.LU.64 R142, [R1+0x1bf8] ;  /* 0x001bf800018e7983 */ /* 0x000f280000300a00 */
[----:B------:R-:W4:Y:S04]  /*51a80*/  LDL.LU.64 R148, [R1+0x1c10] ;  /* 0x001c100001947983 */ /* 0x000f280000300a00 */
[----:B------:R-:W4:Y:S01]  /*51a90*/  LDL.LU.64 R150, [R1+0x1c18] ;  /* 0x001c180001967983 */ /* 0x000f220000300a00 */
[C---:B--2---:R-:W-:Y:S03]  /*51aa0*/  HMMA.1688.F32.TF32 R216, R220.reuse, R8, R144 ;  /* 0x00000008dcd8723c */ /* 0x044fe60000081090 */
[----:B------:R-:W2:Y:S04]  /*51ab0*/  LDL.LU.64 R144, [R1+0x26f0] ;  /* 0x0026f00001907983 */ /* 0x000ea80000300a00 */
[----:B------:R-:W2:Y:S01]  /*51ac0*/  LDL.LU.64 R146, [R1+0x26f8] ;  /* 0x0026f80001927983 */ /* 0x000ea20000300a00 */
[----:B---3--:R-:W-:Y:S11]  /*51ad0*/  HMMA.1688.F32.TF32 R220, R220, R240, R164 ;  /* 0x000000f0dcdc723c */ /* 0x008ff600000810a4 */
[----:B------:R-:W-:Y:S04]  /*51ae0*/  @!UPT UIADD3 URZ, URZ, URZ, URZ ;  /* 0x0000003f3f3ff290 */ /* 0x000fe8000fffe03f */
[----:B------:R-:W-:Y:S04]  /*51af0*/  STL.64 [R1+0x57a0], R218 ;  /* 0x0057a0da01007387 */ /* 0x000fe80000100a00 */
[----:B------:R-:W-:Y:S04]  /*51b00*/  STL.64 [R1+0x5798], R216 ;  /* 0x005798d801007387 */ /* 0x000fe80000100a00 */
[----:B------:R-:W-:Y:S04]  /*51b10*/  STL.64 [R1+0x57b0], R222 ;  /* 0x0057b0de01007387 */ /* 0x000fe80000100a00 */
[----:B------:R-:W-:Y:S01]  /*51b20*/  STL.64 [R1+0x57a8], R220 ;  /* 0x0057a8dc01007387 */ /* 0x000fe20000100a00 */
[C---:B----4-:R-:W-:Y:S03]  /*51b30*/  HMMA.1688.F32.TF32 R224, R132.reuse, R128, R136 ;  /* 0x0000008084e0723c */ /* 0x050fe60000081088 */
[----:B------:R-:W-:Y:S04]  /*51b40*/  LDS R136, [R3+0x480] ;  /* 0x0004800003887984 */ /* 0x000fe80000000800 */
[----:B------:R-:W-:Y:S04]  /*51b50*/  LDS R138, [R3+0x2480] ;  /* 0x00248000038a7984 */ /* 0x000fe80000000800 */
[----:B------:R-:W-:Y:S04]  /*51b60*/  LDS R137, [R4+0x480] ;  /* 0x0004800004897984 */ /* 0x000fe80000000800 */
[----:B------:R-:W1:Y:S01]  /*51b70*/  LDS R139, [R4+0x2480] ;  /* 0x00248000048b7984 */ /* 0x000e620000000800 */
[C---:B------:R-:W-:Y:S07]  /*51b80*/  HMMA.1688.F32.TF32 R160, R132.reuse, R124, R160 ;  /* 0x0000007c84a0723c */ /* 0x040fee00000810a0 */
[----:B------:R-:W-:Y:S04]  /*51b90*/  STL [R1+0x572c], R224 ;  /* 0x00572ce001007387 */ /* 0x000fe80000100800 */
[----:B------:R-:W-:Y:S04]  /*51ba0*/  STL [R1+0x5728], R225 ;  /* 0x005728e101007387 */ /* 0x000fe80000100800 */
[----:B------:R-:W-:Y:S04]  /*51bb0*/  STL [R1+0x5724], R226 ;  /* 0x005724e201007387 */ /* 0x000fe80000100800 */
[----:B------:R-:W-:Y:S04]  /*51bc0*/  STL [R1+0x5720], R227 ;  /* 0x005720e301007387 */ /* 0x000fe80000100800 */
[----:B------:R-:W3:Y:S04]  /*51bd0*/  LDL.LU.64 R164, [R1+0x26e0] ;  /* 0x0026e00001a47983 */ /* 0x000ee80000300a00 */
[----:B------:R-:W3:Y:S04]  /*51be0*/  LDL.LU.64 R166, [R1+0x26e8] ;  /* 0x0026e80001a67983 */ /* 0x000ee80000300a00 */
[----:B------:R4:W-:Y:S04]  /*51bf0*/  STL.64 [R1+0xe10], R160 ;  /* 0x000e10a001007387 */ /* 0x0009e80000100a00 */
[----:B------:R1:W-:Y:S04]  /*51c00*/  STL.64 [R1+0xe18], R162 ;  /* 0x000e18a201007387 */ /* 0x0003e80000100a00 */
[----:B----4-:R-:W4:Y:S04]  /*51c10*/  LDL.LU.64 R160, [R1+0x26d0] ;  /* 0x0026d00001a07983 */ /* 0x010f280000300a00 */
[----:B-1----:R-:W4:Y:S01]  /*51c20*/  LDL.LU.64 R162, [R1+0x26d8] ;  /* 0x0026d80001a27983 */ /* 0x002f220000300a00 */
[C---:B------:R-:W-:Y:S03]  /*51c30*/  HMMA.1688.F32.TF32 R168, R132.reuse, R120, R152 ;  /* 0x0000007884a8723c */ /* 0x040fe60000081098 */
[----:B------:R-:W4:Y:S04]  /*51c40*/  LDL.LU.64 R152, [R1+0x26c0] ;  /* 0x0026c00001987983 */ /* 0x000f280000300a00 */
[----:B------:R-:W4:Y:S11]  /*51c50*/  LDL.LU.64 R154, [R1+0x26c8] ;  /* 0x0026c800019a7983 */ /* 0x000f360000300a00 */
[----:B------:R-:W-:Y:S05]  /*51c60*/  @!UPT UIADD3 URZ, URZ, URZ, URZ ;  /* 0x0000003f3f3ff290 */ /* 0x000fea000fffe03f */
[----:B------:R-:W-:Y:S04]  /*51c70*/  STL.64 [R1+0xe00], R168 ;  /* 0x000e00a801007387 */ /* 0x000fe80000100a00 */
[----:B------:R1:W-:Y:S02]  /*51c80*/  STL.64 [R1+0xe08], R170 ;  /* 0x000e08aa01007387 */ /* 0x0003e40000100a00 */
[C---:B-1----:R-:W-:Y:S02]  /*51c90*/  HMMA.1688.F32.TF32 R168, R132.reuse, R116, R156 ;  /* 0x0000007484a8723c */ /* 0x042fe4000008109c */
[----:B------:R-:W4:Y:S11]  /*51ca0*/  LDL.LU.64 R156, [R1+0x26b0] ;  /* 0x0026b000019c7983 */ /* 0x000f360000300a00 */
[----:B------:R-:W-:Y:S10]  /*51cb0*/  @!UPT UIADD3 URZ, URZ, URZ, URZ ;  /* 0x0000003f3f3ff290 */ /* 0x000ff4000fffe03f */
[----:B------:R-:W-:Y:S01]  /*51cc0*/  STL.64 [R1+0xdf0], R168 ;  /* 0x000df0a801007387 */ /* 0x000fe20000100a00 */
[C---:B------:R-:W-:Y:S03]  /*51cd0*/  HMMA.1688.F32.TF32 R140, R132.reuse, R112, R140 ;  /* 0x00000070848c723c */ /* 0x040fe6000008108c */
[----:B------:R-:W-:Y:S04]  /*51ce0*/  STL.64 [R1+0xdf8], R170 ;  /* 0x000df8aa01007387 */ /* 0x000fe80000100a00 */
[----:B------:R-:W4:Y:S11]  /*51cf0*/  LDL.LU.64 R158, [R1+0x26b8] ;  /* 0x0026b800019e7983 */ /* 0x000f360000300a00 */
[----:B------:R-:W-:Y:S05]  /*51d00*/  @!UPT UIADD3 URZ, URZ, URZ, URZ ;  /* 0x0000003f3f3ff290 */ /* 0x000fea000fffe03f */
[----:B------:R1:W-:Y:S04]  /*51d10*/  STL.64 [R1+0xde0], R140 ;  /* 0x000de08c01007387 */ /* 0x0003e80000100a00 */
[----:B------:R2:W-:Y:S04]  /*51d20*/  STL.64 [R1+0xde8], R142 ;  /* 0x000de88e01007387 */ /* 0x0005e80000100a00 */
[----:B-1----:R-:W4:Y:S04]  /*51d30*/  LDL.LU.64 R140, [R1+0x26a0] ;  /* 0x0026a000018c7983 */ /* 0x002f280000300a00 */
[----:B--2---:R-:W2:Y:S01]  /*51d40*/  LDL.LU.64 R142, [R1+0x26a8] ;  /* 0x0026a800018e7983 */ /* 0x004ea20000300a00 */
[C---:B------:R-:W-:Y:S03]  /*51d50*/  HMMA.1688.F32.TF32 R168, R132.reuse, R108, R148 ;  /* 0x0000006c84a8723c */ /* 0x040fe60000081094 */
[----:B------:R-:W2:Y:S04]  /*51d60*/  LDL.LU.64 R148, [R1+0x2690] ;  /* 0x0026900001947983 */ /* 0x000ea80000300a00 */
[----:B------:R-:W2:Y:S11]  /*51d70*/  LDL.LU.64 R150, [R1+0x2698] ;  /* 0x0026980001967983 */ /* 0x000eb60000300a00 */
[----:B------:R-:W-:Y:S05]  /*51d80*/  @!UPT UIADD3 URZ, URZ, URZ, URZ ;  /* 0x0000003f3f3ff290 */ /* 0x000fea000fffe03f */
[----:B------:R-:W-:Y:S04]  /*51d90*/  STL.64 [R1+0xdd0], R168 ;  /* 0x000dd0a801007387 */ /* 0x000fe80000100a00 */
[----:B------:R1:W-:Y:S02]  /*51da0*/  STL.64 [R1+0xdd8], R170 ;  /* 0x000dd8aa01007387 */ /* 0x0003e40000100a00 */
[C---:B-1----:R-:W-:Y:S02]  /*51db0*/  HMMA.1688.F32.TF32 R168, R132.reuse, R104, R144 ;  /* 0x0000006884a8723c */ /* 0x042fe40000081090 */
[----:B------:R-:W2:Y:S04]  /*51dc0*/  LDL.LU.64 R144, [R1+0x2680] ;  /* 0x0026800001907983 */ /* 0x000ea80000300a00 */
[----:B------:R-:W2:Y:S11]  /*51dd0*/  LDL.LU.64 R146, [R1+0x2688] ;  /* 0x0026880001927983 */ /* 0x000eb60000300a00 */
[----:B------:R-:W-:Y:S06]  /*51de0*/  @!UPT UIADD3 URZ, URZ, URZ, URZ ;  /* 0x0000003f3f3ff290 */ /* 0x000fec000fffe03f */
[----:B------:R-:W-:Y:S04]  /*51df0*/  STL.64 [R1+0xdc0], R168 ;  /* 0x000dc0a801007387 */ /* 0x000fe80000100a00 */
[----:B------:R3:W-:Y:S02]  /*51e00*/  STL.64 [R1+0xdc8], R170 ;  /* 0x000dc8aa01007387 */ /* 0x0007e40000100a00 */
[C---:B---3--:R-:W-:Y:S02]  /*51e10*/  HMMA.1688.F32.TF32 R168, R132.reuse, R100, R164 ;  /* 0x0000006484a8723c */ /* 0x048fe400000810a4 */
[----:B------:R-:W3:Y:S06]  /*51e20*/  LDL.LU.64 R164, [R1+0x2670] ;  /* 0x0026700001a47983 */ /* 0x000eec0000300a00 */
[C---:B----4-:R-:W-:Y:S11]  /*51e30*/  HMMA.1688.F32.TF32 R160, R132.reuse, R96, R160 ;  /* 0x0000006084a0723c */ /* 0x050ff600000810a0 */
[----:B------:R-:W-:Y:S04]  /*51e40*/  @!UPT UIADD3 URZ, URZ, URZ, URZ ;  /* 0x0000003f3f3ff290 */ /* 0x000fe8000fffe03f */
[----:B------:R-:W-:Y:S04]  /*51e50*/  STL.64 [R1+0xdb0], R168 ;  /* 0x000db0a801007387 */ /* 0x000fe80000100a00 */
[----:B------:R-:W-:Y:S04]  /*51e60*/  STL.64 [R1+0xdb8], R170 ;  /* 0x000db8aa01007387 */ /* 0x000fe80000100a00 */
[----:B------:R-:W3:Y:S01]  /*51e70*/  LDL.LU.64 R166, [R1+0x2678] ;  /* 0x0026780001a67983 */ /* 0x000ee20000300a00 */
[C---:B------:R-:W-:Y:S03]  /*51e80*/  HMMA.1688.F32.TF32 R152, R132.reuse, R92, R152 ;  /* 0x0000005c8498723c */ /* 0x040fe60000081098 */
[----:B------:R1:W-:Y:S04]  /*51e90*/  STL.64 [R1+0xda0], R160 ;  /* 0x000da0a001007387 */ /* 0x0003e80000100a00 */
[----:B------:R4:W-:Y:S04]  /*51ea0*/  STL.64 [R1+0xda8], R162 ;  /* 0x000da8a201007387 */ /* 0x0009e80000100a00 */
[----:B-1----:R-:W3:Y:S04]  /*51eb0*/  LDL.LU.64 R160, [R1+0x2660] ;  /* 0x0026600001a07983 */ /* 0x002ee80000300a00 */
[----:B----4-:R-:W4:Y:S08]  /*51ec0*/  LDL.LU.64 R162, [R1+0x2668] ;  /* 0x0026680001a27983 */ /* 0x010f300000300a00 */
[----:B------:R1:W-:Y:S04]  /*51ed0*/  STL.64 [R1+0xd90], R152 ;  /* 0x000d909801007387 */ /* 0x0003e80000100a00 */
[----:B------:R1:W-:Y:S04]  /*51ee0*/  STL.64 [R1+0xd98], R154 ;  /* 0x000d989a01007387 */ /* 0x0003e80000100a00 */
[----:B-1----:R-:W4:Y:S04]  /*51ef0*/  LDL.LU.64 R152, [R1+0x2650] ;  /* 0x0026500001987983 */ /* 0x002f280000300a00 */
[----:B------:R-:W4:Y:S01]  /*51f00*/  LDL.LU.64 R154, [R1+0x2658] ;  /* 0x00265800019a7983 */ /* 0x000f220000300a00 */
[C---:B------:R-:W-:Y:S08]  /*51f10*/  HMMA.1688.F32.TF32 R168, R132.reuse, R88, R156 ;  /* 0x0000005884a8723c */ /* 0x040ff0000008109c */
[C---:B--2---:R-:W-:Y:S01]  /*51f20*/  HMMA.1688.F32.TF32 R156, R132.reuse, R84, R140 ;  /* 0x00000054849c723c */ /* 0x044fe2000008108c */
[----:B------:R-:W2:Y:S11]  /*51f30*/  LDL.LU.64 R140, [R1+0x2640] ;  /* 0x00264000018c7983 */ /* 0x000eb60000300a00 */
[----:B------:R-:W-:Y:S03]  /*51f40*/  @!UPT UIADD3 URZ, URZ, URZ, URZ ;  /* 0x0000003f3f3ff290 */ /* 0x000fe6000fffe03f */
[----:B------:R-:W-:Y:S04]  /*51f50*/  STL.64 [R1+0xd80], R168 ;  /* 0x000d80a801007387 */ /* 0x000fe80000100a00 */
[----:B------:R-:W-:Y:S04]  /*51f60*/  STL.64 [R1+0xd88], R170 ;  /* 0x000d88aa01007387 */ /* 0x000fe80000100a00 */
[----:B------:R-:W2:Y:S01]  /*51f70*/  LDL.LU.64 R142, [R1+0x2648] ;  /* 0x00264800018e7983 */ /* 0x000ea20000300a00 */
[C---:B------:R-:W-:Y:S03]  /*51f80*/  HMMA.1688.F32.TF32 R148, R132.reuse, R80, R148 ;  /* 0x000000508494723c */ /* 0x040fe60000081094 */
[----:B------:R1:W-:Y:S04]  /*51f90*/  STL.64 [R1+0xd70], R156 ;  /* 0x000d709c01007387 */ /* 0x0003e80000100a00 */
[----:B------:R1:W-:Y:S04]  /*51fa0*/  STL.64 [R1+0xd78], R158 ;  /* 0x000d789e01007387 */ /* 0x0003e80000100a00 */
[----:B-1----:R-:W2:Y:S04]  /*51fb0*/  LDL.LU.64 R156, [R1+0x2630] ;  /* 0x00263000019c7983 */ /* 0x002ea80000300a00 */
[----:B------:R-:W2:Y:S08]  /*51fc0*/  LDL.LU.64 R158, [R1+0x2638] ;  /* 0x00263800019e7983 */ /* 0x000eb00000300a00 */
[----:B------:R1:W-:Y:S01]  /*51fd0*/  STL.64 [R1+0xd60], R148 ;  /* 0x000d609401007387 */ /* 0x0003e20000100a00 */
[C---:B------:R-:W-:Y:S03]  /*51fe0*/  HMMA.1688.F32.TF32 R144, R132.reuse, R76, R144 ;  /* 0x0000004c8490723c */ /* 0x040fe60000081090 */
[----:B------:R1:W-:Y:S04]  /*51ff0*/  STL.64 [R1+0xd68], R150 ;  /* 0x000d689601007387 */ /* 0x0003e80000100a00 */
[----:B-1----:R-:W2:Y:S04]  /*52000*/  LDL.LU.64 R148, [R1+0x2620] ;  /* 0x0026200001947983 */ /* 0x002ea80000300a00 */
[----:B------:R-:W2:Y:S11]  /*52010*/  LDL.LU.64 R150, [R1+0x2628] ;  /* 0x0026280001967983 */ /* 0x000eb60000300a00 */
[----:B------:R-:W-:Y:S01]  /*52020*/  @!UPT UIADD3 URZ, URZ, URZ, URZ ;  /* 0x0000003f3f3ff290 */ /* 0x000fe2000fffe03f */
[----:B------:R1:W-:Y:S04]  /*52030*/  STL.64 [R1+0xd50], R144 ;  /* 0x000d509001007387 */ /* 0x0003e80000100a00 */
[----:B------:R1:W-:Y:S04]  /*52040*/  STL.64 [R1+0xd58], R146 ;  /* 0x000d589201007387 */ /* 0x0003e80000100a00 */
[----:B-1----:R-:W2:Y:S04]  /*52050*/  LDL.LU.64 R144, [R1+0x2610] ;  /* 0x0026100001907983 */ /* 0x002ea80000300a00 */
[----:B------:R-:W2:Y:S01]  /*52060*/  LDL.LU.64 R146, [R1+0x2618] ;  /* 0x0026180001927983 */ /* 0x000ea20000300a00 */
[C---:B---3--:R-:W-:Y:S08]  /*52070*/  HMMA.1688.F32.TF32 R164, R132.reuse, R72, R164 ;  /* 0x0000004884a4723c */ /* 0x048ff000000810a4 */
[C---:B----4-:R-:W-:Y:S11]  /*52080*/  HMMA.1688.F32.TF32 R160, R132.reuse, R68, R160 ;  /* 0x0000004484a0723c */ /* 0x050ff600000810a0 */
[----:B------:R-:W-:Y:S05]  /*52090*/  @!UPT UIADD3 URZ, URZ, URZ, URZ ;  /* 0x0000003f3f3ff290 */ /* 0x000fea000fffe03f */
[----:B------:R-:W-:Y:S01]  /*520a0*/  MOV R224, R167 ;  /* 0x000000a700e07202 */ /* 0x000fe20000000f00 */
[----:B------:R-:W-:Y:S01]  /*520b0*/  STL.64 [R1+0xd40], R164 ;  /* 0x000d40a401007387 */ /* 0x000fe20000100a00 */
[----:B------:R-:W-:Y:S03]  /*520c0*/  HMMA.1688.F32.TF32 R152, R132, R64, R152 ;  /* 0x000000408498723c */ /* 0x000fe60000081098 */
[----:B------:R-:W-:Y:S04]  /*520d0*/  STL [R1+0xd48], R166 ;  /* 0x000d48a601007387 */ /* 0x000fe80000100800 */
[----:B------:R1:W-:Y:S11]  /*520e0*/  STL [R1+0x5730], R224 ;  /* 0x005730e001007387 */ /* 0x0003f60000100800 */
[----:B------:R-:W-:Y:S05]  /*520f0*/  @!UPT UIADD3 URZ, URZ, URZ, URZ ;  /* 0x0000003f3f3ff290 */ /* 0x000fea000fffe03f */
[----:B------:R3:W-:Y:S01]  /*52100*/  STL.64 [R1+0xd20], R152 ;  /* 0x000d209801007387 */ /* 0x0007e20000100a00 */
[----:B-1----:R-:W-:-:S03]  /*52110*/  IMAD.MOV.U32 R224, RZ, RZ, R155 ;  /* 0x000000ffffe07224 */ /* 0x002fc600078e009b */
[----:B------:R-:W-:Y:S04]  /*52120*/  STL.64 [R1+0xd30], R160 ;  /* 0x000d30a001007387 */ /* 0x000fe80000100a00 */
[----:B------:R-:W-:Y:S04]  /*52130*/  STL.64 [R1+0xd38], R162 ;  /* 0x000d38a201007387 */ /* 0x000fe80000100a00 */
[----:B------:R1:W-:Y:S04]  /*52140*/  STL [R1+0xd28], R154 ;  /* 0x000d289a01007387 */ /* 0x0003e80000100800 */
[----:B---3--:R-:W3:Y:S04]  /*52150*/  LDL.LU.64 R152, [R1+0x2600] ;  /* 0x0026000001987983 */ /* 0x008ee80000300a00 */
[----:B-1----:R-:W3:Y:S04]  /*52160*/  LDL.LU.64 R154, [R1+0x2608] ;  /* 0x00260800019a7983 */ /* 0x002ee80000300a00 */
[----:B------:R1:W-:Y:S01]  /*52170*/  STL [R1+0x5734], R224 ;  /* 0x005734e001007387 */ /* 0x0003e20000100800 */
[C---:B--2---:R-:W-:Y:S03]  /*52180*/  HMMA.1688.F32.TF32 R160, R132.reuse, R60, R140 ;  /* 0x0000003c84a0723c */ /* 0x044fe6000008108c */
[----:B------:R-:W2:Y:S04]  /*52190*/  LDL.LU.64 R140, [R1+0x25f0] ;  /* 0x0025f000018c7983 */ /* 0x000ea80000300a00 */
[----:B------:R-:W2:Y:S01]  /*521a0*/  LDL.LU.64 R142, [R1+0x25f8] ;  /* 0x0025f800018e7983 */ /* 0x000ea20000300a00 */
[C---:B------:R-:W-:Y:S11]  /*521b0*/  HMMA.1688.F32.TF32 R156, R132.reuse, R56, R156 ;  /* 0x00000038849c723c */ /* 0x040ff6000008109c */
[----:B------:R-:W-:Y:S04]  /*521c0*/  @!UPT UIADD3 URZ, URZ, URZ, URZ ;  /* 0x0000003f3f3ff290 */ /* 0x000fe8000fffe03f */
[----:B------:R-:W-:Y:S04]  /*521d0*/  STL.64 [R1+0xd10], R160 ;  /* 0x000d10a001007387 */ /* 0x000fe80000100a00 */
[----:B------:R-:W-:Y:S04]  /*521e0*/  STL.64 [R1+0xd18], R162 ;  /* 0x000d18a201007387 */ /* 0x000fe80000100a00 */
[----:B------:R-:W-:Y:S04]  /*521f0*/  STL [R1+0xd0c], R159 ;  /* 0x000d0c9f01007387 */ /* 0x000fe80000100800 */
[----:B------:R-:W3:Y:S04]  /*52200*/  LDL.LU.64 R168, [R1+0x25e0] ;  /* 0x0025e00001a87983 */ /* 0x000ee80000300a00 */
[----:B------:R-:W3:Y:S01]  /*52210*/  LDL.LU.64 R170, [R1+0x25e8] ;  /* 0x0025e80001aa7983 */ /* 0x000ee20000300a00 */
[----:B------:R-:W-:Y:S01]  /*52220*/  HMMA.1688.F32.TF32 R148, R132, R52, R148 ;  /* 0x000000348494723c */ /* 0x000fe20000081094 */
[----:B------:R-:W-:Y:S01]  /*52230*/  MOV R227, R158 ;  /* 0x0000009e00e37202 */ /* 0x000fe20000000f00 */
[----:B------:R-:W-:-:S02]  /*52240*/  IMAD.MOV.U32 R226, RZ, RZ, R157 ;  /* 0x000000ffffe27224 */ /* 0x000fc400078e009d */
[----:B------:R-:W-:Y:S02]  /*52250*/  IMAD.MOV.U32 R225, RZ, RZ, R156 ;  /* 0x000000ffffe17224 */ /* 0x000fe400078e009c */
[----:B------:R-:W-:Y:S04]  /*52260*/  STL [R1+0x5740], R227 ;  /* 0x005740e301007387 */ /* 0x000fe80000100800 */
[----:B------:R-:W-:Y:S04]  /*52270*/  STL [R1+0x573c], R226 ;  /* 0x00573ce201007387 */ /* 0x000fe80000100800 */
[----:B------:R-:W-:Y:S01]  /*52280*/  STL [R1+0x5738], R225 ;  /* 0x005738e101007387 */ /* 0x000fe20000100800 */
[----:B------:R-:W-:Y:S08]  /*52290*/  HMMA.1688.F32.TF32 R144, R132, R48, R144 ;  /* 0x000000308490723c */ /* 0x000ff00000081090 */
[----:B------:R1:W-:Y:S02]  /*522a0*/  STL.64 [R1+0xcf0], R148 ;  /* 0x000cf09401007387 */ /* 0x0003e40000100a00 */
[----:B-1----:R-:W-:-:S02]  /*522b0*/  IMAD.MOV.U32 R224, RZ, RZ, R151 ;  /* 0x000000ffffe07224 */ /* 0x002fc400078e0097 */
[----:B------:R1:W-:Y:S04]  /*522c0*/  STL [R1+0xcf8], R150 ;  /* 0x000cf89601007387 */ /* 0x0003e80000100800 */
[----:B------:R-:W3:Y:S04]  /*522d0*/  LDL.LU.64 R148, [R1+0x25d0] ;  /* 0x0025d00001947983 */ /* 0x000ee80000300a00 */
[----:B-1----:R-:W3:Y:S04]  /*522e0*/  LDL.LU.64 R150, [R1+0x25d8] ;  /* 0x0025d80001967983 */ /* 0x002ee80000300a00 */
[----:B------:R-:W-:Y:S01]  /*522f0*/  IMAD.MOV.U32 R227, RZ, RZ, R145 ;  /* 0x000000ffffe37224 */ /* 0x000fe200078e0091 */
[----:B------:R-:W-:Y:S01]  /*52300*/  MOV R225, R147 ;  /* 0x0000009300e17202 */ /* 0x000fe20000000f00 */
[----:B------:R-:W-:Y:S01]  /*52310*/  STL [R1+0x5744], R224 ;  /* 0x005744e001007387 */ /* 0x000fe20000100800 */
[----:B------:R-:W-:-:S03]  /*52320*/  IMAD.MOV.U32 R226, RZ, RZ, R146 ;  /* 0x000000ffffe27224 */ /* 0x000fc600078e0092 */
[----:B------:R1:W-:Y:S04]  /*52330*/  STL [R1+0xce0], R144 ;  /* 0x000ce09001007387 */ /* 0x0003e80000100800 */
[----:B-1----:R-:W3:Y:S04]  /*52340*/  LDL.LU.64 R144, [R1+0x25c0] ;  /* 0x0025c00001907983 */ /* 0x002ee80000300a00 */
        /* <DEDUP_REMOVED lines=8> */
[C---:B---3--:R-:W-:Y:S11]  /*523d0*/  HMMA.1688.F32.TF32 R152, R132.reuse, R44, R152 ;  /* 0x0000002c8498723c */ /* 0x048ff60000081098 */
[----:B------:R-:W-:Y:S11]  /*523e0*/  @!UPT UIADD3 URZ, URZ, URZ, URZ ;  /* 0x0000003f3f3ff290 */ /* 0x000ff6000fffe03f */
[----:B------:R-:W-:Y:S02]  /*523f0*/  @!UPT UIADD3 URZ, URZ, URZ, URZ ;  /* 0x0000003f3f3ff290 */ /* 0x000fe4000fffe03f */
[----:B------:R-:W-:Y:S01]  /*52400*/  IMAD.MOV.U32 R224, RZ, RZ, R155 ;  /* 0x000000ffffe07224 */ /* 0x000fe200078e009b */
[----:B------:R1:W-:Y:S04]  /*52410*/  STL.64 [R1+0xcd0], R152 ;  /* 0x000cd09801007387 */ /* 0x0003e80000100a00 */
[----:B------:R3:W-:Y:S04]  /*52420*/  STL [R1+0xcd8], R154 ;  /* 0x000cd89a01007387 */ /* 0x0007e80000100800 */
[----:B------:R-:W-:Y:S04]  /*52430*/  STL [R1+0x5754], R224 ;  /* 0x005754e001007387 */ /* 0x000fe80000100800 */
        /* <DEDUP_REMOVED lines=8> */
[----:B---3--:R-:W3:Y:S04]  /*524c0*/  LDL.LU.64 R154, [R1+0x2588] ;  /* 0x00258800019a7983 */ /* 0x008ee80000300a00 */
[----:B--2---:R-:W2:Y:S04]  /*524d0*/  LDL.LU.64 R140, [R1+0x2570] ;  /* 0x00257000018c7983 */ /* 0x004ea80000300a00 */
[----:B------:R-:W2:Y:S01]  /*524e0*/  LDL.LU.64 R142, [R1+0x2578] ;  /* 0x00257800018e7983 */ /* 0x000ea20000300a00 */
[C---:B------:R-:W-:Y:S11]  /*524f0*/  HMMA.1688.F32.TF32 R168, R132.reuse, R36, R168 ;  /* 0x0000002484a8723c */ /* 0x040ff600000810a8 */
        /* <DEDUP_REMOVED lines=20> */
[C---:B-1----:R-:W-:Y:S08]  /*52640*/  HMMA.1688.F32.TF32 R168, R132.reuse, R24, R164 ;  /* 0x0000001884a8723c */ /* 0x042ff000000810a4 */
[C---:B------:R-:W-:Y:S01]  /*52650*/  HMMA.1688.F32.TF32 R164, R132.reuse, R20, R156 ;  /* 0x0000001484a4723c */ /* 0x040fe2000008109c */
[----:B------:R-:W2:Y:S11]  /*52660*/  LDL.LU.64 R156, [R1+0x2560] ;  /* 0x00256000019c7983 */ /* 0x000eb60000300a00 */
[----:B------:R-:W-:Y:S03]  /*52670*/  @!UPT UIADD3 URZ, URZ, URZ, URZ ;  /* 0x0000003f3f3ff290 */ /* 0x000fe6000fffe03f */
[----:B------:R-:W-:Y:S04]  /*52680*/  STL.64 [R1+0xc80], R168 ;  /* 0x000c80a801007387 */ /* 0x000fe80000100a00 */
[----:B------:R-:W-:Y:S04]  /*52690*/  STL.64 [R1+0xc88], R170 ;  /* 0x000c88aa01007387 */ /* 0x000fe80000100a00 */
[----:B------:R-:W2:Y:S04]  /*526a0*/  LDL.LU.64 R158, [R1+0x2568] ;  /* 0x00256800019e7983 */ /* 0x000ea80000300a00 */
[----:B------:R1:W-:Y:S04]  /*526b0*/  STL.64 [R1+0xc70], R164 ;  /* 0x000c70a401007387 */ /* 0x0003e80000100a00 */
[----:B------:R1:W-:Y:S04]  /*526c0*/  STL.64 [R1+0xc78], R166 ;  /* 0x000c78a601007387 */ /* 0x0003e80000100a00 */
[----:B-1----:R-:W2:Y:S04]  /*526d0*/  LDL.LU.64 R164, [R1+0x2550] ;  /* 0x0025500001a47983 */ /* 0x002ea80000300a00 */
[----:B------:R-:W2:Y:S01]  /*526e0*/  LDL.LU.64 R166, [R1+0x2558] ;  /* 0x0025580001a67983 */ /* 0x000ea20000300a00 */
[C---:B----4-:R-:W-:Y:S11]  /*526f0*/  HMMA.1688.F32.TF32 R160, R132.reuse, R16, R160 ;  /* 0x0000001084a0723c */ /* 0x050ff600000810a0 */
[----:B------:R-:W-:Y:S11]  /*52700*/  @!UPT UIADD3 URZ, URZ, URZ, URZ ;  /* 0x0000003f3f3ff290 */ /* 0x000ff6000fffe03f */
[----:B------:R-:W-:Y:S01]  /*52710*/  @!UPT UIADD3 URZ, URZ, URZ, URZ ;  /* 0x0000003f3f3ff290 */ /* 0x000fe2000fffe03f */
        /* <DEDUP_REMOVED lines=8> */
[C---:B--2---:R-:W-:Y:S02]  /*527a0*/  HMMA.1688.F32.TF32 R160, R132.reuse, R8, R140 ;  /* 0x0000000884a0723c */ /* 0x044fe4000008108c */
[----:B------:R-:W2:Y:S04]  /*527b0*/  LDL.LU.64 R140, [R1+0x2530] ;  /* 0x00253000018c7983 */ /* 0x000ea80000300a00 */
[----:B------:R-:W2:Y:S02]  /*527c0*/  LDL.LU.64 R142, [R1+0x2538] ;  /* 0x00253800018e7983 */ /* 0x000ea40000300a00 */
[----:B------:R-:W-:Y:S11]  /*527d0*/  HMMA.1688.F32.TF32 R132, R132, R240, R148 ;  /* 0x000000f08484723c */ /* 0x000ff60000081094 */
[----:B------:R-:W-:Y:S04]  /*527e0*/  @!UPT UIADD3 URZ, URZ, URZ, URZ ;  /* 0x0000003f3f3ff290 */ /* 0x000fe8000fffe03f */
[----:B------:R-:W-:Y:S04]  /*527f0*/  STL.64 [R1+0xc40], R160 ;  /* 0x000c40a001007387 */ /* 0x000fe80000100a00 */
[----:B------:R-:W-:Y:S04]  /*52800*/  STL.64 [R1+0xc48], R162 ;  /* 0x000c48a201007387 */ /* 0x000fe80000100a00 */
[----:B------:R-:W4:Y:S04]  /*52810*/  LDL.LU.64 R148, [R1+0x2520] ;  /* 0x0025200001947983 */ /* 0x000f280000300a00 */
        /* <DEDUP_REMOVED lines=8> */
[----:B------:R-:W-:Y:S04]  /*528a0*/  STL.64 [R1+0x1c8], R134 ;  /* 0x0001c88601007387 */ /* 0x000fe80000100a00 */
[----:B------:R-:W4:Y:S04]  /*528b0*/  LDL.LU.64 R160, [R1+0x2500] ;  /* 0x0025000001a07983 */ /* 0x000f280000300a00 */
[----:B------:R-:W4:Y:S04]  /*528c0*/  LDL.LU.64 R162, [R1+0x2508] ;  /* 0x0025080001a27983 */ /* 0x000f280000300a00 */
[----:B------:R-:W-:Y:S04]  /*528d0*/  LDS R132, [R3+0x500] ;  /* 0x0005000003847984 */ /* 0x000fe80000000800 */
[----:B------:R-:W-:Y:S04]  /*528e0*/  LDS R134, [R3+0x2500] ;  /* 0x0025000003867984 */ /* 0x000fe80000000800 */
[----:B------:R-:W-:Y:S04]  /*528f0*/  LDS R133, [R4+0x500] ;  /* 0x0005000004857984 */ /* 0x000fe80000000800 */
[----:B------:R-:W1:Y:S01]  /*52900*/  LDS R135, [R4+0x2500] ;  /* 0x0025000004877984 */ /* 0x000e620000000800 */
[C---:B------:R-:W-:Y:S03]  /*52910*/  HMMA.1688.F32.TF32 R168, R136.reuse, R124, R156 ;  /* 0x0000007c88a8723c */ /* 0x040fe6000008109c */
[----:B------:R-:W4:Y:S04]  /*52920*/  LDL.LU.64 R156, [R1+0x24f0] ;  /* 0x0024f000019c7983 */ /* 0x000f280000300a00 */
[----:B------:R-:W4:Y:S11]  /*52930*/  LDL.LU.64 R158, [R1+0x24f8] ;  /* 0x0024f800019e7983 */ /* 0x000f360000300a00 */
[----:B------:R-:W-:Y:S05]  /*52940*/  @!UPT UIADD3 URZ, URZ, URZ, URZ ;  /* 0x0000003f3f3ff290 */ /* 0x000fea000fffe03f */
[----:B------:R-:W-:Y:S04]  /*52950*/  STL.64 [R1+0xc30], R168 ;  /* 0x000c30a801007387 */ /* 0x000fe80000100a00 */
[----:B------:R1:W-:Y:S02]  /*52960*/  STL.64 [R1+0xc38], R170 ;  /* 0x000c38aa01007387 */ /* 0x0003e40000100a00 */
[C---:B-1----:R-:W-:Y:S08]  /*52970*/  HMMA.1688.F32.TF32 R168, R136.reuse, R120, R164 ;  /* 0x0000007888a8723c */ /* 0x042ff000000810a4 */
[C---:B---3--:R-:W-:Y:S01]  /*52980*/  HMMA.1688.F32.TF32 R164, R136.reuse, R116, R152 ;  /* 0x0000007488a4723c */ /* 0x048fe20000081098 */
        /* <DEDUP_REMOVED lines=101> */
[----:B-1----:R-:W4:Y:S01]  /*52fe0*/  LDL.LU.64 R164, [R1+0x23d0] ;  /* 0x0023d00001a47983 */ /* 0x002f220000300a00 */
[C---:B------:R-:W-:Y:S03]  /*52ff0*/  HMMA.1688.F32.TF32 R160, R136.reuse, R48, R160 ;  /* 0x0000003088a0723c */ /* 0x040fe600000810a0 */
        /* <DEDUP_REMOVED lines=51> */
[----:B-1----:R-:W4:Y:S04]  /*53330*/  LDL.LU.64 R156, [R1+0x2360] ;  /* 0x00236000019c7983 */ /* 0x002f280000300a00 */
[----:B------:R-:W4:Y:S01]  /*53340*/  LDL.LU.64 R158, [R1+0x2368] ;  /* 0x00236800019e7983 */ /* 0x000f220000300a00 */
[C---:B---3--:R-:W-:Y:S11]  /*53350*/  HMMA.1688.F32.TF32 R152, R136.reuse, R12, R152 ;  /* 0x0000000c8898723c */ /* 0x048ff60000081098 */
[----:B------:R-:W-:Y:S11]  /*53360*/  @!UPT UIADD3 URZ, URZ, URZ, URZ ;  /* 0x0000003f3f3ff290 */ /* 0x000ff6000fffe03f */
[----:B------:R-:W-:Y:S01]  /*53370*/  @!UPT UIADD3 URZ, URZ, URZ, URZ ;  /* 0x0000003f3f3ff290 */ /* 0x000fe2000fffe03f */
[----:B------:R-:W-:Y:S04]  /*53380*/  STL.64 [R1+0xa70], R152 ;  /* 0x000a709801007387 */ /* 0x000fe80000100a00 */
[----:B------:R2:W-:Y:S02]  /*53390*/  STL.64 [R1+0xa78], R154 ;  /* 0x000a789a01007387 */ /* 0x0005e40000100a00 */
[C---:B--2---:R-:W-:Y:S02]  /*533a0*/  HMMA.1688.F32.TF32 R152, R136.reuse, R8, R140 ;  /* 0x000000088898723c */ /* 0x044fe4000008108c */
[----:B------:R-:W2:Y:S04]  /*533b0*/  LDL.LU.64 R140, [R1+0x2350] ;  /* 0x00235000018c7983 */ /* 0x000ea80000300a00 */
[----:B------:R-:W2:Y:S11]  /*533c0*/  LDL.LU.64 R142, [R1+0x2358] ;  /* 0x00235800018e7983 */ /* 0x000eb60000300a00 */
[----:B------:R-:W-:Y:S06]  /*533d0*/  @!UPT UIADD3 URZ, URZ, URZ, URZ ;  /* 0x0000003f3f3ff290 */ /* 0x000fec000fffe03f */
[----:B------:R1:W-:Y:S04]  /*533e0*/  STL.64 [R1+0xa60], R152 ;  /* 0x000a609801007387 */ /* 0x0003e80000100a00 */
[----:B------:R3:W-:Y:S04]  /*533f0*/  STL.64 [R1+0xa68], R154 ;  /* 0x000a689a01007387 */ /* 0x0007e80000100a00 */
[----:B-1----:R-:W2:Y:S04]  /*53400*/  LDL.LU.64 R152, [R1+0x2340] ;  /* 0x0023400001987983 */ /* 0x002ea80000300a00 */
[----:B---3--:R-:W3:Y:S01]  /*53410*/  LDL.LU.64 R154, [R1+0x2348] ;  /* 0x00234800019a7983 */ /* 0x008ee20000300a00 */
[----:B----4-:R-:W-:Y:S11]  /*53420*/  HMMA.1688.F32.TF32 R136, R136, R240, R148 ;  /* 0x000000f08888723c */ /* 0x010ff60000081094 */
[----:B------:R-:W-:Y:S11]  /*53430*/  @!UPT UIADD3 URZ, URZ, URZ, URZ ;  /* 0x0000003f3f3ff290 */ /* 0x000ff6000fffe03f */
[----:B------:R-:W-:Y:S01]  /*53440*/  @!UPT UIADD3 URZ, URZ, URZ, URZ ;  /* 0x0000003f3f3ff290 */ /* 0x000fe2000fffe03f */
        /* <DEDUP_REMOVED lines=179> */
[----:B-1----:R-:W4:Y:S01]  /*53f80*/  LDL.LU.64 R160, [R1+0x2180] ;  /* 0x0021800001a07983 */ /* 0x002f220000300a00 */
[C---:B------:R-:W-:Y:S03]  /*53f90*/  HMMA.1688.F32.TF32 R156, R132.reuse, R12, R156 ;  /* 0x0000000c849c723c */ /* 0x040fe6000008109c */
[----:B------:R-:W4:Y:S11]  /*53fa0*/  LDL.LU.64 R162, [R1+0x2188] ;  /* 0x0021880001a27983 */ /* 0x000f360000300a00 */
[----:B------:R-:W-:Y:S09]  /*53fb0*/  @!UPT UIADD3 URZ, URZ, URZ, URZ ;  /* 0x0000003f3f3ff290 */ /* 0x000ff2000fffe03f */
[----:B------:R-:W-:Y:S04]  /*53fc0*/  STL.64 [R1+0x890], R156 ;  /* 0x0008909c01007387 */ /* 0x000fe80000100a00 */
[----:B------:R2:W-:Y:S02]  /*53fd0*/  STL.64 [R1+0x898], R158 ;  /* 0x0008989e01007387 */ /* 0x0005e40000100a00 */
[C---:B--2---:R-:W-:Y:S02]  /*53fe0*/  HMMA.1688.F32.TF32 R156, R132.reuse, R8, R140 ;  /* 0x00000008849c723c */ /* 0x044fe4000008108c */
[----:B------:R-:W2:Y:S04]  /*53ff0*/  LDL.LU.64 R140, [R1+0x2170] ;  /* 0x00217000018c7983 */ /* 0x000ea80000300a00 */
[----:B------:R-:W2:Y:S11]  /*54000*/  LDL.LU.64 R142, [R1+0x2178] ;  /* 0x00217800018e7983 */ /* 0x000eb60000300a00 */
[----:B------:R-:W-:Y:S06]  /*54010*/  @!UPT UIADD3 URZ, URZ, URZ, URZ ;  /* 0x0000003f3f3ff290 */ /* 0x000fec000fffe03f */
[----:B------:R-:W-:Y:S04]  /*54020*/  STL.64 [R1+0x880], R156 ;  /* 0x0008809c01007387 */ /* 0x000fe80000100a00 */
[----:B------:R-:W-:Y:S01]  /*54030*/  STL.64 [R1+0x888], R158 ;  /* 0x0008889e01007387 */ /* 0x000fe20000100a00 */
[----:B---3--:R-:W-:Y:S03]  /*54040*/  HMMA.1688.F32.TF32 R132, R132, R240, R152 ;  /* 0x000000f08484723c */ /* 0x008fe60000081098 */
        /* <DEDUP_REMOVED lines=178> */
[----:B------:R1:W-:Y:S01]  /*54b70*/  STL.64 [R1+0x6c0], R164 ;  /* 0x0006c0a401007387 */ /* 0x0003e20000100a00 */
[C---:B------:R-:W-:Y:S03]  /*54b80*/  HMMA.1688.F32.TF32 R160, R136.reuse, R12, R160 ;  /* 0x0000000c88a0723c */ /* 0x040fe600000810a0 */
[----:B------:R1:W-:Y:S04]  /*54b90*/  STL.64 [R1+0x6c8], R166 ;  /* 0x0006c8a601007387 */ /* 0x0003e80000100a00 */
[----:B-1----:R-:W4:Y:S04]  /*54ba0*/  LDL.LU.64 R164, [R1+0x670] ;  /* 0x0006700001a47983 */ /* 0x002f280000300a00 */
[----:B------:R-:W4:Y:S11]  /*54bb0*/  LDL.LU.64 R166, [R1+0x678] ;  /* 0x0006780001a67983 */ /* 0x000f360000300a00 */
[----:B------:R-:W-:Y:S01]  /*54bc0*/  @!UPT UIADD3 URZ, URZ, URZ, URZ ;  /* 0x0000003f3f3ff290 */ /* 0x000fe2000fffe03f */
        /* <DEDUP_REMOVED lines=15> */
[----:B------:R-:W3:Y:S04]  /*54cc0*/  LDL.LU.64 R144, [R1+0x2a90] ;  /* 0x002a900001907983 */ /* 0x000ee80000300a00 */
[----:B------:R-:W3:Y:S11]  /*54cd0*/  LDL.LU.64 R146, [R1+0x2a98] ;  /* 0x002a980001927983 */ /* 0x000ef60000300a00 */
[----:B------:R-:W-:Y:S06]  /*54ce0*/  @!UPT UIADD3 URZ, URZ, URZ, URZ ;  /* 0x0000003f3f3ff290 */ /* 0x000fec000fffe03f */
[----:B------:R-:W-:Y:S04]  /*54cf0*/  STL.64 [R1+0x160], R136 ;  /* 0x0001608801007387 */ /* 0x000fe80000100a00 */
[----:B------:R-:W-:Y:S04]  /*54d00*/  STL.64 [R1+0x168], R138 ;  /* 0x0001688a01007387 */ /* 0x000fe80000100a00 */
[----:B------:R-:W3:Y:S04]  /*54d10*/  LDL.LU.64 R160, [R1+0x630] ;  /* 0x0006300001a07983 */ /* 0x000ee80000300a00 */
[----:B------:R-:W-:Y:S04]  /*54d20*/  LDS R136, [R3+0x680] ;  /* 0x0006800003887984 */ /* 0x000fe80000000800 */
[----:B------:R-:W-:Y:S04]  /*54d30*/  LDS R138, [R3+0x2680] ;  /* 0x00268000038a7984 */ /* 0x000fe80000000800 */
[----:B------:R-:W-:Y:S04]  /*54d40*/  LDS R137, [R4+0x680] ;  /* 0x0006800004897984 */ /* 0x000fe80000000800 */
[----:B------:R-:W1:Y:S01]  /*54d50*/  LDS R139, [R4+0x2680] ;  /* 0x00268000048b7984 */ /* 0x000e620000000800 */
[C---:B------:R-:W-:Y:S08]  /*54d60*/  HMMA.1688.F32.TF32 R156, R132.reuse, R124, R156 ;  /* 0x0000007c849c723c */ /* 0x040ff0000008109c */
[C---:B------:R-:W-:Y:S11]  /*54d70*/  HMMA.1688.F32.TF32 R148, R132.reuse, R120, R148 ;  /* 0x000000788494723c */ /* 0x040ff60000081094 */
[----:B------:R-:W-:Y:S04]  /*54d80*/  @!UPT UIADD3 URZ, URZ, URZ, URZ ;  /* 0x0000003f3f3ff290 */ /* 0x000fe8000fffe03f */
[----:B------:R1:W-:Y:S04]  /*54d90*/  STL.64 [R1+0x690], R156 ;  /* 0x0006909c01007387 */ /* 0x0003e80000100a00 */
[----:B------:R1:W-:Y:S04]  /*54da0*/  STL.64 [R1+0x698], R158 ;  /* 0x0006989e01007387 */ /* 0x0003e80000100a00 */
[----:B------:R-:W4:Y:S04]  /*54db0*/  LDL.LU.64 R162, [R1+0x638] ;  /* 0x0006380001a27983 */ /* 0x000f280000300a00 */
        /* <DEDUP_REMOVED lines=8> */
[----:B------:R-:W-:Y:S02]  /*54e40*/  @!UPT UIADD3 URZ, URZ, URZ, URZ ;  /* 0x0000003f3f3ff290 */ /* 0x000fe4000fffe03f */
[----:B------:R-:W-:Y:S01]  /*54e50*/  IMAD.MOV.U32 R252, RZ, RZ, R167 ;  /* 0x000000fffffc7224 */ /* 0x000fe200078e00a7 */
[----:B------:R-:W-:Y:S04]  /*54e60*/  STL.64 [R1+0x670], R164 ;  /* 0x000670a401007387 */ /* 0x000fe80000100a00 */
[----:B------:R2:W-:Y:S04]  /*54e70*/  STL [R1+0x678], R166 ;  /* 0x000678a601007387 */ /* 0x0005e80000100800 */
[----:B------:R1:W-:Y:S01]  /*54e80*/  STL [R1+0x56f8], R252 ;  /* 0x0056f8fc01007387 */ /* 0x0003e20000100800 */
[C---:B--2---:R-:W-:Y:S03]  /*54e90*/  HMMA.1688.F32.TF32 R164, R132.reuse, R112, R140 ;  /* 0x0000007084a4723c */ /* 0x044fe6000008108c */
[----:B------:R-:W2:Y:S04]  /*54ea0*/  LDL.LU.64 R140, [R1+0x600] ;  /* 0x00060000018c7983 */ /* 0x000ea80000300a00 */
[----:B------:R-:W2:Y:S01]  /*54eb0*/  LDL.LU.64 R142, [R1+0x608] ;  /* 0x00060800018e7983 */ /* 0x000ea20000300a00 */
[C---:B---3--:R-:W-:Y:S11]  /*54ec0*/  HMMA.1688.F32.TF32 R152, R132.reuse, R108, R152 ;  /* 0x0000006c8498723c */ /* 0x048ff60000081098 */
[----:B------:R-:W-:Y:S04]  /*54ed0*/  @!UPT UIADD3 URZ, URZ, URZ, URZ ;  /* 0x0000003f3f3ff290 */ /* 0x000fe8000fffe03f */
[----:B------:R-:W-:Y:S04]  /*54ee0*/  STL.64 [R1+0x660], R164 ;  /* 0x000660a401007387 */ /* 0x000fe80000100a00 */
[----:B------:R-:W-:Y:S05]  /*54ef0*/  STL.64 [R1+0x668], R166 ;  /* 0x000668a601007387 */ /* 0x000fea0000100a00 */
[----:B-1----:R-:W-:Y:S01]  /*54f00*/  IMAD.MOV.U32 R252, RZ, RZ, R155 ;  /* 0x000000fffffc7224 */ /* 0x002fe200078e009b */
[----:B------:R-:W-:Y:S04]  /*54f10*/  STL.64 [R1+0x650], R152 ;  /* 0x0006509801007387 */ /* 0x000fe80000100a00 */
[----:B------:R1:W-:Y:S04]  /*54f20*/  STL [R1+0x658], R154 ;  /* 0x0006589a01007387 */ /* 0x0003e80000100800 */
[----:B------:R-:W-:Y:S01]  /*54f30*/  STL [R1+0x56fc], R252 ;  /* 0x0056fcfc01007387 */ /* 0x000fe20000100800 */
[C---:B-1----:R-:W-:Y:S03]  /*54f40*/  HMMA.1688.F32.TF32 R152, R132.reuse, R104, R144 ;  /* 0x000000688498723c */ /* 0x042fe60000081090 */
[----:B------:R-:W3:Y:S04]  /*54f50*/  LDL.LU.64 R144, [R1+0x5f0] ;  /* 0x0005f00001907983 */ /* 0x000ee80000300a00 */
[----:B------:R-:W3:Y:S11]  /*54f60*/  LDL.LU.64 R146, [R1+0x5f8] ;  /* 0x0005f80001927983 */ /* 0x000ef60000300a00 */
[----:B------:R-:W-:Y:S05]  /*54f70*/  @!UPT UIADD3 URZ, URZ, URZ, URZ ;  /* 0x0000003f3f3ff290 */ /* 0x000fea000fffe03f */
[----:B------:R1:W-:Y:S04]  /*54f80*/  STL.64 [R1+0x640], R152 ;  /* 0x0006409801007387 */ /* 0x0003e80000100a00 */
[----:B------:R1:W-:Y:S04]  /*54f90*/  STL.64 [R1+0x648], R154 ;  /* 0x0006489a01007387 */ /* 0x0003e80000100a00 */
[----:B------:R-:W3:Y:S04]  /*54fa0*/  LDL.LU.64 R172, [R1+0x5e0] ;  /* 0x0005e00001ac7983 */ /* 0x000ee80000300a00 */
[----:B------:R-:W3:Y:S04]  /*54fb0*/  LDL.LU.64 R174, [R1+0x5e8] ;  /* 0x0005e80001ae7983 */ /* 0x000ee80000300a00 */
[----:B------:R-:W3:Y:S04]  /*54fc0*/  LDL.LU.64 R168, [R1+0x5d0] ;  /* 0x0005d00001a87983 */ /* 0x000ee80000300a00 */
[----:B------:R-:W3:Y:S04]  /*54fd0*/  LDL.LU.64 R170, [R1+0x5d8] ;  /* 0x0005d80001aa7983 */ /* 0x000ee80000300a00 */
[----:B------:R-:W3:Y:S04]  /*54fe0*/  LDL.LU.64 R164, [R1+0x5c0] ;  /* 0x0005c00001a47983 */ /* 0x000ee80000300a00 */
[----:B------:R-:W3:Y:S04]  /*54ff0*/  LDL.LU.64 R166, [R1+0x5c8] ;  /* 0x0005c80001a67983 */ /* 0x000ee80000300a00 */
[----:B-1----:R-:W3:Y:S04]  /*55000*/  LDL.LU.64 R152, [R1+0x5b0] ;  /* 0x0005b00001987983 */ /* 0x002ee80000300a00 */
[----:B------:R-:W3:Y:S01]  /*55010*/  LDL.LU.64 R154, [R1+0x5b8] ;  /* 0x0005b800019a7983 */ /* 0x000ee20000300a00 */
[----:B----4-:R-:W-:Y:S11]  /*55020*/  HMMA.1688.F32.TF32 R156, R132, R96, R156 ;  /* 0x00000060849c723c */ /* 0x010ff6000008109c */
[----:B------:R-:W-:Y:S11]  /*55030*/  @!UPT UIADD3 URZ, URZ, URZ, URZ ;  /* 0x0000003f3f3ff290 */ /* 0x000ff6000fffe03f */
[----:B------:R-:W-:Y:S01]  /*55040*/  @!UPT UIADD3 URZ, URZ, URZ, URZ ;  /* 0x0000003f3f3ff290 */ /* 0x000fe2000fffe03f */
[----:B------:R-:W-:Y:S01]  /*55050*/  STL.64 [R1+0x620], R156 ;  /* 0x0006209c01007387 */ /* 0x000fe20000100a00 */
[----:B------:R-:W-:-:S03]  /*55060*/  MOV R252, R159 ;  /* 0x0000009f00fc7202 */ /* 0x000fc60000000f00 */
[----:B------:R1:W-:Y:S02]  /*55070*/  STL [R1+0x628], R158 ;  /* 0x0006289e01007387 */ /* 0x0003e40000100800 */
[C---:B-1----:R-:W-:Y:S02]  /*55080*/  HMMA.1688.F32.TF32 R156, R132.reuse, R92, R148 ;  /* 0x0000005c849c723c */ /* 0x042fe40000081094 */
[----:B------:R-:W4:Y:S04]  /*55090*/  LDL.LU.64 R148, [R1+0x5a0] ;  /* 0x0005a00001947983 */ /* 0x000f280000300a00 */
[----:B------:R-:W4:Y:S02]  /*550a0*/  LDL.LU.64 R150, [R1+0x5a8] ;  /* 0x0005a80001967983 */ /* 0x000f240000300a00 */
[C---:B------:R-:W-:Y:S11]  /*550b0*/  HMMA.1688.F32.TF32 R160, R132.reuse, R100, R160 ;  /* 0x0000006484a0723c */ /* 0x040ff600000810a0 */
[----:B------:R-:W-:Y:S04]  /*550c0*/  @!UPT UIADD3 URZ, URZ, URZ, URZ ;  /* 0x0000003f3f3ff290 */ /* 0x000fe8000fffe03f */
[----:B------:R-:W-:Y:S04]  /*550d0*/  STL.64 [R1+0x610], R156 ;  /* 0x0006109c01007387 */ /* 0x000fe80000100a00 */
[----:B------:R2:W-:Y:S02]  /*550e0*/  STL.64 [R1+0x618], R158 ;  /* 0x0006189e01007387 */ /* 0x0005e40000100a00 */
[----:B--2---:R-:W-:Y:S02]  /*550f0*/  HMMA.1688.F32.TF32 R156, R132, R88, R140 ;  /* 0x00000058849c723c */ /* 0x004fe4000008108c */
[----:B------:R-:W2:Y:S01]  /*55100*/  LDL.LU.64 R140, [R1+0x590] ;  /* 0x00059000018c7983 */ /* 0x000ea20000300a00 */
[----:B------:R-:W-:Y:S01]  /*55110*/  MOV R7, R160 ;  /* 0x000000a000077202 */ /* 0x000fe20000000f00 */
[----:B------:R-:W-:-:S02]  /*55120*/  IMAD.MOV.U32 R6, RZ, RZ, R161 ;  /* 0x000000ffff067224 */ /* 0x000fc400078e00a1 */
[----:B------:R-:W2:Y:S01]  /*55130*/  LDL.LU.64 R142, [R1+0x598] ;  /* 0x00059800018e7983 */ /* 0x000ea20000300a00 */
[----:B------:R-:W-:Y:S02]  /*55140*/  IMAD.MOV.U32 R2, RZ, RZ, R162 ;  /* 0x000000ffff027224 */ /* 0x000fe400078e00a2 */
[----:B------:R-:W-:Y:S11]  /*55150*/  IMAD.MOV.U32 R0, RZ, RZ, R163 ;  /* 0x000000ffff007224 */ /* 0x000ff600078e00a3 */
[----:B------:R-:W-:Y:S03]  /*55160*/  @!UPT UIADD3 URZ, URZ, URZ, URZ ;  /* 0x0000003f3f3ff290 */ /* 0x000fe6000fffe03f */
[----:B------:R1:W-:Y:S04]  /*55170*/  STL.64 [R1+0x600], R156 ;  /* 0x0006009c01007387 */ /* 0x0003e80000100a00 */
[----:B------:R1:W-:Y:S04]  /*55180*/  STL.64 [R1+0x608], R158 ;  /* 0x0006089e01007387 */ /* 0x0003e80000100a00 */
[----:B------:R-:W2:Y:S04]  /*55190*/  LDL.LU.64 R160, [R1+0x580] ;  /* 0x0005800001a07983 */ /* 0x000ea80000300a00 */
[----:B------:R-:W2:Y:S04]  /*551a0*/  LDL.LU.64 R162, [R1+0x588] ;  /* 0x0005880001a27983 */ /* 0x000ea80000300a00 */
        /* <DEDUP_REMOVED lines=8> */
[C---:B-1----:R-:W-:Y:S08]  /*55230*/  HMMA.1688.F32.TF32 R176, R132.reuse, R80, R172 ;  /* 0x0000005084b0723c */ /* 0x042ff000000810ac */
[C---:B------:R-:W-:Y:S08]  /*55240*/  HMMA.1688.F32.TF32 R172, R132.reuse, R76, R168 ;  /* 0x0000004c84ac723c */ /* 0x040ff000000810a8 */
[C---:B------:R-:W-:Y:S07]  /*55250*/  HMMA.1688.F32.TF32 R168, R132.reuse, R72, R164 ;  /* 0x0000004884a8723c */ /* 0x040fee00000810a4 */
[----:B------:R-:W-:Y:S01]  /*55260*/  STL.64 [R1+0x5e0], R176 ;  /* 0x0005e0b001007387 */ /* 0x000fe20000100a00 */
[C---:B------:R-:W-:Y:S03]  /*55270*/  HMMA.1688.F32.TF32 R164, R132.reuse, R68, R152 ;  /* 0x0000004484a4723c */ /* 0x040fe60000081098 */
[----:B------:R-:W-:Y:S04]  /*55280*/  STL.64 [R1+0x5e8], R178 ;  /* 0x0005e8b201007387 */ /* 0x000fe80000100a00 */
        /* <DEDUP_REMOVED lines=14> */
[C---:B--2---:R-:W-:Y:S02]  /*55370*/  HMMA.1688.F32.TF32 R164, R132.reuse, R60, R140 ;  /* 0x0000003c84a4723c */ /* 0x044fe4000008108c */
[----:B------:R-:W2:Y:S04]  /*55380*/  LDL.LU.64 R140, [R1+0x530] ;  /* 0x00053000018c7983 */ /* 0x000ea80000300a00 */
[----:B------:R-:W2:Y:S02]  /*55390*/  LDL.LU.64 R142, [R1+0x538] ;  /* 0x00053800018e7983 */ /* 0x000ea40000300a00 */
[C---:B------:R-:W-:Y:S08]  /*553a0*/  HMMA.1688.F32.TF32 R160, R132.reuse, R56, R160 ;  /* 0x0000003884a0723c */ /* 0x040ff000000810a0 */
[C---:B------:R-:W-:Y:S07]  /*553b0*/  HMMA.1688.F32.TF32 R156, R132.reuse, R52, R156 ;  /* 0x00000034849c723c */ /* 0x040fee000008109c */
[----:B------:R1:W-:Y:S04]  /*553c0*/  STL.64 [R1+0x590], R164 ;  /* 0x000590a401007387 */ /* 0x0003e80000100a00 */
[----:B------:R1:W-:Y:S04]  /*553d0*/  STL.64 [R1+0x598], R166 ;  /* 0x000598a601007387 */ /* 0x0003e80000100a00 */
[----:B------:R-:W2:Y:S04]  /*553e0*/  LDL.LU.64 R172, [R1+0x520] ;  /* 0x0005200001ac7983 */ /* 0x000ea80000300a00 */
[----:B------:R-:W-:Y:S04]  /*553f0*/  STL.64 [R1+0x580], R160 ;  /* 0x000580a001007387 */ /* 0x000fe80000100a00 */
[----:B------:R-:W-:Y:S04]  /*55400*/  STL.64 [R1+0x588], R162 ;  /* 0x000588a201007387 */ /* 0x000fe80000100a00 */
[----:B------:R-:W2:Y:S01]  /*55410*/  LDL.LU.64 R174, [R1+0x528] ;  /* 0x0005280001ae7983 */ /* 0x000ea20000300a00 */
[C---:B---3--:R-:W-:Y:S03]  /*55420*/  HMMA.1688.F32.TF32 R144, R132.reuse, R48, R144 ;  /* 0x000000308490723c */ /* 0x048fe60000081090 */
[----:B------:R-:W-:Y:S04]  /*55430*/  STL.64 [R1+0x570], R156 ;  /* 0x0005709c01007387 */ /* 0x000fe80000100a00 */
[----:B------:R-:W-:Y:S04]  /*55440*/  STL.64 [R1+0x578], R158 ;  /* 0x0005789e01007387 */ /* 0x000fe80000100a00 */
[----:B------:R-:W3:Y:S04]  /*55450*/  LDL.LU.64 R168, [R1+0x510] ;  /* 0x0005100001a87983 */ /* 0x000ee80000300a00 */
[----:B------:R-:W3:Y:S08]  /*55460*/  LDL.LU.64 R170, [R1+0x518] ;  /* 0x0005180001aa7983 */ /* 0x000ef00000300a00 */
[----:B------:R1:W-:Y:S04]  /*55470*/  STL.64 [R1+0x560], R144 ;  /* 0x0005609001007387 */ /* 0x0003e80000100a00 */
[----:B------:R1:W-:Y:S04]  /*55480*/  STL.64 [R1+0x568], R146 ;  /* 0x0005689201007387 */ /* 0x0003e80000100a00 */
[----:B-1----:R-:W3:Y:S04]  /*55490*/  LDL.LU.64 R164, [R1+0x500] ;  /* 0x0005000001a47983 */ /* 0x002ee80000300a00 */
[----:B------:R-:W3:Y:S04]  /*554a0*/  LDL.LU.64 R166, [R1+0x508] ;  /* 0x0005080001a67983 */ /* 0x000ee80000300a00 */
[----:B------:R-:W3:Y:S04]  /*554b0*/  LDL.LU.64 R144, [R1+0x4f0] ;  /* 0x0004f00001907983 */ /* 0x000ee80000300a00 */
[----:B------:R-:W3:Y:S04]  /*554c0*/  LDL.LU.64 R146, [R1+0x4f8] ;  /* 0x0004f80001927983 */ /* 0x000ee80000300a00 */
[----:B------:R-:W3:Y:S04]  /*554d0*/  LDL.LU.64 R156, [R1+0x4e0] ;  /* 0x0004e000019c7983 */ /* 0x000ee80000300a00 */
[----:B------:R-:W3:Y:S01]  /*554e0*/  LDL.LU.64 R158, [R1+0x4e8] ;  /* 0x0004e800019e7983 */ /* 0x000ee20000300a00 */
[C---:B------:R-:W-:Y:S11]  /*554f0*/  HMMA.1688.F32.TF32 R152, R132.reuse, R44, R152 ;  /* 0x0000002c8498723c */ /* 0x040ff60000081098 */
[----:B------:R-:W-:Y:S11]  /*55500*/  @!UPT UIADD3 URZ, URZ, URZ, URZ ;  /* 0x0000003f3f3ff290 */ /* 0x000ff6000fffe03f */
[----:B------:R-:W-:Y:S01]  /*55510*/  @!UPT UIADD3 URZ, URZ, URZ, URZ ;  /* 0x0000003f3f3ff290 */ /* 0x000fe2000fffe03f */
[----:B------:R1:W-:Y:S04]  /*55520*/  STL.64 [R1+0x550], R152 ;  /* 0x0005509801007387 */ /* 0x0003e80000100a00 */
[----:B------:R1:W-:Y:S04]  /*55530*/  STL.64 [R1+0x558], R154 ;  /* 0x0005589a01007387 */ /* 0x0003e80000100a00 */
[----:B-1----:R-:W3:Y:S04]  /*55540*/  LDL.LU.64 R152, [R1+0x4d0] ;  /* 0x0004d00001987983 */ /* 0x002ee80000300a00 */
[----:B------:R-:W3:Y:S01]  /*55550*/  LDL.LU.64 R154, [R1+0x4d8] ;  /* 0x0004d800019a7983 */ /* 0x000ee20000300a00 */
[C---:B----4-:R-:W-:Y:S11]  /*55560*/  HMMA.1688.F32.TF32 R148, R132.reuse, R40, R148 ;  /* 0x000000288494723c */ /* 0x050ff60000081094 */
        /* <DEDUP_REMOVED lines=10> */
[----:B------:R-:W2:Y:S04]  /*55610*/  LDL.LU.64 R160, [R1+0x490] ;  /* 0x0004900001a07983 */ /* 0x000ea80000300a00 */
[----:B------:R-:W2:Y:S04]  /*55620*/  LDL.LU.64 R162, [R1+0x498] ;  /* 0x0004980001a27983 */ /* 0x000ea80000300a00 */
[----:B-1----:R-:W2:Y:S04]  /*55630*/  LDL.LU.64 R148, [R1+0x480] ;  /* 0x0004800001947983 */ /* 0x002ea80000300a00 */
[----:B----4-:R-:W4:Y:S01]  /*55640*/  LDL.LU.64 R150, [R1+0x488] ;  /* 0x0004880001967983 */ /* 0x010f220000300a00 */
[C---:B------:R-:W-:Y:S08]  /*55650*/  HMMA.1688.F32.TF32 R176, R132.reuse, R32, R172 ;  /* 0x0000002084b0723c */ /* 0x040ff000000810ac */
[C---:B---3--:R-:W-:Y:S11]  /*55660*/  HMMA.1688.F32.TF32 R172, R132.reuse, R28, R168 ;  /* 0x0000001c84ac723c */ /* 0x048ff600000810a8 */
[----:B------:R-:W-:Y:S04]  /*55670*/  @!UPT UIADD3 URZ, URZ, URZ, URZ ;  /* 0x0000003f3f3ff290 */ /* 0x000fe8000fffe03f */
[----:B------:R-:W-:Y:S01]  /*55680*/  STL.64 [R1+0x520], R176 ;  /* 0x000520b001007387 */ /* 0x000fe20000100a00 */
[C---:B------:R-:W-:Y:S03]  /*55690*/  HMMA.1688.F32.TF32 R168, R132.reuse, R24, R164 ;  /* 0x0000001884a8723c */ /* 0x040fe600000810a4 */
[----:B------:R-:W-:Y:S04]  /*556a0*/  STL.64 [R1+0x528], R178 ;  /* 0x000528b201007387 */ /* 0x000fe80000100a00 */
[----:B------:R-:W-:Y:S01]  /*556b0*/  STL.64 [R1+0x510], R172 ;  /* 0x000510ac01007387 */ /* 0x000fe20000100a00 */
[C---:B------:R-:W-:Y:S03]  /*556c0*/  HMMA.1688.F32.TF32 R164, R132.reuse, R20, R144 ;  /* 0x0000001484a4723c */ /* 0x040fe60000081090 */
[----:B------:R-:W-:Y:S04]  /*556d0*/  STL.64 [R1+0x518], R174 ;  /* 0x000518ae01007387 */ /* 0x000fe80000100a00 */
[----:B------:R-:W3:Y:S08]  /*556e0*/  LDL.LU.64 R144, [R1+0x4b0] ;  /* 0x0004b00001907983 */ /* 0x000ef00000300a00 */
        /* <DEDUP_REMOVED lines=20> */
[----:B------:R-:W-:Y:S08]  /*55830*/  HMMA.1688.F32.TF32 R160, R132, R240, R160 ;  /* 0x000000f084a0723c */ /* 0x000ff000000810a0 */
[C---:B----4-:R-:W-:Y:S07]  /*55840*/  HMMA.1688.F32.TF32 R132, R136.reuse, R128, R148 ;  /* 0x000000808884723c */ /* 0x050fee0000081094 */
        /* <DEDUP_REMOVED lines=8> */
[----:B------:R-:W4:Y:S04]  /*558d0*/  LDL.LU.64 R168, [R1+0x2a50] ;  /* 0x002a500001a87983 */ /* 0x000f280000300a00 */
[----:B------:R-:W4:Y:S01]  /*558e0*/  LDL.LU.64 R170, [R1+0x2a58] ;  /* 0x002a580001aa7983 */ /* 0x000f220000300a00 */
[C---:B---3--:R-:W-:Y:S11]  /*558f0*/  HMMA.1688.F32.TF32 R132, R136.reuse, R124, R144 ;  /* 0x0000007c8884723c */ /* 0x048ff60000081090 */
[----:B------:R-:W-:Y:S11]  /*55900*/  @!UPT UIADD3 URZ, URZ, URZ, URZ ;  /* 0x0000003f3f3ff290 */ /* 0x000ff6000fffe03f */
[----:B------:R-:W-:Y:S01]  /*55910*/  @!UPT UIADD3 URZ, URZ, URZ, URZ ;  /* 0x0000003f3f3ff290 */ /* 0x000fe2000fffe03f */
[----:B------:R-:W-:Y:S04]  /*55920*/  STL.64 [R1+0x4b0], R132 ;  /* 0x0004b08401007387 */ /* 0x000fe80000100a00 */
[----:B------:R1:W-:Y:S04]  /*55930*/  STL.64 [R1+0x4b8], R134 ;  /* 0x0004b88601007387 */ /* 0x0003e80000100a00 */
[----:B------:R-:W3:Y:S04]  /*55940*/  LDL.LU.64 R164, [R1+0x2a40] ;  /* 0x002a400001a47983 */ /* 0x000ee80000300a00 */
[----:B------:R-:W3:Y:S01]  /*55950*/  LDL.LU.64 R166, [R1+0x2a48] ;  /* 0x002a480001a67983 */ /* 0x000ee20000300a00 */
[----:B------:R-:W-:Y:S03]  /*55960*/  HMMA.1688.F32.TF32 R156, R136, R120, R156 ;  /* 0x00000078889c723c */ /* 0x000fe6000008109c */
[----:B------:R-:W3:Y:S04]  /*55970*/  LDL.LU.64 R144, [R1+0x2a30] ;  /* 0x002a300001907983 */ /* 0x000ee80000300a00 */
[----:B------:R-:W3:Y:S11]  /*55980*/  LDL.LU.64 R146, [R1+0x2a38] ;  /* 0x002a380001927983 */ /* 0x000ef60000300a00 */
[----:B------:R-:W-:Y:S06]  /*55990*/  @!UPT UIADD3 URZ, URZ, URZ, URZ ;  /* 0x0000003f3f3ff290 */ /* 0x000fec000fffe03f */
[----:B-1----:R-:W-:Y:S01]  /*559a0*/  IMAD.MOV.U32 R135, RZ, RZ, R156 ;  /* 0x000000ffff877224 */ /* 0x002fe200078e009c */
[----:B------:R-:W-:Y:S01]  /*559b0*/  MOV R132, R159 ;  /* 0x0000009f00847202 */ /* 0x000fe20000000f00 */
[----:B------:R-:W-:Y:S02]  /*559c0*/  IMAD.MOV.U32 R134, RZ, RZ, R157 ;  /* 0x000000ffff867224 */ /* 0x000fe400078e009d */
[----:B------:R-:W-:-:S03]  /*559d0*/  IMAD.MOV.U32 R133, RZ, RZ, R158 ;  /* 0x000000ffff857224 */ /* 0x000fc600078e009e */
[----:B------:R-:W-:Y:S04]  /*559e0*/  STL.64 [R1+0x5708], R134 ;  /* 0x0057088601007387 */ /* 0x000fe80000100a00 */
[----:B------:R1:W-:Y:S04]  /*559f0*/  STL.64 [R1+0x5700], R132 ;  /* 0x0057008401007387 */ /* 0x0003e80000100a00 */
[----:B------:R-:W3:Y:S04]  /*55a00*/  LDL.LU.64 R160, [R1+0x2a20] ;  /* 0x002a200001a07983 */ /* 0x000ee80000300a00 */
[----:B------:R-:W3:Y:S01]  /*55a10*/  LDL.LU.64 R162, [R1+0x2a28] ;  /* 0x002a280001a27983 */ /* 0x000ee20000300a00 */
[C---:B-1----:R-:W-:Y:S11]  /*55a20*/  HMMA.1688.F32.TF32 R132, R136.reuse, R116, R152 ;  /* 0x000000748884723c */ /* 0x042ff60000081098 */
[----:B------:R-:W-:Y:S11]  /*55a30*/  @!UPT UIADD3 URZ, URZ, URZ, URZ ;  /* 0x0000003f3f3ff290 */ /* 0x000ff6000fffe03f */
        /* <DEDUP_REMOVED lines=9> */
[----:B------:R1:W-:Y:S04]  /*55ad0*/  STL.64 [R1+0x480], R152 ;  /* 0x0004809801007387 */ /* 0x0003e80000100a00 */
[----:B------:R1:W-:Y:S04]  /*55ae0*/  STL.64 [R1+0x488], R154 ;  /* 0x0004889a01007387 */ /* 0x0003e80000100a00 */
[----:B------:R-:W2:Y:S04]  /*55af0*/  LDL.LU.64 R156, [R1+0x29f0] ;  /* 0x0029f000019c7983 */ /* 0x000ea80000300a00 */
[----:B------:R-:W2:Y:S04]  /*55b00*/  LDL.LU.64 R158, [R1+0x29f8] ;  /* 0x0029f800019e7983 */ /* 0x000ea80000300a00 */
[----:B-1----:R-:W2:Y:S04]  /*55b10*/  LDL.LU.64 R152, [R1+0x29e0] ;  /* 0x0029e00001987983 */ /* 0x002ea80000300a00 */
[----:B------:R-:W2:Y:S01]  /*55b20*/  LDL.LU.64 R154, [R1+0x29e8] ;  /* 0x0029e800019a7983 */ /* 0x000ea20000300a00 */
[C---:B----4-:R-:W-:Y:S03]  /*55b30*/  HMMA.1688.F32.TF32 R172, R136.reuse, R108, R148 ;  /* 0x0000006c88ac723c */ /* 0x050fe60000081094 */
[----:B------:R-:W4:Y:S04]  /*55b40*/  LDL.LU.64 R148, [R1+0x29d0] ;  /* 0x0029d00001947983 */ /* 0x000f280000300a00 */
[----:B------:R-:W4:Y:S11]  /*55b50*/  LDL.LU.64 R150, [R1+0x29d8] ;  /* 0x0029d80001967983 */ /* 0x000f360000300a00 */
        /* <DEDUP_REMOVED lines=8> */
[C---:B---3--:R-:W-:Y:S08]  /*55be0*/  HMMA.1688.F32.TF32 R168, R136.reuse, R100, R164 ;  /* 0x0000006488a8723c */ /* 0x048ff000000810a4 */
        /* <DEDUP_REMOVED lines=20> */
[C---:B------:R-:W-:Y:S08]  /*55d30*/  HMMA.1688.F32.TF32 R156, R136.reuse, R80, R156 ;  /* 0x00000050889c723c */ /* 0x040ff0000008109c */
[C---:B------:R-:W-:Y:S07]  /*55d40*/  HMMA.1688.F32.TF32 R152, R136.reuse, R76, R152 ;  /* 0x0000004c8898723c */ /* 0x040fee0000081098 */
[----:B------:R-:W-:Y:S04]  /*55d50*/  STL.64 [R1+0x410], R160 ;  /* 0x000410a001007387 */ /* 0x000fe80000100a00 */
[----:B------:R-:W-:Y:S04]  /*55d60*/  STL.64 [R1+0x418], R162 ;  /* 0x000418a201007387 */ /* 0x000fe80000100a00 */
[----:B------:R-:W2:Y:S04]  /*55d70*/  LDL.LU.64 R168, [R1+0x2990] ;  /* 0x0029900001a87983 */ /* 0x000ea80000300a00 */
[----:B------:R-:W-:Y:S01]  /*55d80*/  STL.64 [R1+0x400], R156 ;  /* 0x0004009c01007387 */ /* 0x000fe20000100a00 */
[C---:B----4-:R-:W-:Y:S03]  /*55d90*/  HMMA.1688.F32.TF32 R148, R136.reuse, R72, R148 ;  /* 0x000000488894723c */ /* 0x050fe60000081094 */
[----:B------:R-:W-:Y:S04]  /*55da0*/  STL.64 [R1+0x408], R158 ;  /* 0x0004089e01007387 */ /* 0x000fe80000100a00 */
[----:B------:R-:W4:Y:S04]  /*55db0*/  LDL.LU.64 R170, [R1+0x2998] ;  /* 0x0029980001aa7983 */ /* 0x000f280000300a00 */
[----:B------:R1:W-:Y:S04]  /*55dc0*/  STL.64 [R1+0x3f0], R152 ;  /* 0x0003f09801007387 */ /* 0x0003e80000100a00 */
[----:B------:R1:W-:Y:S04]  /*55dd0*/  STL.64 [R1+0x3f8], R154 ;  /* 0x0003f89a01007387 */ /* 0x0003e80000100a00 */
        /* <DEDUP_REMOVED lines=15> */
[C---:B-1----:R-:W-:Y:S03]  /*55ed0*/  HMMA.1688.F32.TF32 R144, R136.reuse, R64, R132 ;  /* 0x000000408890723c */ /* 0x042fe60000081084 */
[----:B------:R-:W3:Y:S04]  /*55ee0*/  LDL.LU.64 R132, [R1+0x2940] ;  /* 0x0029400001847983 */ /* 0x000ee80000300a00 */
[----:B------:R-:W3:Y:S11]  /*55ef0*/  LDL.LU.64 R134, [R1+0x2948] ;  /* 0x0029480001867983 */ /* 0x000ef60000300a00 */
[----:B------:R-:W-:Y:S05]  /*55f00*/  @!UPT UIADD3 URZ, URZ, URZ, URZ ;  /* 0x0000003f3f3ff290 */ /* 0x000fea000fffe03f */
        /* <DEDUP_REMOVED lines=9> */
[----:B------:R-:W3:Y:S04]  /*55fa0*/  LDL.LU.64 R156, [R1+0x2920] ;  /* 0x00292000019c7983 */ /* 0x000ee80000300a00 */
[----:B------:R-:W3:Y:S04]  /*55fb0*/  LDL.LU.64 R158, [R1+0x2928] ;  /* 0x00292800019e7983 */ /* 0x000ee80000300a00 */
[----:B-1----:R-:W3:Y:S04]  /*55fc0*/  LDL.LU.64 R140, [R1+0x2910] ;  /* 0x00291000018c7983 */ /* 0x002ee80000300a00 */
[----:B--2---:R-:W2:Y:S01]  /*55fd0*/  LDL.LU.64 R142, [R1+0x2918] ;  /* 0x00291800018e7983 */ /* 0x004ea20000300a00 */
        /* <DEDUP_REMOVED lines=30> */
[C---:B------:R-:W-:Y:S08]  /*561c0*/  HMMA.1688.F32.TF32 R156, R136.reuse, R28, R156 ;  /* 0x0000001c889c723c */ /* 0x040ff0000008109c */
[C---:B--2---:R-:W-:Y:S07]  /*561d0*/  HMMA.1688.F32.TF32 R140, R136.reuse, R24, R140 ;  /* 0x00000018888c723c */ /* 0x044fee000008108c */
[----:B------:R-:W-:Y:S04]  /*561e0*/  STL.64 [R1+0x340], R160 ;  /* 0x000340a001007387 */ /* 0x000fe80000100a00 */
[----:B------:R-:W-:Y:S04]  /*561f0*/  STL.64 [R1+0x348], R162 ;  /* 0x000348a201007387 */ /* 0x000fe80000100a00 */
[----:B------:R-:W2:Y:S04]  /*56200*/  LDL.LU.64 R164, [R1+0x120] ;  /* 0x0001200001a47983 */ /* 0x000ea80000300a00 */
[----:B------:R-:W-:Y:S04]  /*56210*/  STL.64 [R1+0x330], R156 ;  /* 0x0003309c01007387 */ /* 0x000fe80000100a00 */
[----:B------:R-:W-:Y:S04]  /*56220*/  STL.64 [R1+0x338], R158 ;  /* 0x0003389e01007387 */ /* 0x000fe80000100a00 */
[----:B------:R-:W2:Y:S04]  /*56230*/  LDL.LU.64 R166, [R1+0x128] ;  /* 0x0001280001a67983 */ /* 0x000ea80000300a00 */
[----:B------:R1:W-:Y:S04]  /*56240*/  STL.64 [R1+0x320], R140 ;  /* 0x0003208c01007387 */ /* 0x0003e80000100a00 */
[----:B------:R1:W-:Y:S04]  /*56250*/  STL.64 [R1+0x328], R142 ;  /* 0x0003288e01007387 */ /* 0x0003e80000100a00 */
[----:B-1----:R-:W2:Y:S04]  /*56260*/  LDL.LU.64 R140, [R1+0x110] ;  /* 0x00011000018c7983 */ /* 0x002ea80000300a00 */
[----:B------:R-:W2:Y:S04]  /*56270*/  LDL.LU.64 R142, [R1+0x118] ;  /* 0x00011800018e7983 */ /* 0x000ea80000300a00 */
[----:B------:R-:W2:Y:S04]  /*56280*/  LDL.LU.64 R160, [R1+0x28c0] ;  /* 0x0028c00001a07983 */ /* 0x000ea80000300a00 */
[----:B------:R-:W2:Y:S01]  /*56290*/  LDL.LU.64 R162, [R1+0x28c8] ;  /* 0x0028c80001a27983 */ /* 0x000ea20000300a00 */
[C---:B----4-:R-:W-:Y:S11]  /*562a0*/  HMMA.1688.F32.TF32 R152, R136.reuse, R20, R152 ;  /* 0x000000148898723c */ /* 0x050ff60000081098 */
[----:B------:R-:W-:Y:S11]  /*562b0*/  @!UPT UIADD3 URZ, URZ, URZ, URZ ;  /* 0x0000003f3f3ff290 */ /* 0x000ff6000fffe03f */
[----:B------:R-:W-:Y:S01]  /*562c0*/  @!UPT UIADD3 URZ, URZ, URZ, URZ ;  /* 0x0000003f3f3ff290 */ /* 0x000fe2000fffe03f */
[----:B------:R1:W-:Y:S04]  /*562d0*/  STL.64 [R1+0x310], R152 ;  /* 0x0003109801007387 */ /* 0x0003e80000100a00 */
[----:B------:R4:W-:Y:S04]  /*562e0*/  STL.64 [R1+0x318], R154 ;  /* 0x0003189a01007387 */ /* 0x0009e80000100a00 */
[----:B------:R-:W2:Y:S04]  /*562f0*/  LDL.LU.64 R156, [R1+0x28b0] ;  /* 0x0028b000019c7983 */ /* 0x000ea80000300a00 */
[----:B------:R-:W2:Y:S04]  /*56300*/  LDL.LU.64 R158, [R1+0x28b8] ;  /* 0x0028b800019e7983 */ /* 0x000ea80000300a00 */
[----:B-1----:R-:W2:Y:S04]  /*56310*/  LDL.LU.64 R152, [R1+0x28a0] ;  /* 0x0028a00001987983 */ /* 0x002ea80000300a00 */
[----:B----4-:R-:W4:Y:S01]  /*56320*/  LDL.LU.64 R154, [R1+0x28a8] ;  /* 0x0028a800019a7983 */ /* 0x010f220000300a00 */
[C---:B---3--:R-:W-:Y:S11]  /*56330*/  HMMA.1688.F32.TF32 R148, R136.reuse, R16, R148 ;  /* 0x000000108894723c */ /* 0x048ff60000081094 */
[----:B------:R-:W-:Y:S11]  /*56340*/  @!UPT UIADD3 URZ, URZ, URZ, URZ ;  /* 0x0000003f3f3ff290 */ /* 0x000ff6000fffe03f */
[----:B------:R-:W-:Y:S01]  /*56350*/  @!UPT UIADD3 URZ, URZ, URZ, URZ ;  /* 0x0000003f3f3ff290 */ /* 0x000fe2000fffe03f */
[----:B------:R-:W-:Y:S04]  /*56360*/  STL.64 [R1+0x300], R148 ;  /* 0x0003009401007387 */ /* 0x000fe80000100a00 */
[----:B------:R1:W-:Y:S02]  /*56370*/  STL.64 [R1+0x308], R150 ;  /* 0x0003089601007387 */ /* 0x0003e40000100a00 */
[C---:B-1----:R-:W-:Y:S02]  /*56380*/  HMMA.1688.F32.TF32 R148, R136.reuse, R12, R132 ;  /* 0x0000000c8894723c */ /* 0x042fe40000081084 */
        /* <DEDUP_REMOVED lines=12> */
[----:B--2---:R-:W-:Y:S08]  /*56450*/  HMMA.1688.F32.TF32 R136, R136, R240, R164 ;  /* 0x000000f08888723c */ /* 0x004ff000000810a4 */
[C---:B------:R-:W-:Y:S08]  /*56460*/  HMMA.1688.F32.TF32 R140, R196.reuse, R128, R140 ;  /* 0x00000080c48c723c */ /* 0x040ff0000008108c */
[C---:B------:R-:W-:Y:S07]  /*56470*/  HMMA.1688.F32.TF32 R160, R196.reuse, R124, R160 ;  /* 0x0000007cc4a0723c */ /* 0x040fee00000810a0 */
[----:B------:R-:W-:Y:S04]  /*56480*/  STL.64 [R1+0x5620], R138 ;  /* 0x0056208a01007387 */ /* 0x000fe80000100a00 */
[----:B------:R1:W-:Y:S04]  /*56490*/  STL.64 [R1+0x5618], R136 ;  /* 0x0056188801007387 */ /* 0x0003e80000100a00 */
[----:B------:R-:W-:Y:S04]  /*564a0*/  STL [R1+0x5610], R141 ;  /* 0x0056108d01007387 */ /* 0x000fe80000100800 */
[----:B------:R-:W-:Y:S04]  /*564b0*/  STL [R1+0x560c], R142 ;  /* 0x00560c8e01007387 */ /* 0x000fe80000100800 */
[----:B------:R-:W-:Y:S04]  /*564c0*/  STL [R1+0x5608], R143 ;  /* 0x0056088f01007387 */ /* 0x000fe80000100800 */
[----:B-1----:R-:W2:Y:S04]  /*564d0*/  LDL.LU.64 R136, [R1+0x2860] ;  /* 0x0028600001887983 */ /* 0x002ea80000300a00 */
[----:B------:R-:W-:Y:S04]  /*564e0*/  STL.64 [R1+0x2d0], R160 ;  /* 0x0002d0a001007387 */ /* 0x000fe80000100a00 */
[----:B------:R-:W-:Y:S04]  /*564f0*/  STL.64 [R1+0x2d8], R162 ;  /* 0x0002d8a201007387 */ /* 0x000fe80000100a00 */
[----:B------:R-:W2:Y:S01]  /*56500*/  LDL.LU.64 R138, [R1+0x2868] ;  /* 0x00286800018a7983 */ /* 0x000ea20000300a00 */
        /* <DEDUP_REMOVED lines=15> */
[----:B------:R-:W-:Y:S01]  /*56600*/  STL.64 [R1+0x2a0], R156 ;  /* 0x0002a09c01007387 */ /* 0x000fe20000100a00 */
[C---:B------:R-:W-:Y:S03]  /*56610*/  HMMA.1688.F32.TF32 R148, R196.reuse, R108, R148 ;  /* 0x0000006cc494723c */ /* 0x040fe60000081094 */
[----:B------:R-:W-:Y:S04]  /*56620*/  STL.64 [R1+0x2a8], R158 ;  /* 0x0002a89e01007387 */ /* 0x000fe80000100a00 */
[----:B------:R-:W3:Y:S04]  /*56630*/  LDL.LU.64 R164, [R1+0x2830] ;  /* 0x0028300001a47983 */ /* 0x000ee80000300a00 */
[----:B------:R-:W3:Y:S01]  /*56640*/  LDL.LU.64 R166, [R1+0x2838] ;  /* 0x0028380001a67983 */ /* 0x000ee20000300a00 */
[C---:B------:R-:W-:Y:S11]  /*56650*/  HMMA.1688.F32.TF32 R144, R196.reuse, R104, R144 ;  /* 0x00000068c490723c */ /* 0x040ff60000081090 */
[----:B------:R1:W-:Y:S04]  /*56660*/  STL.64 [R1+0x290], R148 ;  /* 0x0002909401007387 */ /* 0x0003e80000100a00 */
[----:B------:R1:W-:Y:S04]  /*56670*/  STL.64 [R1+0x298], R150 ;  /* 0x0002989601007387 */ /* 0x0003e80000100a00 */
[----:B------:R-:W3:Y:S04]  /*56680*/  LDL.LU.64 R160, [R1+0x2820] ;  /* 0x0028200001a07983 */ /* 0x000ee80000300a00 */
[----:B------:R-:W3:Y:S04]  /*56690*/  LDL.LU.64 R162, [R1+0x2828] ;  /* 0x0028280001a27983 */ /* 0x000ee80000300a00 */
[----:B------:R1:W-:Y:S04]  /*566a0*/  STL.64 [R1+0x280], R144 ;  /* 0x0002809001007387 */ /* 0x0003e80000100a00 */
[----:B------:R1:W-:Y:S04]  /*566b0*/  STL.64 [R1+0x288], R146 ;  /* 0x0002889201007387 */ /* 0x0003e80000100a00 */
[----:B-1----:R-:W3:Y:S04]  /*566c0*/  LDL.LU.64 R148, [R1+0x2810] ;  /* 0x0028100001947983 */ /* 0x002ee80000300a00 */
[----:B------:R-:W3:Y:S04]  /*566d0*/  LDL.LU.64 R150, [R1+0x2818] ;  /* 0x0028180001967983 */ /* 0x000ee80000300a00 */
[----:B------:R-:W3:Y:S04]  /*566e0*/  LDL.LU.64 R144, [R1+0x2800] ;  /* 0x0028000001907983 */ /* 0x000ee80000300a00 */
[----:B------:R-:W3:Y:S01]  /*566f0*/  LDL.LU.64 R146, [R1+0x2808] ;  /* 0x0028080001927983 */ /* 0x000ee20000300a00 */
[C---:B--2---:R-:W-:Y:S11]  /*56700*/  HMMA.1688.F32.TF32 R156, R196.reuse, R100, R136 ;  /* 0x00000064c49c723c */ /* 0x044ff60000081088 */
[----:B------:R-:W-:Y:S11]  /*56710*/  @!UPT UIADD3 URZ, URZ, URZ, URZ ;  /* 0x0000003f3f3ff290 */ /* 0x000ff6000fffe03f */
[----:B------:R-:W-:Y:S02]  /*56720*/  @!UPT UIADD3 URZ, URZ, URZ, URZ ;  /* 0x0000003f3f3ff290 */ /* 0x000fe4000fffe03f */
[----:B------:R-:W-:Y:S01]  /*56730*/  IMAD.MOV.U32 R139, RZ, RZ, R156 ;  /* 0x000000ffff8b7224 */ /* 0x000fe200078e009c */
[----:B------:R-:W-:Y:S01]  /*56740*/  MOV R136, R159 ;  /* 0x0000009f00887202 */ /* 0x000fe20000000f00 */
[----:B------:R-:W-:Y:S02]  /*56750*/  IMAD.MOV.U32 R138, RZ, RZ, R157 ;  /* 0x000000ffff8a7224 */ /* 0x000fe400078e009d */
[----:B------:R-:W-:Y:S01]  /*56760*/  IMAD.MOV.U32 R137, RZ, RZ, R158 ;  /* 0x000000ffff897224 */ /* 0x000fe200078e009e */
[----:B------:R-:W-:Y:S04]  /*56770*/  STL [R1+0x5664], R139 ;  /* 0x0056648b01007387 */ /* 0x000fe80000100800 */
[----:B------:R-:W-:Y:S04]  /*56780*/  STL [R1+0x5660], R136 ;  /* 0x0056608801007387 */ /* 0x000fe80000100800 */
[----:B------:R-:W-:Y:S04]  /*56790*/  STL [R1+0x565c], R138 ;  /* 0x00565c8a01007387 */ /* 0x000fe80000100800 */
[----:B------:R4:W-:Y:S02]  /*567a0*/  STL [R1+0x5658], R137 ;  /* 0x0056588901007387 */ /* 0x0009e40000100800 */
[C---:B----4-:R-:W-:Y:S02]  /*567b0*/  HMMA.1688.F32.TF32 R136, R196.reuse, R96, R152 ;  /* 0x00000060c488723c */ /* 0x050fe40000081098 */
[----:B------:R-:W2:Y:S04]  /*567c0*/  LDL.LU.64 R152, [R1+0x27f0] ;  /* 0x0027f00001987983 */ /* 0x000ea80000300a00 */
[----:B------:R-:W2:Y:S11]  /*567d0*/  LDL.LU.64 R154, [R1+0x27f8] ;  /* 0x0027f800019a7983 */ /* 0x000eb60000300a00 */
[----:B------:R-:W-:Y:S06]  /*567e0*/  @!UPT UIADD3 URZ, URZ, URZ, URZ ;  /* 0x0000003f3f3ff290 */ /* 0x000fec000fffe03f */
[----:B------:R-:W-:Y:S04]  /*567f0*/  STL.64 [R1+0x260], R136 ;  /* 0x0002608801007387 */ /* 0x000fe80000100a00 */
[----:B------:R-:W-:Y:S04]  /*56800*/  STL.64 [R1+0x268], R138 ;  /* 0x0002688a01007387 */ /* 0x000fe80000100a00 */
[----:B------:R-:W4:Y:S04]  /*56810*/  LDL.LU.64 R156, [R1+0x130] ;  /* 0x00013000019c7983 */ /* 0x000f280000300a00 */
[----:B------:R-:W4:Y:S01]  /*56820*/  LDL.LU.64 R158, [R1+0x138] ;  /* 0x00013800019e7983 */ /* 0x000f220000300a00 */
[C---:B---3--:R-:W-:Y:S11]  /*56830*/  HMMA.1688.F32.TF32 R132, R196.reuse, R92, R132 ;  /* 0x0000005cc484723c */ /* 0x048ff60000081084 */
[----:B------:R-:W-:Y:S11]  /*56840*/  @!UPT UIADD3 URZ, URZ, URZ, URZ ;  /* 0x0000003f3f3ff290 */ /* 0x000ff6000fffe03f */
[----:B------:R-:W-:Y:S01]  /*56850*/  @!UPT UIADD3 URZ, URZ, URZ, URZ ;  /* 0x0000003f3f3ff290 */ /* 0x000fe2000fffe03f */
[----:B------:R1:W-:Y:S04]  /*56860*/  STL.64 [R1+0x250], R132 ;  /* 0x0002508401007387 */ /* 0x0003e80000100a00 */
[----:B------:R3:W-:Y:S04]  /*56870*/  STL.64 [R1+0x258], R134 ;  /* 0x0002588601007387 */ /* 0x0007e80000100a00 */
[----:B-1----:R-:W4:Y:S04]  /*56880*/  LDL.LU.64 R132, [R1+0x27e0] ;  /* 0x0027e00001847983 */ /* 0x002f280000300a00 */
[----:B---3--:R-:W3:Y:S04]  /*56890*/  LDL.LU.64 R134, [R1+0x27e8] ;  /* 0x0027e80001867983 */ /* 0x008ee80000300a00 */
[----:B------:R-:W3:Y:S01]  /*568a0*/  LDL.LU.64 R136, [R1+0x27d0] ;  /* 0x0027d00001887983 */ /* 0x000ee20000300a00 */
[C---:B------:R-:W-:Y:S03]  /*568b0*/  HMMA.1688.F32.TF32 R164, R196.reuse, R88, R164 ;  /* 0x00000058c4a4723c */ /* 0x040fe600000810a4 */
[----:B------:R-:W3:Y:S05]  /*568c0*/  LDL.LU.64 R138, [R1+0x27d8] ;  /* 0x0027d800018a7983 */ /* 0x000eea0000300a00 */
[C---:B------:R-:W-:Y:S11]  /*568d0*/  HMMA.1688.F32.TF32 R160, R196.reuse, R84, R160 ;  /* 0x00000054c4a0723c */ /* 0x040ff600000810a0 */
[----:B------:R-:W-:Y:S05]  /*568e0*/  @!UPT UIADD3 URZ, URZ, URZ, URZ ;  /* 0x0000003f3f3ff290 */ /* 0x000fea000fffe03f */
[----:B------:R-:W-:Y:S02]  /*568f0*/  IMAD.MOV.U32 R142, RZ, RZ, R165 ;  /* 0x000000ffff8e7224 */ /* 0x000fe400078e00a5 */
[----:B------:R-:W-:Y:S02]  /*56900*/  IMAD.MOV.U32 R143, RZ, RZ, R166 ;  /* 0x000000ffff8f7224 */ /* 0x000fe400078e00a6 */
[----:B------:R-:W-:Y:S01]  /*56910*/  IMAD.MOV.U32 R141, RZ, RZ, R164 ;  /* 0x000000ffff8d7224 */ /* 0x000fe200078e00a4 */
[C---:B------:R-:W-:Y:S01]  /*56920*/  HMMA.1688.F32.TF32 R148, R196.reuse, R80, R148 ;  /* 0x00000050c494723c */ /* 0x040fe20000081094 */
[----:B------:R-:W-:Y:S04]  /*56930*/  STL [R1+0x24c], R167 ;  /* 0x00024ca701007387 */ /* 0x000fe80000100800 */
[----:B------:R-:W-:Y:S04]  /*56940*/  STL.64 [R1+0x5630], R142 ;  /* 0x0056308e01007387 */ /* 0x000fe80000100a00 */
[----:B------:R1:W-:Y:S04]  /*56950*/  STL.64 [R1+0x5628], R140 ;  /* 0x0056288c01007387 */ /* 0x0003e80000100a00 */
[----:B------:R-:W-:Y:S04]  /*56960*/  STL.64 [R1+0x230], R160 ;  /* 0x000230a001007387 */ /* 0x000fe80000100a00 */
[----:B------:R-:W-:Y:S01]  /*56970*/  STL.64 [R1+0x238], R162 ;  /* 0x000238a201007387 */ /* 0x000fe20000100a00 */
[C---:B-1----:R-:W-:Y:S03]  /*56980*/  HMMA.1688.F32.TF32 R140, R196.reuse, R76, R144 ;  /* 0x0000004cc48c723c */ /* 0x042fe60000081090 */
[----:B------:R-:W3:Y:S04]  /*56990*/  LDL.LU.64 R144, [R1+0x27c0] ;  /* 0x0027c00001907983 */ /* 0x000ee80000300a00 */
[----:B------:R1:W-:Y:S04]  /*569a0*/  STL.64 [R1+0x220], R148 ;  /* 0x0002209401007387 */ /* 0x0003e80000100a00 */
[----:B------:R1:W-:Y:S04]  /*569b0*/  STL.64 [R1+0x228], R150 ;  /* 0x0002289601007387 */ /* 0x0003e80000100a00 */
[----:B------:R-:W3:Y:S08]  /*569c0*/  LDL.LU.64 R146, [R1+0x27c8] ;  /* 0x0027c80001927983 */ /* 0x000ef00000300a00 */
[----:B------:R-:W-:Y:S04]  /*569d0*/  STL.64 [R1+0x210], R140 ;  /* 0x0002108c01007387 */ /* 0x000fe80000100a00 */
[----:B------:R2:W-:Y:S04]  /*569e0*/  STL.64 [R1+0x218], R142 ;  /* 0x0002188e01007387 */ /* 0x0005e80000100a00 */
[----:B-1----:R-:W3:Y:S04]  /*569f0*/  LDL.LU.64 R148, [R1+0x27b0] ;  /* 0x0027b00001947983 */ /* 0x002ee80000300a00 */
[----:B------:R-:W3:Y:S01]  /*56a00*/  LDL.LU.64 R150, [R1+0x27b8] ;  /* 0x0027b80001967983 */ /* 0x000ee20000300a00 */
[C---:B--2---:R-:W-:Y:S03]  /*56a10*/  HMMA.1688.F32.TF32 R140, R196.reuse, R72, R152 ;  /* 0x00000048c48c723c */ /* 0x044fe60000081098 */
[----:B------:R-:W2:Y:S04]  /*56a20*/  LDL.LU.64 R152, [R1+0x27a0] ;  /* 0x0027a00001987983 */ /* 0x000ea80000300a00 */
[----:B------:R-:W2:Y:S01]  /*56a30*/  LDL.LU.64 R154, [R1+0x27a8] ;  /* 0x0027a800019a7983 */ /* 0x000ea20000300a00 */
[C---:B----4-:R-:W-:Y:S11]  /*56a40*/  HMMA.1688.F32.TF32 R156, R196.reuse, R68, R156 ;  /* 0x00000044c49c723c */ /* 0x050ff6000008109c */
[----:B------:R-:W-:Y:S04]  /*56a50*/  @!UPT UIADD3 URZ, URZ, URZ, URZ ;  /* 0x0000003f3f3ff290 */ /* 0x000fe8000fffe03f */
[----:B------:R-:W-:Y:S04]  /*56a60*/  STL.64 [R1+0x200], R140 ;  /* 0x0002008c01007387 */ /* 0x000fe80000100a00 */
[----:B------:R3:W-:Y:S02]  /*56a70*/  STL.64 [R1+0x208], R142 ;  /* 0x0002088e01007387 */ /* 0x0007e40000100a00 */
[C---:B---3--:R-:W-:Y:S02]  /*56a80*/  HMMA.1688.F32.TF32 R140, R196.reuse, R64, R132 ;  /* 0x00000040c48c723c */ /* 0x048fe40000081084 */
[----:B------:R-:W3:Y:S04]  /*56a90*/  LDL.LU.64 R132, [R1+0x2790] ;  /* 0x0027900001847983 */ /* 0x000ee80000300a00 */
[----:B------:R-:W-:Y:S04]  /*56aa0*/  STL.64 [R1+0x130], R156 ;  /* 0x0001309c01007387 */ /* 0x000fe80000100a00 */
[----:B------:R-:W-:Y:S04]  /*56ab0*/  STL.64 [R1+0x138], R158 ;  /* 0x0001389e01007387 */ /* 0x000fe80000100a00 */
[----:B------:R-:W3:Y:S09]  /*56ac0*/  LDL.LU.64 R134, [R1+0x2798] ;  /* 0x0027980001867983 */ /* 0x000ef20000300a00 */
[----:B------:R-:W-:Y:S04]  /*56ad0*/  STL.64 [R1+0x120], R140 ;  /* 0x0001208c01007387 */ /* 0x000fe80000100a00 */
[----:B------:R1:W-:Y:S04]  /*56ae0*/  STL.64 [R1+0x128], R142 ;  /* 0x0001288e01007387 */ /* 0x0003e80000100a00 */
[----:B------:R-:W4:Y:S04]  /*56af0*/  LDL.LU.64 R160, [R1+0x2780] ;  /* 0x0027800001a07983 */ /* 0x000f280000300a00 */
[----:B------:R-:W4:Y:S01]  /*56b00*/  LDL.LU.64 R162, [R1+0x2788] ;  /* 0x0027880001a27983 */ /* 0x000f220000300a00 */
[C---:B-1----:R-:W-:Y:S03]  /*56b10*/  HMMA.1688.F32.TF32 R140, R196.reuse, R60, R136 ;  /* 0x0000003cc48c723c */ /* 0x042fe60000081088 */
[----:B------:R-:W4:Y:S04]  /*56b20*/  LDL.LU.64 R164, [R1+0x2770] ;  /* 0x0027700001a47983 */ /* 0x000f280000300a00 */
[----:B------:R-:W4:Y:S11]  /*56b30*/  LDL.LU.64 R166, [R1+0x2778] ;  /* 0x0027780001a67983 */ /* 0x000f360000300a00 */
[----:B------:R-:W-:Y:S06]  /*56b40*/  @!UPT UIADD3 URZ, URZ, URZ, URZ ;  /* 0x0000003f3f3ff290 */ /* 0x000fec000fffe03f */
[----:B------:R-:W-:Y:S01]  /*56b50*/  MOV R139, R140 ;  /* 0x0000008c008b7202 */ /* 0x000fe20000000f00 */
[----:B------:R-:W-:Y:S02]  /*56b60*/  IMAD.MOV.U32 R138, RZ, RZ, R142 ;  /* 0x000000ffff8a7224 */ /* 0x000fe400078e008e */
[----:B------:R-:W-:Y:S02]  /*56b70*/  IMAD.MOV.U32 R136, RZ, RZ, R141 ;  /* 0x000000ffff887224 */ /* 0x000fe400078e008d */
[----:B------:R-:W-:Y:S01]  /*56b80*/  IMAD.MOV.U32 R137, RZ, RZ, R143 ;  /* 0x000000ffff897224 */ /* 0x000fe200078e008f */
[----:B------:R-:W4:Y:S04]  /*56b90*/  LDL.LU.64 R140, [R1+0x2760] ;  /* 0x00276000018c7983 */ /* 0x000f280000300a00 */
[----:B------:R-:W4:Y:S01]  /*56ba0*/  LDL.LU.64 R142, [R1+0x2768] ;  /* 0x00276800018e7983 */ /* 0x000f220000300a00 */
[C---:B------:R-:W-:Y:S03]  /*56bb0*/  HMMA.1688.F32.TF32 R144, R196.reuse, R56, R144 ;  /* 0x00000038c490723c */ /* 0x040fe60000081090 */
[----:B------:R-:W-:Y:S04]  /*56bc0*/  STL.64 [R1+0x5670], R138 ;  /* 0x0056708a01007387 */ /* 0x000fe80000100a00 */
[----:B------:R1:W-:Y:S04]  /*56bd0*/  STL.64 [R1+0x5668], R136 ;  /* 0x0056688801007387 */ /* 0x0003e80000100a00 */
[----:B------:R-:W4:Y:S04]  /*56be0*/  LDL.LU.64 R172, [R1+0x2750] ;  /* 0x0027500001ac7983 */ /* 0x000f280000300a00 */
[----:B------:R-:W4:Y:S08]  /*56bf0*/  LDL.LU.64 R174, [R1+0x2758] ;  /* 0x0027580001ae7983 */ /* 0x000f300000300a00 */
[----:B------:R-:W-:Y:S04]  /*56c00*/  STL.64 [R1+0x5590], R146 ;  /* 0x0055909201007387 */ /* 0x000fe80000100a00 */
[----:B------:R1:W-:Y:S01]  /*56c10*/  STL.64 [R1+0x5588], R144 ;  /* 0x0055889001007387 */ /* 0x0003e20000100a00 */
[C---:B------:R-:W-:Y:S03]  /*56c20*/  HMMA.1688.F32.TF32 R148, R196.reuse, R52, R148 ;  /* 0x00000034c494723c */ /* 0x040fe60000081094 */
[----:B------:R-:W4:Y:S04]  /*56c30*/  LDL.LU.64 R176, [R1+0x2740] ;  /* 0x0027400001b07983 */ /* 0x000f280000300a00 */
[----:B------:R-:W4:Y:S04]  /*56c40*/  LDL.LU.64 R178, [R1+0x2748] ;  /* 0x0027480001b27983 */ /* 0x000f280000300a00 */
[----:B------:R-:W4:Y:S04]  /*56c50*/  LDL.LU.64 R180, [R1+0x2730] ;  /* 0x0027300001b47983 */ /* 0x000f280000300a00 */
[----:B------:R-:W4:Y:S08]  /*56c60*/  LDL.LU.64 R182, [R1+0x2738] ;  /* 0x0027380001b67983 */ /* 0x000f300000300a00 */
[----:B------:R-:W-:Y:S04]  /*56c70*/  STL.64 [R1+0x55a0], R150 ;  /* 0x0055a09601007387 */ /* 0x000fe80000100a00 */
[----:B------:R-:W-:Y:S04]  /*56c80*/  STL.64 [R1+0x5598], R148 ;  /* 0x0055989401007387 */ /* 0x000fe80000100a00 */
[----:B-1----:R-:W4:Y:S04]  /*56c90*/  LDL.LU.64 R136, [R1+0x2720] ;  /* 0x0027200001887983 */ /* 0x002f280000300a00 */
[----:B------:R-:W4:Y:S01]  /*56ca0*/  LDL.LU.64 R138, [R1+0x2728] ;  /* 0x00272800018a7983 */ /* 0x000f220000300a00 */
[C---:B--2---:R-:W-:Y:S11]  /*56cb0*/  HMMA.1688.F32.TF32 R152, R196.reuse, R48, R152 ;  /* 0x00000030c498723c */ /* 0x044ff60000081098 */
[----:B------:R-:W-:Y:S11]  /*56cc0*/  @!UPT UIADD3 URZ, URZ, URZ, URZ ;  /* 0x0000003f3f3ff290 */ /* 0x000ff6000fffe03f */
[----:B------:R-:W-:Y:S01]  /*56cd0*/  @!UPT UIADD3 URZ, URZ, URZ, URZ ;  /* 0x0000003f3f3ff290 */ /* 0x000fe2000fffe03f */
[----:B------:R-:W-:Y:S04]  /*56ce0*/  STL.64 [R1+0x55b0], R154 ;  /* 0x0055b09a01007387 */ /* 0x000fe80000100a00 */
[----:B------:R1:W-:Y:S01]  /*56cf0*/  STL.64 [R1+0x55a8], R152 ;  /* 0x0055a89801007387 */ /* 0x0003e20000100a00 */
[C---:B---3--:R-:W-:Y:S03]  /*56d00*/  HMMA.1688.F32.TF32 R156, R196.reuse, R44, R132 ;  /* 0x0000002cc49c723c */ /* 0x048fe60000081084 */
[----:B------:R-:W2:Y:S04]  /*56d10*/  LDL.LU.64 R132, [R1+0x2710] ;  /* 0x0027100001847983 */ /* 0x000ea80000300a00 */
[----:B------:R-:W2:Y:S01]  /*56d20*/  LDL.LU.64 R134, [R1+0x2718] ;  /* 0x0027180001867983 */ /* 0x000ea20000300a00 */
[C---:B----4-:R-:W-:Y:S08]  /*56d30*/  HMMA.1688.F32.TF32 R160, R196.reuse, R40, R160 ;  /* 0x00000028c4a0723c */ /* 0x050ff000000810a0 */
[C---:B------:R-:W-:Y:S07]  /*56d40*/  HMMA.1688.F32.TF32 R164, R196.reuse, R36, R164 ;  /* 0x00000024c4a4723c */ /* 0x040fee00000810a4 */
[----:B------:R-:W-:Y:S04]  /*56d50*/  STL.64 [R1+0x55c0], R158 ;  /* 0x0055c09e01007387 */ /* 0x000fe80000100a00 */
[----:B------:R-:W-:Y:S04]  /*56d60*/  STL.64 [R1+0x55b8], R156 ;  /* 0x0055b89c01007387 */ /* 0x000fe80000100a00 */
[----:B------:R-:W-:Y:S01]  /*56d70*/  STL.64 [R1+0x55d0], R162 ;  /* 0x0055d0a201007387 */ /* 0x000fe20000100a00 */
[C---:B------:R-:W-:Y:S03]  /*56d80*/  HMMA.1688.F32.TF32 R168, R196.reuse, R32, R140 ;  /* 0x00000020c4a8723c */ /* 0x040fe6000008108c */
[----:B------:R-:W-:Y:S04]  /*56d90*/  STL.64 [R1+0x55c8], R160 ;  /* 0x0055c8a001007387 */ /* 0x000fe80000100a00 */
[----:B------:R-:W3:Y:S04]  /*56da0*/  LDL.LU.64 R144, [R1+0x2700] ;  /* 0x0027000001907983 */ /* 0x000ee80000300a00 */
[----:B------:R-:W3:Y:S04]  /*56db0*/  LDL.LU.64 R146, [R1+0x2708] ;  /* 0x0027080001927983 */ /* 0x000ee80000300a00 */
[----:B------:R-:W-:Y:S01]  /*56dc0*/  STL.64 [R1+0x55e0], R166 ;  /* 0x0055e0a601007387 */ /* 0x000fe20000100a00 */
[C---:B------:R-:W-:Y:S03]  /*56dd0*/  HMMA.1688.F32.TF32 R172, R196.reuse, R28, R172 ;  /* 0x0000001cc4ac723c */ /* 0x040fe600000810ac */
[----:B------:R-:W-:Y:S04]  /*56de0*/  STL.64 [R1+0x55d8], R164 ;  /* 0x0055d8a401007387 */ /* 0x000fe80000100a00 */
[----:B------:R-:W4:Y:S04]  /*56df0*/  LDL.LU.64 R140, [R1+0x2070] ;  /* 0x00207000018c7983 */ /* 0x000f280000300a00 */
[----:B------:R-:W4:Y:S01]  /*56e00*/  LDL.LU.64 R142, [R1+0x2078] ;  /* 0x00207800018e7983 */ /* 0x000f220000300a00 */
[C---:B------:R-:W-:Y:S08]  /*56e10*/  HMMA.1688.F32.TF32 R176, R196.reuse, R24, R176 ;  /* 0x00000018c4b0723c */ /* 0x040ff000000810b0 */
[C---:B------:R-:W-:Y:S01]  /*56e20*/  HMMA.1688.F32.TF32 R180, R196.reuse, R20, R180 ;  /* 0x00000014c4b4723c */ /* 0x040fe200000810b4 */
[----:B------:R-:W-:Y:S04]  /*56e30*/  STL.64 [R1+0x55f0], R170 ;  /* 0x0055f0aa01007387 */ /* 0x000fe80000100a00 */
[----:B------:R-:W-:Y:S04]  /*56e40*/  STL.64 [R1+0x55e8], R168 ;  /* 0x0055e8a801007387 */ /* 0x000fe80000100a00 */
[----:B------:R-:W-:Y:S04]  /*56e50*/  STL.64 [R1+0x5600], R174 ;  /* 0x005600ae01007387 */ /* 0x000fe80000100a00 */
[----:B------:R-:W-:Y:S04]  /*56e60*/  STL.64 [R1+0x55f8], R172 ;  /* 0x0055f8ac01007387 */ /* 0x000fe80000100a00 */
[----:B------:R-:W-:Y:S04]  /*56e70*/  STL.64 [R1+0x5640], R178 ;  /* 0x005640b201007387 */ /* 0x000fe80000100a00 */
[----:B------:R-:W-:Y:S01]  /*56e80*/  STL.64 [R1+0x5638], R176 ;  /* 0x005638b001007387 */ /* 0x000fe20000100a00 */
[C---:B------:R-:W-:Y:S03]  /*56e90*/  HMMA.1688.F32.TF32 R184, R196.reuse, R16, R136 ;  /* 0x00000010c4b8723c */ /* 0x040fe60000081088 */
[----:B-1----:R-:W4:Y:S04]  /*56ea0*/  LDL.LU.64 R152, [R1+0x2020] ;  /* 0x0020200001987983 */ /* 0x002f280000300a00 */
[----:B------:R-:W4:Y:S04]  /*56eb0*/  LDL.LU.64 R154, [R1+0x2028] ;  /* 0x00202800019a7983 */ /* 0x000f280000300a00 */
[----:B------:R-:W-:Y:S04]  /*56ec0*/  STL.64 [R1+0x5650], R182 ;  /* 0x005650b601007387 */ /* 0x000fe80000100a00 */
[----:B------:R-:W-:Y:S04]  /*56ed0*/  STL.64 [R1+0x5648], R180 ;  /* 0x005648b401007387 */ /* 0x000fe80000100a00 */
[----:B------:R-:W4:Y:S04]  /*56ee0*/  LDL.LU.64 R136, [R1+0x2010] ;  /* 0x0020100001887983 */ /* 0x000f280000300a00 */
[----:B------:R-:W4:Y:S04]  /*56ef0*/  LDL.LU.64 R138, [R1+0x2018] ;  /* 0x00201800018a7983 */ /* 0x000f280000300a00 */
[----:B------:R-:W-:Y:S04]  /*56f00*/  STL.64 [R1+0x5690], R186 ;  /* 0x005690ba01007387 */ /* 0x000fe80000100a00 */
[----:B------:R-:W-:Y:S01]  /*56f10*/  STL.64 [R1+0x5688], R184 ;  /* 0x005688b801007387 */ /* 0x000fe20000100a00 */
[C---:B--2---:R-:W-:Y:S03]  /*56f20*/  HMMA.1688.F32.TF32 R188, R196.reuse, R12, R132 ;  /* 0x0000000cc4bc723c */ /* 0x044fe60000081084 */
[----:B------:R-:W2:Y:S04]  /*56f30*/  LDL.LU.64 R132, [R1+0x2000] ;  /* 0x0020000001847983 */ /* 0x000ea80000300a00 */
[----:B------:R-:W2:Y:S11]  /*56f40*/  LDL.LU.64 R134, [R1+0x2008] ;  /* 0x0020080001867983 */ /* 0x000eb60000300a00 */
[----:B------:R-:W-:Y:S05]  /*56f50*/  @!UPT UIADD3 URZ, URZ, URZ, URZ ;  /* 0x0000003f3f3ff290 */ /* 0x000fea000fffe03f */
[----:B------:R-:W-:Y:S04]  /*56f60*/  STL [R1+0x54f0], R188 ;  /* 0x0054f0bc01007387 */ /* 0x000fe80000100800 */
[----:B------:R-:W-:Y:S04]  /*56f70*/  STL [R1+0x54ec], R189 ;  /* 0x0054ecbd01007387 */ /* 0x000fe80000100800 */
[----:B------:R-:W-:Y:S04]  /*56f80*/  STL [R1+0x54e8], R190 ;  /* 0x0054e8be01007387 */ /* 0x000fe80000100800 */
[----:B------:R-:W-:Y:S04]  /*56f90*/  STL [R1+0x54e4], R191 ;  /* 0x0054e4bf01007387 */ /* 0x000fe80000100800 */
[----:B------:R-:W2:Y:S04]  /*56fa0*/  LDL.LU.64 R148, [R1+0x1ff0] ;  /* 0x001ff00001947983 */ /* 0x000ea80000300a00 */
[----:B------:R-:W2:Y:S01]  /*56fb0*/  LDL.LU.64 R150, [R1+0x1ff8] ;  /* 0x001ff80001967983 */ /* 0x000ea20000300a00 */
[C---:B---3--:R-:W-:Y:S08]  /*56fc0*/  HMMA.1688.F32.TF32 R192, R196.reuse, R8, R144 ;  /* 0x00000008c4c0723c */ /* 0x048ff00000081090 */
[----:B----4-:R-:W-:Y:S11]  /*56fd0*/  HMMA.1688.F32.TF32 R196, R196, R240, R140 ;  /* 0x000000f0c4c4723c */ /* 0x010ff6000008108c */
[----:B------:R-:W-:Y:S04]  /*56fe0*/  @!UPT UIADD3 URZ, URZ, URZ, URZ ;  /* 0x0000003f3f3ff290 */ /* 0x000fe8000fffe03f */
[----:B------:R-:W-:Y:S04]  /*56ff0*/  STL [R1+0x5500], R192 ;  /* 0x005500c001007387 */ /* 0x000fe80000100800 */
[----:B------:R-:W-:Y:S04]  /*57000*/  STL [R1+0x54fc], R193 ;  /* 0x0054fcc101007387 */ /* 0x000fe80000100800 */
[----:B------:R-:W-:Y:S04]  /*57010*/  STL [R1+0x54f8], R194 ;  /* 0x0054f8c201007387 */ /* 0x000fe80000100800 */
[----:B------:R-:W-:Y:S04]  /*57020*/  STL [R1+0x54f4], R195 ;  /* 0x0054f4c301007387 */ /* 0x000fe80000100800 */
[----:B------:R-:W3:Y:S04]  /*57030*/  LDL.LU.64 R144, [R1+0x1fe0] ;  /* 0x001fe00001907983 */ /* 0x000ee80000300a00 */
[----:B------:R-:W3:Y:S04]  /*57040*/  LDL.LU.64 R146, [R1+0x1fe8] ;  /* 0x001fe80001927983 */ /* 0x000ee80000300a00 */
[----:B------:R-:W4:Y:S04]  /*57050*/  LDL.LU.64 R140, [R1+0x1fd0] ;  /* 0x001fd000018c7983 */ /* 0x000f280000300a00 */
[----:B------:R-:W4:Y:S01]  /*57060*/  LDL.LU.64 R142, [R1+0x1fd8] ;  /* 0x001fd800018e7983 */ /* 0x000f220000300a00 */
[C---:B------:R-:W-:Y:S03]  /*57070*/  HMMA.1688.F32.TF32 R200, R232.reuse, R128, R152 ;  /* 0x00000080e8c8723c */ /* 0x040fe60000081098 */
[----:B------:R-:W-:Y:S05]  /*57080*/  STL [R1+0x550c], R196 ;  /* 0x00550cc401007387 */ /* 0x000fea0000100800 */
[C---:B------:R-:W-:Y:S01]  /*57090*/  HMMA.1688.F32.TF32 R204, R232.reuse, R124, R136 ;  /* 0x0000007ce8cc723c */ /* 0x040fe20000081088 */
[----:B------:R-:W-:Y:S04]  /*570a0*/  STL [R1+0x5508], R197 ;  /* 0x005508c501007387 */ /* 0x000fe80000100800 */
[----:B------:R-:W-:Y:S04]  /*570b0*/  STL [R1+0x5504], R198 ;  /* 0x005504c601007387 */ /* 0x000fe80000100800 */
[----:B------:R-:W-:Y:S06]  /*570c0*/  STL [R1+0x54e0], R199 ;  /* 0x0054e0c701007387 */ /* 0x000fec0000100800 */
        /* <DEDUP_REMOVED lines=9> */
[----:B------:R-:W4:Y:S01]  /*57160*/  LDL.LU.64 R138, [R1+0x1fc8] ;  /* 0x001fc800018a7983 */ /* 0x000f220000300a00 */
[C---:B--2---:R-:W-:Y:S03]  /*57170*/  HMMA.1688.F32.TF32 R208, R232.reuse, R120, R132 ;  /* 0x00000078e8d0723c */ /* 0x044fe60000081084 */
[----:B------:R-:W4:Y:S04]  /*57180*/  LDL.LU.64 R132, [R1+0x1230] ;  /* 0x0012300001847983 */ /* 0x000f280000300a00 */
[----:B------:R-:W4:Y:S01]  /*57190*/  LDL.LU.64 R134, [R1+0x1238] ;  /* 0x0012380001867983 */ /* 0x000f220000300a00 */
[C---:B------:R-:W-:Y:S11]  /*571a0*/  HMMA.1688.F32.TF32 R212, R232.reuse, R116, R148 ;  /* 0x00000074e8d4723c */ /* 0x040ff60000081094 */
[----:B------:R-:W-:Y:S04]  /*571b0*/  @!UPT UIADD3 URZ, URZ, URZ, URZ ;  /* 0x0000003f3f3ff290 */ /* 0x000fe8000fffe03f */
[----:B------:R1:W-:Y:S04]  /*571c0*/  STL [R1+0x5530], R208 ;  /* 0x005530d001007387 */ /* 0x0003e80000100800 */
[----:B------:R-:W-:Y:S04]  /*571d0*/  STL [R1+0x552c], R209 ;  /* 0x00552cd101007387 */ /* 0x000fe80000100800 */
[----:B------:R-:W-:Y:S04]  /*571e0*/  STL [R1+0x5528], R210 ;  /* 0x005528d201007387 */ /* 0x000fe80000100800 */
[----:B------:R-:W-:Y:S04]  /*571f0*/  STL [R1+0x5524], R211 ;  /* 0x005524d301007387 */ /* 0x000fe80000100800 */
[----:B------:R-:W-:Y:S04]  /*57200*/  STL [R1+0x5540], R212 ;  /* 0x005540d401007387 */ /* 0x000fe80000100800 */
[----:B------:R-:W-:Y:S04]  /*57210*/  STL [R1+0x553c], R213 ;  /* 0x00553cd501007387 */ /* 0x000fe80000100800 */
[----:B------:R-:W-:Y:S04]  /*57220*/  STL [R1+0x5538], R214 ;  /* 0x005538d601007387 */ /* 0x000fe80000100800 */
[----:B------:R1:W-:Y:S01]  /*57230*/  STL [R1+0x5534], R215 ;  /* 0x005534d701007387 */ /* 0x0003e20000100800 */
[C---:B---3--:R-:W-:Y:S08]  /*57240*/  HMMA.1688.F32.TF32 R144, R232.reuse, R112, R144 ;  /* 0x00000070e890723c */ /* 0x048ff00000081090 */
[----:B----4-:R-:W-:Y:S11]  /*57250*/  HMMA.1688.F32.TF32 R140, R232, R108, R140 ;  /* 0x0000006ce88c723c */ /* 0x010ff6000008108c */
[----:B------:R-:W-:Y:S05]  /*57260*/  @!UPT UIADD3 URZ, URZ, URZ, URZ ;  /* 0x0000003f3f3ff290 */ /* 0x000fea000fffe03f */
[----:B-1----:R-:W-:Y:S01]  /*57270*/  MOV R208, R147 ;  /* 0x0000009300d07202 */ /* 0x002fe20000000f00 */
[----:B------:R1:W-:Y:S04]  /*57280*/  STL.64 [R1+0x11e0], R144 ;  /* 0x0011e09001007387 */ /* 0x0003e80000100a00 */
[----:B------:R3:W-:Y:S04]  /*57290*/  STL [R1+0x11e8], R146 ;  /* 0x0011e89201007387 */ /* 0x0007e80000100800 */
[----:B------:R4:W-:Y:S01]  /*572a0*/  STL [R1+0x5544], R208 ;  /* 0x005544d001007387 */ /* 0x0009e20000100800 */
[----:B------:R-:W-:-:S03]  /*572b0*/  MOV R215, R143 ;  /* 0x0000008f00d77202 */ /* 0x000fc60000000f00 */
[----:B-1----:R-:W2:Y:S01]  /*572c0*/  LDL.LU.64 R144, [R1+0x1fb0] ;  /* 0x001fb00001907983 */ /* 0x002ea20000300a00 */
[----:B------:R-:W-:-:S03]  /*572d0*/  IMAD.MOV.U32 R214, RZ, RZ, R142 ;  /* 0x000000ffffd67224 */ /* 0x000fc600078e008e */
[----:B---3--:R-:W2:Y:S01]  /*572e0*/  LDL.LU.64 R146, [R1+0x1fb8] ;  /* 0x001fb80001927983 */ /* 0x008ea20000300a00 */
[----:B------:R-:W-:Y:S02]  /*572f0*/  IMAD.MOV.U32 R212, RZ, RZ, R140 ;  /* 0x000000ffffd47224 */ /* 0x000fe400078e008c */
[----:B------:R-:W-:Y:S02]  /*57300*/  IMAD.MOV.U32 R213, RZ, RZ, R141 ;  /* 0x000000ffffd57224 */ /* 0x000fe400078e008d */
[----:B------:R-:W3:Y:S04]  /*57310*/  LDL.LU.64 R140, [R1+0x1fa0] ;  /* 0x001fa000018c7983 */ /* 0x000ee80000300a00 */
[----:B------:R-:W3:Y:S04]  /*57320*/  LDL.LU.64 R142, [R1+0x1fa8] ;  /* 0x001fa800018e7983 */ /* 0x000ee80000300a00 */
[----:B------:R-:W-:Y:S04]  /*57330*/  STL [R1+0x5554], R215 ;  /* 0x005554d701007387 */ /* 0x000fe80000100800 */
[----:B------:R-:W-:Y:S04]  /*57340*/  STL [R1+0x5550], R214 ;  /* 0x005550d601007387 */ /* 0x000fe80000100800 */
[----:B------:R-:W-:Y:S04]  /*57350*/  STL [R1+0x554c], R212 ;  /* 0x00554cd401007387 */ /* 0x000fe80000100800 */
[----:B------:R-:W-:Y:S01]  /*57360*/  STL [R1+0x5548], R213 ;  /* 0x005548d501007387 */ /* 0x000fe20000100800 */
[C---:B------:R-:W-:Y:S11]  /*57370*/  HMMA.1688.F32.TF32 R136, R232.reuse, R104, R136 ;  /* 0x00000068e888723c */ /* 0x040ff60000081088 */
[----:B------:R-:W-:Y:S11]  /*57380*/  @!UPT UIADD3 URZ, URZ, URZ, URZ ;  /* 0x0000003f3f3ff290 */ /* 0x000ff6000fffe03f */
[----:B------:R-:W-:Y:S02]  /*57390*/  @!UPT UIADD3 URZ, URZ, URZ, URZ ;  /* 0x0000003f3f3ff290 */ /* 0x000fe4000fffe03f */
[----:B----4-:R-:W-:Y:S01]  /*573a0*/  IMAD.MOV.U32 R208, RZ, RZ, R139 ;  /* 0x000000ffffd07224 */ /* 0x010fe200078e008b */
[----:B------:R1:W-:Y:S04]  /*573b0*/  STL.64 [R1+0x1220], R136 ;  /* 0x0012208801007387 */ /* 0x0003e80000100a00 */
[----:B------:R4:W-:Y:S04]  /*573c0*/  STL [R1+0x1228], R138 ;  /* 0x0012288a01007387 */ /* 0x0009e80000100800 */
[----:B------:R-:W-:Y:S04]  /*573d0*/  STL [R1+0x5558], R208 ;  /* 0x005558d001007387 */ /* 0x000fe80000100800 */
[----:B-1----:R-:W3:Y:S04]  /*573e0*/  LDL.LU.64 R136, [R1+0x1f90] ;  /* 0x001f900001887983 */ /* 0x002ee80000300a00 */
[----:B----4-:R-:W4:Y:S01]  /*573f0*/  LDL.LU.64 R138, [R1+0x1f98] ;  /* 0x001f9800018a7983 */ /* 0x010f220000300a00 */
[C---:B------:R-:W-:Y:S11]  /*57400*/  HMMA.1688.F32.TF32 R132, R232.reuse, R100, R132 ;  /* 0x00000064e884723c */ /* 0x040ff60000081084 */
[----:B------:R-:W-:Y:S11]  /*57410*/  @!UPT UIADD3 URZ, URZ, URZ, URZ ;  /* 0x0000003f3f3ff290 */ /* 0x000ff6000fffe03f */
[----:B------:R-:W-:Y:S02]  /*57420*/  @!UPT UIADD3 URZ, URZ, URZ, URZ ;  /* 0x0000003f3f3ff290 */ /* 0x000fe4000fffe03f */
[----:B------:R-:W-:Y:S01]  /*57430*/  IMAD.MOV.U32 R209, RZ, RZ, R132 ;  /* 0x000000ffffd17224 */ /* 0x000fe200078e0084 */
[----:B------:R-:W-:Y:S01]  /*57440*/  MOV R211, R134 ;  /* 0x0000008600d37202 */ /* 0x000fe20000000f00 */
[----:B------:R-:W-:Y:S02]  /*57450*/  IMAD.MOV.U32 R210, RZ, RZ, R133 ;  /* 0x000000ffffd27224 */ /* 0x000fe400078e0085 */
[----:B------:R-:W-:Y:S01]  /*57460*/  IMAD.MOV.U32 R204, RZ, RZ, R135 ;  /* 0x000000ffffcc7224 */ /* 0x000fe200078e0087 */
[----:B------:R-:W4:Y:S04]  /*57470*/  LDL.LU.64 R132, [R1+0x1f80] ;  /* 0x001f800001847983 */ /* 0x000f280000300a00 */
[----:B------:R-:W4:Y:S04]  /*57480*/  LDL.LU.64 R134, [R1+0x1f88] ;  /* 0x001f880001867983 */ /* 0x000f280000300a00 */
[----:B------:R-:W-:Y:S04]  /*57490*/  STL [R1+0x5568], R204 ;  /* 0x005568cc01007387 */ /* 0x000fe80000100800 */
[----:B------:R1:W-:Y:S04]  /*574a0*/  STL [R1+0x5564], R211 ;  /* 0x005564d301007387 */ /* 0x0003e80000100800 */
[----:B------:R-:W-:Y:S04]  /*574b0*/  STL [R1+0x5560], R210 ;  /* 0x005560d201007387 */ /* 0x000fe80000100800 */
[----:B------:R1:W-:Y:S04]  /*574c0*/  STL [R1+0x555c], R209 ;  /* 0x00555cd101007387 */ /* 0x0003e80000100800 */
[----:B------:R-:W4:Y:S04]  /*574d0*/  LDL.LU.64 R148, [R1+0x1f70] ;  /* 0x001f700001947983 */ /* 0x000f280000300a00 */
[----:B------:R-:W4:Y:S01]  /*574e0*/  LDL.LU.64 R150, [R1+0x1f78] ;  /* 0x001f780001967983 */ /* 0x000f220000300a00 */
[C---:B--2---:R-:W-:Y:S08]  /*574f0*/  HMMA.1688.F32.TF32 R144, R232.reuse, R96, R144 ;  /* 0x00000060e890723c */ /* 0x044ff00000081090 */
[----:B---3--:R-:W-:Y:S11]  /*57500*/  HMMA.1688.F32.TF32 R140, R232, R92, R140 ;  /* 0x0000005ce88c723c */ /* 0x008ff6000008108c */
[----:B------:R-:W-:Y:S05]  /*57510*/  @!UPT UIADD3 URZ, URZ, URZ, URZ ;  /* 0x0000003f3f3ff290 */ /* 0x000fea000fffe03f */
[----:B------:R-:W-:Y:S01]  /*57520*/  IMAD.MOV.U32 R213, RZ, RZ, R147 ;  /* 0x000000ffffd57224 */ /* 0x000fe200078e0093 */
[----:B------:R-:W-:Y:S01]  /*57530*/  MOV R212, R146 ;  /* 0x0000009200d47202 */ /* 0x000fe20000000f00 */
[----:B------:R-:W-:Y:S02]  /*57540*/  IMAD.MOV.U32 R214, RZ, RZ, R145 ;  /* 0x000000ffffd67224 */ /* 0x000fe400078e0091 */
[----:B------:R-:W-:Y:S01]  /*57550*/  IMAD.MOV.U32 R215, RZ, RZ, R144 ;  /* 0x000000ffffd77224 */ /* 0x000fe200078e0090 */
[----:B------:R-:W-:Y:S04]  /*57560*/  STL [R1+0x5578], R213 ;  /* 0x005578d501007387 */ /* 0x000fe80000100800 */
[----:B------:R-:W-:Y:S01]  /*57570*/  STL [R1+0x5574], R212 ;  /* 0x005574d401007387 */ /* 0x000fe20000100800 */
[----:B------:R-:W-:Y:S01]  /*57580*/  MOV R201, R142 ;  /* 0x0000008e00c97202 */ /* 0x000fe20000000f00 */
[----:B------:R-:W-:-:S02]  /*57590*/  IMAD.MOV.U32 R200, RZ, RZ, R141 ;  /* 0x000000ffffc87224 */ /* 0x000fc400078e008d */
[----:B------:R2:W-:Y:S01]  /*575a0*/  STL [R1+0x5570], R214 ;  /* 0x005570d601007387 */ /* 0x0005e20000100800 */
[----:B------:R-:W-:-:S03]  /*575b0*/  IMAD.MOV.U32 R205, RZ, RZ, R140 ;  /* 0x000000ffffcd7224 */ /* 0x000fc600078e008c */
[----:B------:R3:W-:Y:S01]  /*575c0*/  STL [R1+0x556c], R215 ;  /* 0x00556cd701007387 */ /* 0x0007e20000100800 */
[----:B------:R-:W-:-:S03]  /*575d0*/  IMAD.MOV.U32 R202, RZ, RZ, R143 ;  /* 0x000000ffffca7224 */ /* 0x000fc600078e008f */
[----:B------:R-:W2:Y:S04]  /*575e0*/  LDL.LU.64 R144, [R1+0x1f60] ;  /* 0x001f600001907983 */ /* 0x000ea80000300a00 */
[----:B------:R-:W2:Y:S04]  /*575f0*/  LDL.LU.64 R146, [R1+0x1f68] ;  /* 0x001f680001927983 */ /* 0x000ea80000300a00 */
[----:B------:R-:W3:Y:S04]  /*57600*/  LDL.LU.64 R140, [R1+0x1f50] ;  /* 0x001f5000018c7983 */ /* 0x000ee80000300a00 */
[----:B------:R-:W3:Y:S04]  /*57610*/  LDL.LU.64 R142, [R1+0x1f58] ;  /* 0x001f5800018e7983 */ /* 0x000ee80000300a00 */
[----:B------:R1:W-:Y:S04]  /*57620*/  STL [R1+0x5584], R201 ;  /* 0x005584c901007387 */ /* 0x0003e80000100800 */
[----:B------:R1:W-:Y:S04]  /*57630*/  STL [R1+0x5580], R200 ;  /* 0x005580c801007387 */ /* 0x0003e80000100800 */
[----:B------:R1:W-:Y:S01]  /*57640*/  STL [R1+0x557c], R205 ;  /* 0x00557ccd01007387 */ /* 0x0003e20000100800 */
[C---:B----4-:R-:W-:Y:S11]  /*57650*/  HMMA.1688.F32.TF32 R136, R232.reuse, R88, R136 ;  /* 0x00000058e888723c */ /* 0x050ff60000081088 */
[----:B------:R-:W-:Y:S11]  /*57660*/  @!UPT UIADD3 URZ, URZ, URZ, URZ ;  /* 0x0000003f3f3ff290 */ /* 0x000ff6000fffe03f */
[----:B------:R-:W-:Y:S02]  /*57670*/  @!UPT UIADD3 URZ, URZ, URZ, URZ ;  /* 0x0000003f3f3ff290 */ /* 0x000fe4000fffe03f */
[----:B------:R-:W-:Y:S01]  /*57680*/  IMAD.MOV.U32 R196, RZ, RZ, R136 ;  /* 0x000000ffffc47224 */ /* 0x000fe200078e0088 */
[----:B------:R-:W-:Y:S01]  /*57690*/  MOV R198, R138 ;  /* 0x0000008a00c67202 */ /* 0x000fe20000000f00 */
[----:B------:R-:W-:Y:S02]  /*576a0*/  IMAD.MOV.U32 R197, RZ, RZ, R137 ;  /* 0x000000ffffc57224 */ /* 0x000fe400078e0089 */
[----:B------:R-:W-:Y:S01]  /*576b0*/  IMAD.MOV.U32 R192, RZ, RZ, R139 ;  /* 0x000000ffffc07224 */ /* 0x000fe200078e008b */
[----:B------:R-:W4:Y:S04]  /*576c0*/  LDL.LU.64 R136, [R1+0x1f40] ;  /* 0x001f400001887983 */ /* 0x000f280000300a00 */
[----:B------:R-:W4:Y:S01]  /*576d0*/  LDL.LU.64 R138, [R1+0x1f48] ;  /* 0x001f4800018a7983 */ /* 0x000f220000300a00 */
[C---:B------:R-:W-:Y:S11]  /*576e0*/  HMMA.1688.F32.TF32 R132, R232.reuse, R84, R132 ;  /* 0x00000054e884723c */ /* 0x040ff60000081084 */
[----:B------:R-:W-:Y:S11]  /*576f0*/  @!UPT UIADD3 URZ, URZ, URZ, URZ ;  /* 0x0000003f3f3ff290 */ /* 0x000ff6000fffe03f */
[----:B------:R-:W-:Y:S02]  /*57700*/  @!UPT UIADD3 URZ, URZ, URZ, URZ ;  /* 0x0000003f3f3ff290 */ /* 0x000fe4000fffe03f */
[----:B-1----:R-:W-:Y:S01]  /*57710*/  IMAD.MOV.U32 R211, RZ, RZ, R132 ;  /* 0x000000ffffd37224 */ /* 0x002fe200078e0084 */
[----:B------:R-:W-:Y:S01]  /*57720*/  MOV R209, R134 ;  /* 0x0000008600d17202 */ /* 0x000fe20000000f00 */
[----:B------:R-:W-:Y:S02]  /*57730*/  IMAD.MOV.U32 R210, RZ, RZ, R133 ;  /* 0x000000ffffd27224 */ /* 0x000fe400078e0085 */
[----:B------:R-:W-:Y:S01]  /*57740*/  IMAD.MOV.U32 R208, RZ, RZ, R135 ;  /* 0x000000ffffd07224 */ /* 0x000fe200078e0087 */
[----:B------:R-:W4:Y:S04]  /*57750*/  LDL.LU.64 R132, [R1+0x1f30] ;  /* 0x001f300001847983 */ /* 0x000f280000300a00 */
[----:B------:R-:W4:Y:S01]  /*57760*/  LDL.LU.64 R134, [R1+0x1f38] ;  /* 0x001f380001867983 */ /* 0x000f220000300a00 */
[----:B------:R-:W-:Y:S03]  /*57770*/  HMMA.1688.F32.TF32 R148, R232, R80, R148 ;  /* 0x00000050e894723c */ /* 0x000fe60000081094 */
[----:B------:R-:W-:Y:S04]  /*57780*/  STL.64 [R1+0x56a0], R210 ;  /* 0x0056a0d201007387 */ /* 0x000fe80000100a00 */
[----:B------:R-:W-:Y:S11]  /*57790*/  STL.64 [R1+0x5698], R208 ;  /* 0x005698d001007387 */ /* 0x000ff60000100a00 */
[----:B------:R-:W-:Y:S06]  /*577a0*/  @!UPT UIADD3 URZ, URZ, URZ, URZ ;  /* 0x0000003f3f3ff290 */ /* 0x000fec000fffe03f */
[----:B------:R-:W-:Y:S01]  /*577b0*/  IMAD.MOV.U32 R194, RZ, RZ, R149 ;  /* 0x000000ffffc27224 */ /* 0x000fe200078e0095 */
[----:B------:R-:W-:Y:S01]  /*577c0*/  MOV R195, R150 ;  /* 0x0000009600c37202 */ /* 0x000fe20000000f00 */
[----:B------:R-:W-:Y:S02]  /*577d0*/  IMAD.MOV.U32 R193, RZ, RZ, R148 ;  /* 0x000000ffffc17224 */ /* 0x000fe400078e0094 */
[----:B------:R-:W-:Y:S02]  /*577e0*/  IMAD.MOV.U32 R188, RZ, RZ, R151 ;  /* 0x000000ffffbc7224 */ /* 0x000fe400078e0097 */
[----:B------:R-:W-:Y:S04]  /*577f0*/  STL.64 [R1+0x56b0], R194 ;  /* 0x0056b0c201007387 */ /* 0x000fe80000100a00 */
[----:B------:R-:W-:Y:S01]  /*57800*/  STL.64 [R1+0x56a8], R192 ;  /* 0x0056a8c001007387 */ /* 0x000fe20000100a00 */
[----:B------:R-:W-:Y:S01]  /*57810*/  IMAD.MOV.U32 R248, RZ, RZ, R115 ;  /* 0x000000fffff87224 */ /* 0x000fe200078e0073 */
[----:B------:R-:W-:Y:S01]  /*57820*/  MOV R250, R111 ;  /* 0x0000006f00fa7202 */ /* 0x000fe20000000f00 */
[----:B------:R-:W-:-:S02]  /*57830*/  IMAD.MOV.U32 R249, RZ, RZ, R114 ;  /* 0x000000fffff97224 */ /* 0x000fc400078e0072 */
[----:B------:R-:W-:Y:S01]  /*57840*/  IMAD.MOV.U32 R251, RZ, RZ, R110 ;  /* 0x000000fffffb7224 */ /* 0x000fe200078e006e */
[C---:B--2---:R-:W-:Y:S08]  /*57850*/  HMMA.1688.F32.TF32 R144, R232.reuse, R76, R144 ;  /* 0x0000004ce890723c */ /* 0x044ff00000081090 */
[----:B---3--:R-:W-:Y:S11]  /*57860*/  HMMA.1688.F32.TF32 R140, R232, R72, R140 ;  /* 0x00000048e88c723c */ /* 0x008ff6000008108c */
[----:B------:R-:W-:Y:S05]  /*57870*/  @!UPT UIADD3 URZ, URZ, URZ, URZ ;  /* 0x0000003f3f3ff290 */ /* 0x000fea000fffe03f */
[----:B------:R-:W-:Y:S01]  /*57880*/  IMAD.MOV.U32 R214, RZ, RZ, R145 ;  /* 0x000000ffffd67224 */ /* 0x000fe200078e0091 */
[----:B------:R-:W-:Y:S01]  /*57890*/  MOV R215, R146 ;  /* 0x0000009200d77202 */ /* 0x000fe20000000f00 */
[----:B------:R-:W-:-:S06]  /*578a0*/  IMAD.MOV.U32 R212, RZ, RZ, R144 ;  /* 0x000000ffffd47224 */ /* 0x000fcc00078e0090 */
[----:B------:R-:W-:Y:S01]  /*578b0*/  IMAD.MOV.U32 R199, RZ, RZ, R143 ;  /* 0x000000ffffc77224 */ /* 0x000fe200078e008f */
[----:B------:R-:W-:Y:S01]  /*578c0*/  MOV R191, R142 ;  /* 0x0000008e00bf7202 */ /* 0x000fe20000000f00 */
[----:B------:R-:W-:Y:S02]  /*578d0*/  IMAD.MOV.U32 R190, RZ, RZ, R141 ;  /* 0x000000ffffbe7224 */ /* 0x000fe400078e008d */
[----:B------:R-:W-:Y:S01]  /*578e0*/  IMAD.MOV.U32 R189, RZ, RZ, R140 ;  /* 0x000000ffffbd7224 */ /* 0x000fe200078e008c */
[----:B------:R-:W-:Y:S04]  /*578f0*/  STL.64 [R1+0x56d0], R198 ;  /* 0x0056d0c601007387 */ /* 0x000fe80000100a00 */
[----:B------:R-:W-:Y:S04]  /*57900*/  STL.64 [R1+0x56c8], R196 ;  /* 0x0056c8c401007387 */ /* 0x000fe80000100a00 */
[----:B------:R-:W-:Y:S04]  /*57910*/  STL.64 [R1+0x56c0], R190 ;  /* 0x0056c0be01007387 */ /* 0x000fe80000100a00 */
[----:B------:R-:W-:Y:S01]  /*57920*/  STL.64 [R1+0x56b8], R188 ;  /* 0x0056b8bc01007387 */ /* 0x000fe20000100a00 */
[----:B----4-:R-:W-:Y:S03]  /*57930*/  HMMA.1688.F32.TF32 R136, R232, R68, R136 ;  /* 0x00000044e888723c */ /* 0x010fe60000081088 */
[----:B------:R-:W-:Y:S01]  /*57940*/  STL.64 [R1+0x56e0], R214 ;  /* 0x0056e0d601007387 */ /* 0x000fe20000100a00 */
[----:B------:R-:W-:Y:S11]  /*57950*/  IMAD.MOV.U32 R204, RZ, RZ, R147 ;  /* 0x000000ffffcc7224 */ /* 0x000ff600078e0093 */
[----:B------:R-:W-:Y:S09]  /*57960*/  @!UPT UIADD3 URZ, URZ, URZ, URZ ;  /* 0x0000003f3f3ff290 */ /* 0x000ff2000fffe03f */
[----:B------:R-:W-:-:S05]  /*57970*/  IMAD.MOV.U32 R213, RZ, RZ, R139 ;  /* 0x000000ffffd57224 */ /* 0x000fca00078e008b */
[----:B------:R-:W-:Y:S04]  /*57980*/  STL.64 [R1+0x56d8], R212 ;  /* 0x0056d8d401007387 */ /* 0x000fe80000100a00 */
[----:B------:R-:W2:Y:S04]  /*57990*/  LDL.LU.64 R148, [R1+0x1f20] ;  /* 0x001f200001947983 */ /* 0x000ea80000300a00 */
[----:B------:R-:W2:Y:S01]  /*579a0*/  LDL.LU.64 R150, [R1+0x1f28] ;  /* 0x001f280001967983 */ /* 0x000ea20000300a00 */
[----:B------:R-:W-:-:S03]  /*579b0*/  IMAD.MOV.U32 R201, RZ, RZ, R136 ;  /* 0x000000ffffc97224 */ /* 0x000fc600078e0088 */
[----:B------:R-:W3:Y:S01]  /*579c0*/  LDL.LU.64 R144, [R1+0x1f10] ;  /* 0x001f100001907983 */ /* 0x000ee20000300a00 */
[----:B------:R-:W-:-:S03]  /*579d0*/  IMAD.MOV.U32 R200, RZ, RZ, R137 ;  /* 0x000000ffffc87224 */ /* 0x000fc600078e0089 */
[----:B------:R-:W3:Y:S01]  /*579e0*/  LDL.LU.64 R146, [R1+0x1f18] ;  /* 0x001f180001927983 */ /* 0x000ee20000300a00 */
[----:B------:R-:W-:-:S03]  /*579f0*/  MOV R205, R138 ;  /* 0x0000008a00cd7202 */ /* 0x000fc60000000f00 */
[----:B------:R-:W4:Y:S04]  /*57a00*/  LDL.LU.64 R140, [R1+0x1f00] ;  /* 0x001f0000018c7983 */ /* 0x000f280000300a00 */
[----:B------:R-:W4:Y:S04]  /*57a10*/  LDL.LU.64 R142, [R1+0x1f08] ;  /* 0x001f0800018e7983 */ /* 0x000f280000300a00 */
[----:B------:R-:W3:Y:S04]  /*57a20*/  LDL.LU.64 R136, [R1+0x1ef0] ;  /* 0x001ef00001887983 */ /* 0x000ee80000300a00 */
[----:B------:R-:W3:Y:S01]  /*57a30*/  LDL.LU.64 R138, [R1+0x1ef8] ;  /* 0x001ef800018a7983 */ /* 0x000ee20000300a00 */
[C---:B------:R-:W-:Y:S11]  /*57a40*/  HMMA.1688.F32.TF32 R132, R232.reuse, R64, R132 ;  /* 0x00000040e884723c */ /* 0x040ff60000081084 */
[----:B------:R-:W-:Y:S11]  /*57a50*/  @!UPT UIADD3 URZ, URZ, URZ, URZ ;  /* 0x0000003f3f3ff290 */ /* 0x000ff6000fffe03f */
[----:B------:R-:W-:Y:S02]  /*57a60*/  @!UPT UIADD3 URZ, URZ, URZ, URZ ;  /* 0x0000003f3f3ff290 */ /* 0x000fe4000fffe03f */
[----:B------:R-:W-:Y:S01]  /*57a70*/  IMAD.MOV.U32 R203, RZ, RZ, R132 ;  /* 0x000000ffffcb7224 */ /* 0x000fe200078e0084 */
[----:B------:R-:W-:Y:S01]  /*57a80*/  MOV R207, R134 ;  /* 0x0000008600cf7202 */ /* 0x000fe20000000f00 */
[----:B------:R-:W-:Y:S02]  /*57a90*/  IMAD.MOV.U32 R206, RZ, RZ, R133 ;  /* 0x000000ffffce7224 */ /* 0x000fe400078e0085 */
[----:B------:R-:W-:Y:S01]  /*57aa0*/  IMAD.MOV.U32 R5, RZ, RZ, R135 ;  /* 0x000000ffff057224 */ /* 0x000fe200078e0087 */
[----:B------:R-:W3:Y:S04]  /*57ab0*/  LDL.LU.64 R132, [R1+0x1ee0] ;  /* 0x001ee00001847983 */ /* 0x000ee80000300a00 */
[----:B------:R-:W3:Y:S04]  /*57ac0*/  LDL.LU.64 R134, [R1+0x1ee8] ;  /* 0x001ee80001867983 */ /* 0x000ee80000300a00 */
[----:B------:R-:W3:Y:S04]  /*57ad0*/  LDL.LU R115, [R1+0x59d8] ;  /* 0x0059d80001737983 */ /* 0x000ee80000300800 */
[----:B------:R-:W4:Y:S04]  /*57ae0*/  LDL.LU R114, [R1+0x59d4] ;  /* 0x0059d40001727983 */ /* 0x000f280000300800 */
        /* <DEDUP_REMOVED lines=9> */
[----:B------:R-:W4:Y:S01]  /*57b80*/  LDL.LU R227, [R1+0x2eac] ;  /* 0x002eac0001e37983 */ /* 0x000f220000300800 */
[----:B--2---:R-:W-:Y:S01]  /*57b90*/  HMMA.1688.F32.TF32 R148, R232, R60, R148 ;  /* 0x0000003ce894723c */ /* 0x004fe20000081094 */
[----:B---3--:R-:W-:Y:S01]  /*57ba0*/  IMAD.MOV.U32 R223, RZ, RZ, R115 ;  /* 0x000000ffffdf7224 */ /* 0x008fe200078e0073 */
[----:B----4-:R-:W-:Y:S01]  /*57bb0*/  MOV R222, R114 ;  /* 0x0000007200de7202 */ /* 0x010fe20000000f00 */
[----:B------:R-:W-:-:S02]  /*57bc0*/  IMAD.MOV.U32 R221, RZ, RZ, R111 ;  /* 0x000000ffffdd7224 */ /* 0x000fc400078e006f */
[----:B------:R-:W-:Y:S02]  /*57bd0*/  IMAD.MOV.U32 R220, RZ, RZ, R110 ;  /* 0x000000ffffdc7224 */ /* 0x000fe400078e006e */
[----:B------:R-:W2:Y:S04]  /*57be0*/  LDL.LU R110, [R1+0x59c8] ;  /* 0x0059c800016e7983 */ /* 0x000ea80000300800 */
[----:B------:R-:W2:Y:S04]  /*57bf0*/  LDL.LU R111, [R1+0x59c4] ;  /* 0x0059c400016f7983 */ /* 0x000ea80000300800 */
[----:B------:R-:W3:Y:S04]  /*57c00*/  LDL.LU R114, [R1+0x59c0] ;  /* 0x0059c00001727983 */ /* 0x000ee80000300800 */
[----:B------:R-:W3:Y:S04]  /*57c10*/  LDL.LU R115, [R1+0x59bc] ;  /* 0x0059bc0001737983 */ /* 0x000ee80000300800 */
[----:B------:R-:W-:Y:S04]  /*57c20*/  STL.64 [R1+0x5718], R206 ;  /* 0x005718ce01007387 */ /* 0x000fe80000100a00 */
[----:B------:R-:W-:Y:S04]  /*57c30*/  STL.64 [R1+0x5710], R204 ;  /* 0x005710cc01007387 */ /* 0x000fe80000100a00 */
[----:B------:R-:W-:Y:S04]  /*57c40*/  STL.64 [R1+0x56f0], R202 ;  /* 0x0056f0ca01007387 */ /* 0x000fe80000100a00 */
[----:B------:R-:W-:Y:S04]  /*57c50*/  STL.64 [R1+0x56e8], R200 ;  /* 0x0056e8c801007387 */ /* 0x000fe80000100a00 */
[----:B------:R-:W4:Y:S04]  /*57c60*/  LDL.LU.64 R168, [R1+0x1ed0] ;  /* 0x001ed00001a87983 */ /* 0x000f280000300a00 */
[----:B------:R1:W-:Y:S04]  /*57c70*/  STL.64 [R1+0x14a0], R148 ;  /* 0x0014a09401007387 */ /* 0x0003e80000100a00 */
[----:B------:R1:W-:Y:S04]  /*57c80*/  STL.64 [R1+0x14a8], R150 ;  /* 0x0014a89601007387 */ /* 0x0003e80000100a00 */
[----:B------:R-:W4:Y:S01]  /*57c90*/  LDL.LU.64 R170, [R1+0x1ed8] ;  /* 0x001ed80001aa7983 */ /* 0x000f220000300a00 */
[C---:B------:R-:W-:Y:S08]  /*57ca0*/  HMMA.1688.F32.TF32 R144, R232.reuse, R56, R144 ;  /* 0x00000038e890723c */ /* 0x040ff00000081090 */
[C---:B------:R-:W-:Y:S08]  /*57cb0*/  HMMA.1688.F32.TF32 R140, R232.reuse, R52, R140 ;  /* 0x00000034e88c723c */ /* 0x040ff0000008108c */
[C---:B------:R-:W-:Y:S08]  /*57cc0*/  HMMA.1688.F32.TF32 R136, R232.reuse, R48, R136 ;  /* 0x00000030e888723c */ /* 0x040ff00000081088 */
[----:B------:R-:W-:Y:S01]  /*57cd0*/  HMMA.1688.F32.TF32 R132, R232, R44, R132 ;  /* 0x0000002ce884723c */ /* 0x000fe20000081084 */
[----:B------:R1:W-:Y:S04]  /*57ce0*/  STL.64 [R1+0x14d0], R144 ;  /* 0x0014d09001007387 */ /* 0x0003e80000100a00 */
[----:B------:R1:W-:Y:S04]  /*57cf0*/  STL.64 [R1+0x14d8], R146 ;  /* 0x0014d89201007387 */ /* 0x0003e80000100a00 */
[----:B------:R-:W2:Y:S04]  /*57d00*/  LDL.LU.64 R164, [R1+0x1ec0] ;  /* 0x001ec00001a47983 */ /* 0x000ea80000300a00 */
[----:B------:R-:W2:Y:S04]  /*57d10*/  LDL.LU.64 R166, [R1+0x1ec8] ;  /* 0x001ec80001a67983 */ /* 0x000ea80000300a00 */
[----:B------:R1:W-:Y:S04]  /*57d20*/  STL.64 [R1+0x1520], R140 ;  /* 0x0015208c01007387 */ /* 0x0003e80000100a00 */
[----:B------:R1:W-:Y:S04]  /*57d30*/  STL.64 [R1+0x1528], R142 ;  /* 0x0015288e01007387 */ /* 0x0003e80000100a00 */
[----:B------:R-:W3:Y:S04]  /*57d40*/  LDL.LU.64 R160, [R1+0x1eb0] ;  /* 0x001eb00001a07983 */ /* 0x000ee80000300a00 */
[----:B------:R-:W3:Y:S04]  /*57d50*/  LDL.LU.64 R162, [R1+0x1eb8] ;  /* 0x001eb80001a27983 */ /* 0x000ee80000300a00 */
        /* <DEDUP_REMOVED lines=8> */
[----:B-1----:R-:W3:Y:S04]  /*57de0*/  LDL.LU.64 R148, [R1+0x1e70] ;  /* 0x001e700001947983 */ /* 0x002ee80000300a00 */
[----:B------:R-:W3:Y:S04]  /*57df0*/  LDL.LU.64 R150, [R1+0x1e78] ;  /* 0x001e780001967983 */ /* 0x000ee80000300a00 */
[----:B------:R-:W3:Y:S04]  /*57e00*/  LDL.LU.64 R144, [R1+0x1e50] ;  /* 0x001e500001907983 */ /* 0x000ee80000300a00 */
[----:B------:R-:W3:Y:S04]  /*57e10*/  LDL.LU.64 R146, [R1+0x1e58] ;  /* 0x001e580001927983 */ /* 0x000ee80000300a00 */
[----:B------:R-:W3:Y:S04]  /*57e20*/  LDL.LU.64 R140, [R1+0x1e30] ;  /* 0x001e3000018c7983 */ /* 0x000ee80000300a00 */
[----:B------:R-:W3:Y:S01]  /*57e30*/  LDL.LU.64 R142, [R1+0x1e38] ;  /* 0x001e3800018e7983 */ /* 0x000ee20000300a00 */
[----:B------:R-:W-:-:S03]  /*57e40*/  IMAD.MOV.U32 R236, RZ, RZ, R118 ;  /* 0x000000ffffec7224 */ /* 0x000fc600078e0076 */
[----:B------:R-:W3:Y:S01]  /*57e50*/  LDL.LU.64 R136, [R1+0x1e20] ;  /* 0x001e200001887983 */ /* 0x000ee20000300a00 */
[----:B------:R-:W-:-:S03]  /*57e60*/  IMAD.MOV.U32 R237, RZ, RZ, R119 ;  /* 0x000000ffffed7224 */ /* 0x000fc600078e0077 */
[----:B------:R-:W3:Y:S01]  /*57e70*/  LDL.LU.64 R138, [R1+0x1e28] ;  /* 0x001e2800018a7983 */ /* 0x000ee20000300a00 */
[----:B------:R-:W-:-:S03]  /*57e80*/  MOV R238, R122 ;  /* 0x0000007a00ee7202 */ /* 0x000fc60000000f00 */
[----:B------:R-:W3:Y:S01]  /*57e90*/  LDL.LU.64 R132, [R1+0x1e10] ;  /* 0x001e100001847983 */ /* 0x000ee20000300a00 */
[----:B------:R-:W-:-:S03]  /*57ea0*/  IMAD.MOV.U32 R239, RZ, RZ, R123 ;  /* 0x000000ffffef7224 */ /* 0x000fc600078e007b */
[----:B------:R-:W3:Y:S01]  /*57eb0*/  LDL.LU.64 R134, [R1+0x1e18] ;  /* 0x001e180001867983 */ /* 0x000ee20000300a00 */
[----:B------:R-:W-:-:S03]  /*57ec0*/  IMAD.MOV.U32 R244, RZ, RZ, R126 ;  /* 0x000000fffff47224 */ /* 0x000fc600078e007e */
[----:B------:R-:W3:Y:S04]  /*57ed0*/  LDL.LU R118, [R1+0x59b8] ;  /* 0x0059b80001767983 */ /* 0x000ee80000300800 */
[----:B------:R-:W3:Y:S04]  /*57ee0*/  LDL.LU R119, [R1+0x59b4] ;  /* 0x0059b40001777983 */ /* 0x000ee80000300800 */
[----:B------:R-:W3:Y:S01]  /*57ef0*/  LDL.LU R122, [R1+0x59b0] ;  /* 0x0059b000017a7983 */ /* 0x000ee20000300800 */
[----:B------:R-:W-:-:S03]  /*57f00*/  IMAD.MOV.U32 R245, RZ, RZ, R127 ;  /* 0x000000fffff57224 */ /* 0x000fc600078e007f */
[----:B------:R-:W3:Y:S01]  /*57f10*/  LDL.LU R123, [R1+0x59ac] ;  /* 0x0059ac00017b7983 */ /* 0x000ee20000300800 */
[----:B------:R-:W-:-:S03]  /*57f20*/  MOV R246, R130 ;  /* 0x0000008200f67202 */ /* 0x000fc60000000f00 */
[----:B------:R-:W3:Y:S01]  /*57f30*/  LDL.LU R126, [R1+0x59a8] ;  /* 0x0059a800017e7983 */ /* 0x000ee20000300800 */
[----:B------:R-:W-:Y:S01]  /*57f40*/  IMAD.MOV.U32 R247, RZ, RZ, R131 ;  /* 0x000000fffff77224 */ /* 0x000fe200078e0083 */
[C---:B----4-:R-:W-:Y:S11]  /*57f50*/  HMMA.1688.F32.TF32 R168, R232.reuse, R40, R168 ;  /* 0x00000028e8a8723c */ /* 0x050ff600000810a8 */
[----:B------:R-:W-:Y:S11]  /*57f60*/  @!UPT UIADD3 URZ, URZ, URZ, URZ ;  /* 0x0000003f3f3ff290 */ /* 0x000ff6000fffe03f */
[----:B------:R-:W-:Y:S01]  /*57f70*/  @!UPT UIADD3 URZ, URZ, URZ, URZ ;  /* 0x0000003f3f3ff290 */ /* 0x000fe2000fffe03f */
[----:B------:R-:W-:Y:S04]  /*57f80*/  STL.64 [R1+0x1590], R168 ;  /* 0x001590a801007387 */ /* 0x000fe80000100a00 */
[----:B------:R2:W-:Y:S04]  /*57f90*/  STL.64 [R1+0x1598], R170 ;  /* 0x001598aa01007387 */ /* 0x0005e80000100a00 */
[----:B------:R-:W4:Y:S04]  /*57fa0*/  LDL.LU R127, [R1+0x59a4] ;  /* 0x0059a400017f7983 */ /* 0x000f280000300800 */
[----:B------:R-:W4:Y:S04]  /*57fb0*/  LDL.LU R130, [R1+0x59a0] ;  /* 0x0059a00001827983 */ /* 0x000f280000300800 */
[----:B------:R-:W4:Y:S01]  /*57fc0*/  LDL.LU R131, [R1+0x599c] ;  /* 0x00599c0001837983 */ /* 0x000f220000300800 */
[C---:B--2---:R-:W-:Y:S08]  /*57fd0*/  HMMA.1688.F32.TF32 R168, R232.reuse, R36, R164 ;  /* 0x00000024e8a8723c */ /* 0x044ff000000810a4 */
[C---:B---3--:R-:W-:Y:S08]  /*57fe0*/  HMMA.1688.F32.TF32 R164, R232.reuse, R32, R160 ;  /* 0x00000020e8a4723c */ /* 0x048ff000000810a0 */
[C---:B------:R-:W-:Y:S08]  /*57ff0*/  HMMA.1688.F32.TF32 R160, R232.reuse, R28, R156 ;  /* 0x0000001ce8a0723c */ /* 0x040ff0000008109c */
[C---:B------:R-:W-:Y:S08]  /*58000*/  HMMA.1688.F32.TF32 R156, R232.reuse, R24, R152 ;  /* 0x00000018e89c723c */ /* 0x040ff00000081098 */
[C---:B------:R-:W-:Y:S08]  /*58010*/  HMMA.1688.F32.TF32 R152, R232.reuse, R20, R148 ;  /* 0x00000014e898723c */ /* 0x040ff00000081094 */
[C---:B------:R-:W-:Y:S08]  /*58020*/  HMMA.1688.F32.TF32 R148, R232.reuse, R16, R144 ;  /* 0x00000010e894723c */ /* 0x040ff00000081090 */
[C---:B------:R-:W-:Y:S08]  /*58030*/  HMMA.1688.F32.TF32 R144, R232.reuse, R12, R140 ;  /* 0x0000000ce890723c */ /* 0x040ff0000008108c */
[C---:B------:R-:W-:Y:S01]  /*58040*/  HMMA.1688.F32.TF32 R140, R232.reuse, R8, R136 ;  /* 0x00000008e88c723c */ /* 0x040fe20000081088 */
[----:B------:R-:W-:Y:S07]  /*58050*/  STL.64 [R1+0x1620], R168 ;  /* 0x001620a801007387 */ /* 0x000fee0000100a00 */
[----:B------:R-:W-:Y:S01]  /*58060*/  HMMA.1688.F32.TF32 R136, R232, R240, R132 ;  /* 0x000000f0e888723c */ /* 0x000fe20000081084 */
[----:B------:R-:W-:Y:S04]  /*58070*/  STL.64 [R1+0x1628], R170 ;  /* 0x001628aa01007387 */ /* 0x000fe80000100a00 */
        /* <DEDUP_REMOVED lines=15> */
[----:B------:R1:W-:Y:S04]  /*58170*/  STL.64 [R1+0x1748], R138 ;  /* 0x0017488a01007387 */ /* 0x0003e80000100a00 */
[----:B------:R-:W-:Y:S04]  /*58180*/  LDS R232, [R3+0x4080] ;  /* 0x0040800003e87984 */ /* 0x000fe80000000800 */
[----:B------:R-:W-:Y:S01]  /*58190*/  LDS R234, [R3+0x6080] ;  /* 0x0060800003ea7984 */ /* 0x000fe20000000800 */
[C---:B-1----:R-:W-:Y:S03]  /*581a0*/  HMMA.1688.F32.TF32 R136, R228.reuse, R122, R216 ;  /* 0x0000007ae488723c */ /* 0x042fe600000810d8 */
[----:B------:R-:W-:Y:S04]  /*581b0*/  LDS R233, [R4+0x4080] ;  /* 0x0040800004e97984 */ /* 0x000fe80000000800 */
[----:B------:R-:W1:Y:S01]  /*581c0*/  LDS R235, [R4+0x6080] ;  /* 0x0060800004eb7984 */ /* 0x000e620000000800 */
[C---:B----4-:R-:W-:Y:S11]  /*581d0*/  HMMA.1688.F32.TF32 R132, R228.reuse, R130, R224 ;  /* 0x00000082e484723c */ /* 0x050ff600000810e0 */
[----:B------:R-:W-:Y:S11]  /*581e0*/  @!UPT UIADD3 URZ, URZ, URZ, URZ ;  /* 0x0000003f3f3ff290 */ /* 0x000ff6000fffe03f */
[----:B------:R-:W-:Y:S01]  /*581f0*/  @!UPT UIADD3 URZ, URZ, URZ, URZ ;  /* 0x0000003f3f3ff290 */ /* 0x000fe2000fffe03f */
[----:B------:R-:W-:Y:S04]  /*58200*/  STL.64 [R1+0x17b0], R132 ;  /* 0x0017b08401007387 */ /* 0x000fe80000100a00 */
[----:B------:R2:W-:Y:S02]  /*58210*/  STL.64 [R1+0x17b8], R134 ;  /* 0x0017b88601007387 */ /* 0x0005e40000100a00 */
[C---:B--2---:R-:W-:Y:S08]  /*58220*/  HMMA.1688.F32.TF32 R132, R228.reuse, R118, R248 ;  /* 0x00000076e484723c */ /* 0x044ff000000810f8 */
[C---:B------:R-:W-:Y:S11]  /*58230*/  HMMA.1688.F32.TF32 R140, R228.reuse, R126, R220 ;  /* 0x0000007ee48c723c */ /* 0x040ff600000810dc */
[----:B------:R-:W-:Y:S05]  /*58240*/  @!UPT UIADD3 URZ, URZ, URZ, URZ ;  /* 0x0000003f3f3ff290 */ /* 0x000fea000fffe03f */
[----:B------:R-:W-:Y:S01]  /*58250*/  IMAD.MOV.U32 R241, RZ, RZ, R132 ;  /* 0x000000fffff17224 */ /* 0x000fe200078e0084 */
[----:B------:R-:W-:Y:S01]  /*58260*/  MOV R129, R134 ;  /* 0x0000008600817202 */ /* 0x000fe20000000f00 */
[----:B------:R-:W-:Y:S02]  /*58270*/  IMAD.MOV.U32 R240, RZ, RZ, R133 ;  /* 0x000000fffff07224 */ /* 0x000fe400078e0085 */
[----:B------:R-:W-:Y:S02]  /*58280*/  IMAD.MOV.U32 R128, RZ, RZ, R135 ;  /* 0x000000ffff807224 */ /* 0x000fe400078e0087 */
[----:B------:R-:W-:Y:S01]  /*58290*/  HMMA.1688.F32.TF32 R132, R228, R114, R236 ;  /* 0x00000072e484723c */ /* 0x000fe200000810ec */
[----:B------:R-:W-:Y:S04]  /*582a0*/  STL.64 [R1+0x17d0], R140 ;  /* 0x0017d08c01007387 */ /* 0x000fe80000100a00 */
[----:B------:R-:W-:Y:S04]  /*582b0*/  STL.64 [R1+0x17d8], R142 ;  /* 0x0017d88e01007387 */ /* 0x000fe80000100a00 */
[----:B------:R-:W-:Y:S04]  /*582c0*/  STL.64 [R1+0x17f0], R136 ;  /* 0x0017f08801007387 */ /* 0x000fe80000100a00 */
[----:B------:R-:W-:Y:S04]  /*582d0*/  STL.64 [R1+0x17f8], R138 ;  /* 0x0017f88a01007387 */ /* 0x000fe80000100a00 */
[----:B------:R2:W-:Y:S04]  /*582e0*/  STL [R1+0x54cc], R128 ;  /* 0x0054cc8001007387 */ /* 0x0005e80000100800 */
[----:B------:R3:W-:Y:S03]  /*582f0*/  STL [R1+0x54c8], R129 ;  /* 0x0054c88101007387 */ /* 0x0007e60000100800 */
[----:B------:R-:W-:Y:S01]  /*58300*/  IMAD.MOV.U32 R125, RZ, RZ, R132 ;  /* 0x000000ffff7d7224 */ /* 0x000fe200078e0084 */
[----:B------:R-:W-:Y:S01]  /*58310*/  MOV R121, R134 ;  /* 0x0000008600797202 */ /* 0x000fe20000000f00 */
[----:B------:R-:W-:Y:S01]  /*58320*/  IMAD.MOV.U32 R124, RZ, RZ, R133 ;  /* 0x000000ffff7c7224 */ /* 0x000fe200078e0085 */
[----:B------:R2:W-:Y:S01]  /*58330*/  STL [R1+0x54c4], R240 ;  /* 0x0054c4f001007387 */ /* 0x0005e20000100800 */
[----:B------:R-:W-:-:S02]  /*58340*/  IMAD.MOV.U32 R120, RZ, RZ, R135 ;  /* 0x000000ffff787224 */ /* 0x000fc400078e0087 */
[----:B------:R-:W-:Y:S01]  /*58350*/  HMMA.1688.F32.TF32 R132, R228, R110, R244 ;  /* 0x0000006ee484723c */ /* 0x000fe200000810f4 */
[----:B------:R1:W-:Y:S01]  /*58360*/  STL [R1+0x54c0], R241 ;  /* 0x0054c0f101007387 */ /* 0x0003e20000100800 */
[----:B------:R-:W-:-:S05]  /*58370*/  IMAD.MOV.U32 R236, RZ, RZ, R46 ;  /* 0x000000ffffec7224 */ /* 0x000fca00078e002e */
[----:B------:R-:W-:Y:S01]  /*58380*/  IMAD.MOV.U32 R244, RZ, RZ, R91 ;  /* 0x000000fffff47224 */ /* 0x000fe200078e005b */
[----:B------:R-:W-:Y:S01]  /*58390*/  MOV R246, R87 ;  /* 0x0000005700f67202 */ /* 0x000fe20000000f00 */
[----:B------:R-:W4:Y:S01]  /*583a0*/  LDL.LU R91, [R1+0x5998] ;  /* 0x00599800015b7983 */ /* 0x000f220000300800 */
[----:B------:R-:W-:Y:S02]  /*583b0*/  IMAD.MOV.U32 R245, RZ, RZ, R90 ;  /* 0x000000fffff57224 */ /* 0x000fe400078e005a */
[----:B------:R-:W-:Y:S01]  /*583c0*/  IMAD.MOV.U32 R247, RZ, RZ, R86 ;  /* 0x000000fffff77224 */ /* 0x000fe200078e0056 */
[----:B------:R-:W4:Y:S01]  /*583d0*/  LDL.LU R90, [R1+0x5994] ;  /* 0x00599400015a7983 */ /* 0x000f220000300800 */
[----:B------:R-:W-:-:S03]  /*583e0*/  IMAD.MOV.U32 R237, RZ, RZ, R47 ;  /* 0x000000ffffed7224 */ /* 0x000fc600078e002f */
[----:B------:R-:W4:Y:S01]  /*583f0*/  LDL.LU R87, [R1+0x5990] ;  /* 0x0059900001577983 */ /* 0x000f220000300800 */
[----:B------:R-:W-:-:S03]  /*58400*/  MOV R238, R50 ;  /* 0x0000003200ee7202 */ /* 0x000fc60000000f00 */
[----:B------:R-:W4:Y:S01]  /*58410*/  LDL.LU R86, [R1+0x598c] ;  /* 0x00598c0001567983 */ /* 0x000f220000300800 */
[----:B------:R-:W-:-:S03]  /*58420*/  IMAD.MOV.U32 R239, RZ, RZ, R51 ;  /* 0x000000ffffef7224 */ /* 0x000fc600078e0033 */
[----:B------:R-:W4:Y:S04]  /*58430*/  LDL.LU R46, [R1+0x5988] ;  /* 0x00598800012e7983 */ /* 0x000f280000300800 */
[----:B------:R-:W4:Y:S04]  /*58440*/  LDL.LU R47, [R1+0x5984] ;  /* 0x00598400012f7983 */ /* 0x000f280000300800 */
[----:B------:R-:W4:Y:S04]  /*58450*/  LDL.LU R50, [R1+0x5980] ;  /* 0x0059800001327983 */ /* 0x000f280000300800 */
[----:B------:R-:W4:Y:S01]  /*58460*/  LDL.LU R51, [R1+0x597c] ;  /* 0x00597c0001337983 */ /* 0x000f220000300800 */
[----:B------:R-:W-:Y:S01]  /*58470*/  IMAD.MOV.U32 R248, RZ, RZ, R27 ;  /* 0x000000fffff87224 */ /* 0x000fe200078e001b */
[----:B------:R-:W-:Y:S01]  /*58480*/  MOV R250, R23 ;  /* 0x0000001700fa7202 */ /* 0x000fe20000000f00 */
[----:B------:R-:W-:Y:S01]  /*58490*/  IMAD.MOV.U32 R249, RZ, RZ, R26 ;  /* 0x000000fffff97224 */ /* 0x000fe200078e001a */
[----:B------:R-:W4:Y:S01]  /*584a0*/  LDL.LU R27, [R1+0x5978] ;  /* 0x00597800011b7983 */ /* 0x000f220000300800 */
[----:B------:R-:W-:-:S03]  /*584b0*/  IMAD.MOV.U32 R251, RZ, RZ, R22 ;  /* 0x000000fffffb7224 */ /* 0x000fc600078e0016 */
[----:B------:R-:W4:Y:S01]  /*584c0*/  LDL.LU R26, [R1+0x5974] ;  /* 0x00597400011a7983 */ /* 0x000f220000300800 */
[----:B------:R-:W-:-:S03]  /*584d0*/  IMAD.MOV.U32 R220, RZ, RZ, R35 ;  /* 0x000000ffffdc7224 */ /* 0x000fc600078e0023 */
[----:B------:R-:W4:Y:S01]  /*584e0*/  LDL.LU R23, [R1+0x5970] ;  /* 0x0059700001177983 */ /* 0x000f220000300800 */
[----:B------:R-:W-:Y:S01]  /*584f0*/  IMAD.MOV.U32 R221, RZ, RZ, R34 ;  /* 0x000000ffffdd7224 */ /* 0x000fe200078e0022 */
[----:B------:R-:W-:Y:S02]  /*58500*/  MOV R222, R31 ;  /* 0x0000001f00de7202 */ /* 0x000fe40000000f00 */
[----:B------:R-:W4:Y:S01]  /*58510*/  LDL.LU R22, [R1+0x596c] ;  /* 0x00596c0001167983 */ /* 0x000f220000300800 */
[----:B------:R-:W-:-:S03]  /*58520*/  IMAD.MOV.U32 R223, RZ, RZ, R30 ;  /* 0x000000ffffdf7224 */ /* 0x000fc600078e001e */
[----:B------:R-:W4:Y:S01]  /*58530*/  LDL.LU R35, [R1+0x5968] ;  /* 0x0059680001237983 */ /* 0x000f220000300800 */
[----:B------:R-:W-:-:S03]  /*58540*/  IMAD.MOV.U32 R224, RZ, RZ, R83 ;  /* 0x000000ffffe07224 */ /* 0x000fc600078e0053 */
[----:B------:R-:W4:Y:S01]  /*58550*/  LDL.LU R34, [R1+0x5964] ;  /* 0x0059640001227983 */ /* 0x000f220000300800 */
[----:B------:R-:W-:-:S03]  /*58560*/  IMAD.MOV.U32 R225, RZ, RZ, R82 ;  /* 0x000000ffffe17224 */ /* 0x000fc600078e0052 */
[----:B------:R-:W4:Y:S01]  /*58570*/  LDL.LU R31, [R1+0x5960] ;  /* 0x00596000011f7983 */ /* 0x000f220000300800 */
[----:B------:R-:W-:-:S03]  /*58580*/  MOV R226, R79 ;  /* 0x0000004f00e27202 */ /* 0x000fc60000000f00 */
[----:B------:R-:W4:Y:S01]  /*58590*/  LDL.LU R30, [R1+0x595c] ;  /* 0x00595c00011e7983 */ /* 0x000f220000300800 */
[----:B--2---:R-:W-:-:S03]  /*585a0*/  IMAD.MOV.U32 R128, RZ, RZ, R132 ;  /* 0x000000ffff807224 */ /* 0x004fc600078e0084 */
[----:B------:R-:W2:Y:S01]  /*585b0*/  LDL.LU R83, [R1+0x5958] ;  /* 0x0059580001537983 */ /* 0x000ea20000300800 */
[----:B------:R-:W-:-:S03]  /*585c0*/  IMAD.MOV.U32 R227, RZ, RZ, R78 ;  /* 0x000000ffffe37224 */ /* 0x000fc600078e004e */
[----:B------:R-:W2:Y:S01]  /*585d0*/  LDL.LU R82, [R1+0x5954] ;  /* 0x0059540001527983 */ /* 0x000ea20000300800 */
[----:B---3--:R-:W-:Y:S01]  /*585e0*/  IMAD.MOV.U32 R129, RZ, RZ, R133 ;  /* 0x000000ffff817224 */ /* 0x008fe200078e0085 */
[----:B------:R-:W-:Y:S01]  /*585f0*/  MOV R240, R134 ;  /* 0x0000008600f07202 */ /* 0x000fe20000000f00 */
[----:B------:R-:W-:Y:S01]  /*58600*/  IMAD.MOV.U32 R132, RZ, RZ, R43 ;  /* 0x000000ffff847224 */ /* 0x000fe200078e002b */
[----:B------:R-:W3:Y:S01]  /*58610*/  LDL.LU R79, [R1+0x5950] ;  /* 0x00595000014f7983 */ /* 0x000ee20000300800 */
[----:B------:R-:W-:Y:S01]  /*58620*/  IMAD.MOV.U32 R133, RZ, RZ, R42 ;  /* 0x000000ffff857224 */ /* 0x000fe200078e002a */
[----:B------:R-:W-:Y:S02]  /*58630*/  MOV R134, R39 ;  /* 0x0000002700867202 */ /* 0x000fe40000000f00 */
[----:B------:R-:W2:Y:S01]  /*58640*/  LDL.LU R78, [R1+0x594c] ;  /* 0x00594c00014e7983 */ /* 0x000ea20000300800 */
[----:B-1----:R-:W-:-:S03]  /*58650*/  IMAD.MOV.U32 R241, RZ, RZ, R135 ;  /* 0x000000fffff17224 */ /* 0x002fc600078e0087 */
[----:B------:R-:W2:Y:S01]  /*58660*/  LDL.LU R43, [R1+0x5948] ;  /* 0x00594800012b7983 */ /* 0x000ea20000300800 */
[----:B------:R-:W-:-:S03]  /*58670*/  IMAD.MOV.U32 R135, RZ, RZ, R38 ;  /* 0x000000ffff877224 */ /* 0x000fc600078e0026 */
[----:B------:R-:W3:Y:S01]  /*58680*/  LDL.LU R42, [R1+0x5944] ;  /* 0x00594400012a7983 */ /* 0x000ee20000300800 */
[----:B------:R-:W-:-:S03]  /*58690*/  IMAD.MOV.U32 R136, RZ, RZ, R59 ;  /* 0x000000ffff887224 */ /* 0x000fc600078e003b */
[----:B------:R-:W3:Y:S01]  /*586a0*/  LDL.LU R39, [R1+0x5940] ;  /* 0x0059400001277983 */ /* 0x000ee20000300800 */
[----:B------:R-:W-:Y:S01]  /*586b0*/  IMAD.MOV.U32 R137, RZ, RZ, R58 ;  /* 0x000000ffff897224 */ /* 0x000fe200078e003a */
[----:B------:R-:W-:Y:S02]  /*586c0*/  MOV R138, R55 ;  /* 0x00000037008a7202 */ /* 0x000fe40000000f00 */
[----:B------:R-:W3:Y:S01]  /*586d0*/  LDL.LU R38, [R1+0x593c] ;  /* 0x00593c0001267983 */ /* 0x000ee20000300800 */
[----:B------:R-:W-:-:S03]  /*586e0*/  IMAD.MOV.U32 R139, RZ, RZ, R54 ;  /* 0x000000ffff8b7224 */ /* 0x000fc600078e0036 */
[----:B------:R-:W3:Y:S01]  /*586f0*/  LDL.LU R59, [R1+0x5938] ;  /* 0x00593800013b7983 */ /* 0x000ee20000300800 */
[----:B------:R-:W-:-:S03]  /*58700*/  IMAD.MOV.U32 R144, RZ, RZ, R75 ;  /* 0x000000ffff907224 */ /* 0x000fc600078e004b */
[----:B------:R-:W3:Y:S01]  /*58710*/  LDL.LU R58, [R1+0x5934] ;  /* 0x00593400013a7983 */ /* 0x000ee20000300800 */
[----:B------:R-:W-:-:S03]  /*58720*/  IMAD.MOV.U32 R145, RZ, RZ, R74 ;  /* 0x000000ffff917224 */ /* 0x000fc600078e004a */
[----:B------:R-:W3:Y:S01]  /*58730*/  LDL.LU R55, [R1+0x5930] ;  /* 0x0059300001377983 */ /* 0x000ee20000300800 */
[----:B------:R-:W-:-:S03]  /*58740*/  MOV R146, R71 ;  /* 0x0000004700927202 */ /* 0x000fc60000000f00 */
        /* <DEDUP_REMOVED lines=10> */
[----:B------:R-:W3:Y:S04]  /*587f0*/  LDL.LU R67, [R1+0x5918] ;  /* 0x0059180001437983 */ /* 0x000ee80000300800 */
[----:B------:R-:W3:Y:S04]  /*58800*/  LDL.LU R66, [R1+0x5914] ;  /* 0x0059140001427983 */ /* 0x000ee80000300800 */
[----:B------:R-:W3:Y:S04]  /*58810*/  LDL.LU R63, [R1+0x5910] ;  /* 0x00591000013f7983 */ /* 0x000ee80000300800 */
[----:B------:R-:W3:Y:S01]  /*58820*/  LDL.LU R62, [R1+0x590c] ;  /* 0x00590c00013e7983 */ /* 0x000ee20000300800 */
[----:B----4-:R-:W-:Y:S01]  /*58830*/  IMAD.MOV.U32 R159, RZ, RZ, R46 ;  /* 0x000000ffff9f7224 */ /* 0x010fe200078e002e */
[----:B------:R-:W-:Y:S01]  /*58840*/  MOV R158, R47 ;  /* 0x0000002f009e7202 */ /* 0x000fe20000000f00 */
[----:B------:R-:W-:-:S02]  /*58850*/  IMAD.MOV.U32 R157, RZ, RZ, R50 ;  /* 0x000000ffff9d7224 */ /* 0x000fc400078e0032 */
[----:B------:R-:W-:Y:S02]  /*58860*/  IMAD.MOV.U32 R156, RZ, RZ, R51 ;  /* 0x000000ffff9c7224 */ /* 0x000fe400078e0033 */
[----:B------:R-:W4:Y:S04]  /*58870*/  LDL.LU R51, [R1+0x5908] ;  /* 0x0059080001337983 */ /* 0x000f280000300800 */
[----:B------:R-:W4:Y:S04]  /*58880*/  LDL.LU R50, [R1+0x5904] ;  /* 0x0059040001327983 */ /* 0x000f280000300800 */
[----:B------:R-:W4:Y:S04]  /*58890*/  LDL.LU R47, [R1+0x5900] ;  /* 0x00590000012f7983 */ /* 0x000f280000300800 */
[----:B------:R-:W4:Y:S01]  /*588a0*/  LDL.LU R46, [R1+0x58fc] ;  /* 0x0058fc00012e7983 */ /* 0x000f220000300800 */
[----:B------:R-:W-:-:S02]  /*588b0*/  IMAD.MOV.U32 R161, RZ, RZ, R23 ;  /* 0x000000ffffa17224 */ /* 0x000fc400078e0017 */
[----:B------:R-:W-:Y:S01]  /*588c0*/  IMAD.MOV.U32 R160, RZ, RZ, R22 ;  /* 0x000000ffffa07224 */ /* 0x000fe200078e0016 */
[----:B------:R-:W-:Y:S01]  /*588d0*/  MOV R162, R26 ;  /* 0x0000001a00a27202 */ /* 0x000fe20000000f00 */
[----:B------:R-:W4:Y:S01]  /*588e0*/  LDL.LU R22, [R1+0x58f8] ;  /* 0x0058f80001167983 */ /* 0x000f220000300800 */
[----:B------:R-:W-:-:S03]  /*588f0*/  IMAD.MOV.U32 R163, RZ, RZ, R27 ;  /* 0x000000ffffa37224 */ /* 0x000fc600078e001b */
[----:B------:R-:W4:Y:S01]  /*58900*/  LDL.LU R23, [R1+0x58f4] ;  /* 0x0058f40001177983 */ /* 0x000f220000300800 */
[----:B------:R-:W-:-:S03]  /*58910*/  MOV R166, R34 ;  /* 0x0000002200a67202 */ /* 0x000fc60000000f00 */
[----:B------:R-:W4:Y:S01]  /*58920*/  LDL.LU R26, [R1+0x58f0] ;  /* 0x0058f000011a7983 */ /* 0x000f220000300800 */
[----:B------:R-:W-:-:S03]  /*58930*/  IMAD.MOV.U32 R165, RZ, RZ, R31 ;  /* 0x000000ffffa57224 */ /* 0x000fc600078e001f */
[----:B------:R-:W4:Y:S01]  /*58940*/  LDL.LU R27, [R1+0x58ec] ;  /* 0x0058ec00011b7983 */ /* 0x000f220000300800 */
[----:B------:R-:W-:-:S03]  /*58950*/  IMAD.MOV.U32 R164, RZ, RZ, R30 ;  /* 0x000000ffffa47224 */ /* 0x000fc600078e001e */
[----:B------:R-:W4:Y:S01]  /*58960*/  LDL.LU R30, [R1+0x58e8] ;  /* 0x0058e800011e7983 */ /* 0x000f220000300800 */
[----:B------:R-:W-:-:S03]  /*58970*/  IMAD.MOV.U32 R167, RZ, RZ, R35 ;  /* 0x000000ffffa77224 */ /* 0x000fc600078e0023 */
[----:B------:R-:W4:Y:S04]  /*58980*/  LDL.LU R31, [R1+0x58e4] ;  /* 0x0058e400011f7983 */ /* 0x000f280000300800 */
[----:B------:R-:W4:Y:S04]  /*58990*/  LDL.LU R34, [R1+0x58e0] ;  /* 0x0058e00001227983 */ /* 0x000f280000300800 */
[----:B------:R-:W4:Y:S01]  /*589a0*/  LDL.LU R35, [R1+0x58dc] ;  /* 0x0058dc0001237983 */ /* 0x000f220000300800 */
[----:B--2---:R-:W-:Y:S01]  /*589b0*/  IMAD.MOV.U32 R175, RZ, RZ, R43 ;  /* 0x000000ffffaf7224 */ /* 0x004fe200078e002b */
[----:B---3--:R-:W-:Y:S01]  /*589c0*/  MOV R174, R42 ;  /* 0x0000002a00ae7202 */ /* 0x008fe20000000f00 */
[----:B------:R-:W-:-:S02]  /*589d0*/  IMAD.MOV.U32 R173, RZ, RZ, R39 ;  /* 0x000000ffffad7224 */ /* 0x000fc400078e0027 */
[----:B------:R-:W-:Y:S02]  /*589e0*/  IMAD.MOV.U32 R172, RZ, RZ, R38 ;  /* 0x000000ffffac7224 */ /* 0x000fe400078e0026 */
[----:B------:R-:W2:Y:S04]  /*589f0*/  LDL.LU R38, [R1+0x58d8] ;  /* 0x0058d80001267983 */ /* 0x000ea80000300800 */
[----:B------:R-:W2:Y:S04]  /*58a00*/  LDL.LU R39, [R1+0x58d4] ;  /* 0x0058d40001277983 */ /* 0x000ea80000300800 */
[----:B------:R-:W3:Y:S04]  /*58a10*/  LDL.LU R42, [R1+0x58d0] ;  /* 0x0058d000012a7983 */ /* 0x000ee80000300800 */
[----:B------:R-:W3:Y:S04]  /*58a20*/  LDL.LU R43, [R1+0x58cc] ;  /* 0x0058cc00012b7983 */ /* 0x000ee80000300800 */
[----:B------:R-:W2:Y:S04]  /*58a30*/  LDL.LU R192, [R1+0x2eb0] ;  /* 0x002eb00001c07983 */ /* 0x000ea80000300800 */
[----:B------:R-:W2:Y:S04]  /*58a40*/  LDL.LU R193, [R1+0x2eb4] ;  /* 0x002eb40001c17983 */ /* 0x000ea80000300800 */
[----:B------:R-:W2:Y:S04]  /*58a50*/  LDL.LU R194, [R1+0x2eb8] ;  /* 0x002eb80001c27983 */ /* 0x000ea80000300800 */
[----:B------:R-:W2:Y:S01]  /*58a60*/  LDL.LU R195, [R1+0x2ebc] ;  /* 0x002ebc0001c37983 */ /* 0x000ea20000300800 */
[----:B------:R-:W-:Y:S01]  /*58a70*/  IMAD.MOV.U32 R176, RZ, RZ, R54 ;  /* 0x000000ffffb07224 */ /* 0x000fe200078e0036 */
[----:B------:R-:W-:Y:S01]  /*58a80*/  MOV R178, R58 ;  /* 0x0000003a00b27202 */ /* 0x000fe20000000f00 */
[----:B------:R-:W-:-:S02]  /*58a90*/  IMAD.MOV.U32 R177, RZ, RZ, R55 ;  /* 0x000000ffffb17224 */ /* 0x000fc400078e0037 */
[----:B------:R-:W-:Y:S02]  /*58aa0*/  IMAD.MOV.U32 R179, RZ, RZ, R59 ;  /* 0x000000ffffb37224 */ /* 0x000fe400078e003b */
[----:B------:R-:W-:Y:S01]  /*58ab0*/  IMAD.MOV.U32 R187, RZ, RZ, R67 ;  /* 0x000000ffffbb7224 */ /* 0x000fe200078e0043 */
[----:B------:R-:W-:Y:S01]  /*58ac0*/  MOV R186, R66 ;  /* 0x0000004200ba7202 */ /* 0x000fe20000000f00 */
[----:B------:R-:W-:Y:S02]  /*58ad0*/  IMAD.MOV.U32 R180, RZ, RZ, R70 ;  /* 0x000000ffffb47224 */ /* 0x000fe400078e0046 */
[----:B------:R-:W-:Y:S02]  /*58ae0*/  IMAD.MOV.U32 R185, RZ, RZ, R63 ;  /* 0x000000ffffb97224 */ /* 0x000fe400078e003f */
        /* <DEDUP_REMOVED lines=20> */
[----:B----4-:R-:W-:Y:S01]  /*58c30*/  IMAD.MOV.U32 R211, RZ, RZ, R51 ;  /* 0x000000ffffd37224 */ /* 0x010fe200078e0033 */
[----:B------:R-:W-:Y:S01]  /*58c40*/  MOV R210, R50 ;  /* 0x0000003200d27202 */ /* 0x000fe20000000f00 */
[----:B------:R-:W-:Y:S02]  /*58c50*/  IMAD.MOV.U32 R209, RZ, RZ, R47 ;  /* 0x000000ffffd17224 */ /* 0x000fe400078e002f */
[----:B------:R-:W-:Y:S02]  /*58c60*/  IMAD.MOV.U32 R208, RZ, RZ, R46 ;  /* 0x000000ffffd07224 */ /* 0x000fe400078e002e */
[----:B------:R-:W4:Y:S04]  /*58c70*/  LDL.LU R46, [R1+0x58c8] ;  /* 0x0058c800012e7983 */ /* 0x000f280000300800 */
[----:B------:R-:W4:Y:S04]  /*58c80*/  LDL.LU R47, [R1+0x58c4] ;  /* 0x0058c400012f7983 */ /* 0x000f280000300800 */
[----:B------:R-:W2:Y:S04]  /*58c90*/  LDL.LU R50, [R1+0x58c0] ;  /* 0x0058c00001327983 */ /* 0x000ea80000300800 */
        /* <DEDUP_REMOVED lines=28> */
[----:B------:R-:W2:Y:S01]  /*58e60*/  LDL.LU R99, [R1+0x584c] ;  /* 0x00584c0001637983 */ /* 0x000ea20000300800 */
[C---:B----4-:R-:W-:Y:S08]  /*58e70*/  HMMA.1688.F32.TF32 R132, R228.reuse, R46, R132 ;  /* 0x0000002ee484723c */ /* 0x050ff00000081084 */
[C---:B--2---:R-:W-:Y:S11]  /*58e80*/  HMMA.1688.F32.TF32 R184, R228.reuse, R98, R184 ;  /* 0x00000062e4b8723c */ /* 0x044ff600000810b8 */
[----:B------:R-:W-:Y:S11]  /*58e90*/  @!UPT UIADD3 URZ, URZ, URZ, URZ ;  /* 0x0000003f3f3ff290 */ /* 0x000ff6000fffe03f */
[----:B------:R-:W-:Y:S02]  /*58ea0*/  @!UPT UIADD3 URZ, URZ, URZ, URZ ;  /* 0x0000003f3f3ff290 */ /* 0x000fe4000fffe03f */
[----:B------:R-:W-:Y:S01]  /*58eb0*/  IMAD.MOV.U32 R117, RZ, RZ, R184 ;  /* 0x000000ffff757224 */ /* 0x000fe200078e00b8 */
[----:B------:R-:W-:Y:S01]  /*58ec0*/  MOV R113, R186 ;  /* 0x000000ba00717202 */ /* 0x000fe20000000f00 */
[----:B------:R-:W-:Y:S02]  /*58ed0*/  IMAD.MOV.U32 R116, RZ, RZ, R185 ;  /* 0x000000ffff747224 */ /* 0x000fe400078e00b9 */
[----:B------:R-:W-:Y:S02]  /*58ee0*/  IMAD.MOV.U32 R112, RZ, RZ, R187 ;  /* 0x000000ffff707224 */ /* 0x000fe400078e00bb */
[C---:B------:R-:W-:Y:S08]  /*58ef0*/  HMMA.1688.F32.TF32 R184, R228.reuse, R94, R180 ;  /* 0x0000005ee4b8723c */ /* 0x040ff000000810b4 */
[C---:B------:R-:W-:Y:S08]  /*58f00*/  HMMA.1688.F32.TF32 R180, R228.reuse, R90, R176 ;  /* 0x0000005ae4b4723c */ /* 0x040ff000000810b0 */
[C---:B------:R-:W-:Y:S08]  /*58f10*/  HMMA.1688.F32.TF32 R176, R228.reuse, R86, R172 ;  /* 0x00000056e4b0723c */ /* 0x040ff000000810ac */
[C---:B------:R-:W-:Y:S08]  /*58f20*/  HMMA.1688.F32.TF32 R172, R228.reuse, R82, R168 ;  /* 0x00000052e4ac723c */ /* 0x040ff000000810a8 */
[C---:B------:R-:W-:Y:S08]  /*58f30*/  HMMA.1688.F32.TF32 R168, R228.reuse, R78, R164 ;  /* 0x0000004ee4a8723c */ /* 0x040ff000000810a4 */
[C---:B------:R-:W-:Y:S08]  /*58f40*/  HMMA.1688.F32.TF32 R164, R228.reuse, R74, R160 ;  /* 0x0000004ae4a4723c */ /* 0x040ff000000810a0 */
[C---:B------:R-:W-:Y:S08]  /*58f50*/  HMMA.1688.F32.TF32 R160, R228.reuse, R70, R156 ;  /* 0x00000046e4a0723c */ /* 0x040ff0000008109c */
[C---:B------:R-:W-:Y:S01]  /*58f60*/  HMMA.1688.F32.TF32 R156, R228.reuse, R66, R152 ;  /* 0x00000042e49c723c */ /* 0x040fe20000081098 */
[----:B------:R-:W-:Y:S07]  /*58f70*/  STL.64 [R1+0x2f70], R184 ;  /* 0x002f70b801007387 */ /* 0x000fee0000100a00 */
[C---:B------:R-:W-:Y:S01]  /*58f80*/  HMMA.1688.F32.TF32 R152, R228.reuse, R62, R148 ;  /* 0x0000003ee498723c */ /* 0x040fe20000081094 */
[----:B------:R-:W-:Y:S07]  /*58f90*/  STL.64 [R1+0x2f78], R186 ;  /* 0x002f78ba01007387 */ /* 0x000fee0000100a00 */
[C---:B------:R-:W-:Y:S01]  /*58fa0*/  HMMA.1688.F32.TF32 R148, R228.reuse, R58, R144 ;  /* 0x0000003ae494723c */ /* 0x040fe20000081090 */
[----:B------:R-:W-:Y:S07]  /*58fb0*/  STL.64 [R1+0x2f60], R180 ;  /* 0x002f60b401007387 */ /* 0x000fee0000100a00 */
[C---:B------:R-:W-:Y:S01]  /*58fc0*/  HMMA.1688.F32.TF32 R144, R228.reuse, R54, R136 ;  /* 0x00000036e490723c */ /* 0x040fe20000081088 */
[----:B------:R-:W-:Y:S07]  /*58fd0*/  STL.64 [R1+0x2f68], R182 ;  /* 0x002f68b601007387 */ /* 0x000fee0000100a00 */
[C---:B------:R-:W-:Y:S01]  /*58fe0*/  HMMA.1688.F32.TF32 R136, R228.reuse, R50, R140 ;  /* 0x00000032e488723c */ /* 0x040fe2000008108c */
        /* <DEDUP_REMOVED lines=13> */
[----:B------:R-:W-:Y:S01]  /*590c0*/  STL.64 [R1+0x2ef8], R154 ;  /* 0x002ef89a01007387 */ /* 0x000fe20000100a00 */
[C---:B---3--:R-:W-:Y:S03]  /*590d0*/  HMMA.1688.F32.TF32 R140, R228.reuse, R42, R224 ;  /* 0x0000002ae48c723c */ /* 0x048fe600000810e0 */
[----:B------:R-:W-:Y:S04]  /*590e0*/  STL.64 [R1+0x2ee0], R148 ;  /* 0x002ee09401007387 */ /* 0x000fe80000100a00 */
[----:B------:R-:W-:Y:S04]  /*590f0*/  STL.64 [R1+0x2ee8], R150 ;  /* 0x002ee89601007387 */ /* 0x000fe80000100a00 */
[----:B------:R-:W-:Y:S04]  /*59100*/  STL.64 [R1+0x2ed0], R144 ;  /* 0x002ed09001007387 */ /* 0x000fe80000100a00 */
[----:B------:R-:W-:Y:S04]  /*59110*/  STL.64 [R1+0x2ed8], R146 ;  /* 0x002ed89201007387 */ /* 0x000fe80000100a00 */
[----:B------:R-:W-:Y:S04]  /*59120*/  STL.64 [R1+0x2ec0], R136 ;  /* 0x002ec08801007387 */ /* 0x000fe80000100a00 */
[----:B------:R1:W-:Y:S04]  /*59130*/  STL.64 [R1+0x2ec8], R138 ;  /* 0x002ec88a01007387 */ /* 0x0003e80000100a00 */
[----:B------:R-:W-:Y:S04]  /*59140*/  STL.64 [R1+0x2eb0], R132 ;  /* 0x002eb08401007387 */ /* 0x000fe80000100a00 */
[----:B------:R2:W-:Y:S01]  /*59150*/  STL.64 [R1+0x2eb8], R134 ;  /* 0x002eb88601007387 */ /* 0x0005e20000100a00 */
[C---:B-1----:R-:W-:Y:S08]  /*59160*/  HMMA.1688.F32.TF32 R136, R228.reuse, R38, R220 ;  /* 0x00000026e488723c */ /* 0x042ff000000810dc */
[C---:B--2---:R-:W-:Y:S01]  /*59170*/  HMMA.1688.F32.TF32 R132, R228.reuse, R34, R216 ;  /* 0x00000022e484723c */ /* 0x044fe200000810d8 */
[----:B------:R-:W-:Y:S04]  /*59180*/  STL.64 [R1+0x2ea0], R140 ;  /* 0x002ea08c01007387 */ /* 0x000fe80000100a00 */
[----:B------:R1:W-:Y:S10]  /*59190*/  STL.64 [R1+0x2ea8], R142 ;  /* 0x002ea88e01007387 */ /* 0x0003f40000100a00 */
[----:B------:R-:W-:Y:S01]  /*591a0*/  STL.64 [R1+0x2e90], R136 ;  /* 0x002e908801007387 */ /* 0x000fe20000100a00 */
[C---:B-1----:R-:W-:Y:S03]  /*591b0*/  HMMA.1688.F32.TF32 R140, R228.reuse, R30, R248 ;  /* 0x0000001ee48c723c */ /* 0x042fe600000810f8 */
[----:B------:R1:W-:Y:S04]  /*591c0*/  STL.64 [R1+0x2e98], R138 ;  /* 0x002e988a01007387 */ /* 0x0003e80000100a00 */
[----:B------:R-:W-:Y:S04]  /*591d0*/  STL.64 [R1+0x2e80], R132 ;  /* 0x002e808401007387 */ /* 0x000fe80000100a00 */
[----:B------:R2:W-:Y:S01]  /*591e0*/  STL.64 [R1+0x2e88], R134 ;  /* 0x002e888601007387 */ /* 0x0005e20000100a00 */
[C---:B-1----:R-:W-:Y:S08]  /*591f0*/  HMMA.1688.F32.TF32 R136, R228.reuse, R26, R236 ;  /* 0x0000001ae488723c */ /* 0x042ff000000810ec */
[----:B--2---:R-:W-:Y:S03]  /*59200*/  HMMA.1688.F32.TF32 R132, R228, R22, R244 ;  /* 0x00000016e484723c */ /* 0x004fe600000810f4 */
[----:B------:R-:W-:Y:S04]  /*59210*/  STL.64 [R1+0x2e70], R140 ;  /* 0x002e708c01007387 */ /* 0x000fe80000100a00 */
[----:B------:R-:W-:Y:S04]  /*59220*/  STL.64 [R1+0x2e78], R142 ;  /* 0x002e788e01007387 */ /* 0x000fe80000100a00 */
[----:B------:R-:W2:Y:S01]  /*59230*/  LDL.LU R236, [R1+0x2bd0] ;  /* 0x002bd00001ec7983 */ /* 0x000ea20000300800 */
[----:B------:R-:W-:-:S03]  /*59240*/  IMAD.MOV.U32 R237, RZ, RZ, R14 ;  /* 0x000000ffffed7224 */ /* 0x000fc600078e000e */
[----:B------:R-:W-:Y:S01]  /*59250*/  STL.64 [R1+0x2e60], R136 ;  /* 0x002e608801007387 */ /* 0x000fe20000100a00 */
[----:B------:R-:W-:-:S03]  /*59260*/  IMAD.MOV.U32 R238, RZ, RZ, R10 ;  /* 0x000000ffffee7224 */ /* 0x000fc600078e000a */
[----:B------:R-:W-:Y:S01]  /*59270*/  STL.64 [R1+0x2e68], R138 ;  /* 0x002e688a01007387 */ /* 0x000fe20000100a00 */
[----:B------:R-:W-:-:S03]  /*59280*/  MOV R239, R242 ;  /* 0x000000f200ef7202 */ /* 0x000fc60000000f00 */
[----:B------:R1:W-:Y:S04]  /*59290*/  STL.64 [R1+0x2e50], R132 ;  /* 0x002e508401007387 */ /* 0x0003e80000100a00 */
[----:B------:R3:W-:Y:S04]  /*592a0*/  STL.64 [R1+0x2e58], R134 ;  /* 0x002e588601007387 */ /* 0x0007e80000100a00 */
[----:B------:R-:W4:Y:S04]  /*592b0*/  LDL.LU R14, [R1+0x5848] ;  /* 0x00584800010e7983 */ /* 0x000f280000300800 */
[----:B------:R-:W2:Y:S04]  /*592c0*/  LDL.LU R10, [R1+0x5844] ;  /* 0x00584400010a7983 */ /* 0x000ea80000300800 */
[----:B------:R-:W3:Y:S01]  /*592d0*/  LDL.LU R242, [R1+0x5840] ;  /* 0x0058400001f27983 */ /* 0x000ee20000300800 */
[----:B------:R-:W-:-:S02]  /*592e0*/  IMAD.MOV.U32 R248, RZ, RZ, R11 ;  /* 0x000000fffff87224 */ /* 0x000fc400078e000b */
[----:B------:R-:W-:Y:S01]  /*592f0*/  IMAD.MOV.U32 R249, RZ, RZ, R19 ;  /* 0x000000fffff97224 */ /* 0x000fe200078e0013 */
[----:B------:R-:W3:Y:S01]  /*59300*/  LDL.LU R11, [R1+0x583c] ;  /* 0x00583c00010b7983 */ /* 0x000ee20000300800 */
[----:B------:R-:W-:Y:S01]  /*59310*/  IMAD.MOV.U32 R250, RZ, RZ, R18 ;  /* 0x000000fffffa7224 */ /* 0x000fe200078e0012 */
[----:B------:R-:W-:Y:S02]  /*59320*/  MOV R251, R15 ;  /* 0x0000000f00fb7202 */ /* 0x000fe40000000f00 */
[----:B------:R-:W3:Y:S04]  /*59330*/  LDL.LU R19, [R1+0x5838] ;  /* 0x0058380001137983 */ /* 0x000ee80000300800 */
[----:B------:R-:W3:Y:S04]  /*59340*/  LDL.LU R18, [R1+0x5834] ;  /* 0x0058340001127983 */ /* 0x000ee80000300800 */
[----:B------:R-:W3:Y:S04]  /*59350*/  LDL.LU R15, [R1+0x5830] ;  /* 0x00583000010f7983 */ /* 0x000ee80000300800 */
[----:B------:R-:W3:Y:S01]  /*59360*/  LDL.LU R216, [R1+0x2bf0] ;  /* 0x002bf00001d87983 */ /* 0x000ee20000300800 */
[----:B----4-:R-:W-:-:S02]  /*59370*/  IMAD.MOV.U32 R219, RZ, RZ, R14 ;  /* 0x000000ffffdb7224 */ /* 0x010fc400078e000e */
[----:B--2---:R-:W-:Y:S02]  /*59380*/  IMAD.MOV.U32 R218, RZ, RZ, R10 ;  /* 0x000000ffffda7224 */ /* 0x004fe400078e000a */
[----:B---3--:R-:W-:Y:S02]  /*59390*/  IMAD.MOV.U32 R217, RZ, RZ, R242 ;  /* 0x000000ffffd97224 */ /* 0x008fe400078e00f2 */
[----:B------:R-:W2:Y:S04]  /*593a0*/  LDL.LU R242, [R1+0x582c] ;  /* 0x00582c0001f27983 */ /* 0x000ea80000300800 */
[----:B------:R-:W3:Y:S04]  /*593b0*/  LDL.LU R10, [R1+0x5828] ;  /* 0x00582800010a7983 */ /* 0x000ee80000300800 */
[----:B------:R-:W4:Y:S04]  /*593c0*/  LDL.LU R14, [R1+0x5824] ;  /* 0x00582400010e7983 */ /* 0x000f280000300800 */
[----:B------:R-:W4:Y:S04]  /*593d0*/  LDL.LU R224, [R1+0x2c10] ;  /* 0x002c100001e07983 */ /* 0x000f280000300800 */
[----:B------:R-:W4:Y:S04]  /*593e0*/  LDL.LU R225, [R1+0x2c14] ;  /* 0x002c140001e17983 */ /* 0x000f280000300800 */
[----:B------:R-:W4:Y:S04]  /*593f0*/  LDL.LU R226, [R1+0x2c18] ;  /* 0x002c180001e27983 */ /* 0x000f280000300800 */
[----:B------:R-:W4:Y:S04]  /*59400*/  LDL.LU R227, [R1+0x2c1c] ;  /* 0x002c1c0001e37983 */ /* 0x000f280000300800 */
[----:B-1----:R-:W4:Y:S01]  /*59410*/  LDL.LU R132, [R1+0x2c20] ;  /* 0x002c200001847983 */ /* 0x002f220000300800 */
[----:B------:R-:W-:Y:S11]  /*59420*/  HMMA.1688.F32.TF32 R188, R228, R106, R192 ;  /* 0x0000006ae4bc723c */ /* 0x000ff600000810c0 */
[----:B------:R-:W-:Y:S11]  /*59430*/  @!UPT UIADD3 URZ, URZ, URZ, URZ ;  /* 0x0000003f3f3ff290 */ /* 0x000ff6000fffe03f */
[----:B------:R-:W-:Y:S02]  /*59440*/  @!UPT UIADD3 URZ, URZ, URZ, URZ ;  /* 0x0000003f3f3ff290 */ /* 0x000fe4000fffe03f */
[----:B------:R-:W-:Y:S02]  /*59450*/  IMAD.MOV.U32 R13, RZ, RZ, R188 ;  /* 0x000000ffff0d7224 */ /* 0x000fe400078e00bc */
[----:B--2---:R-:W-:Y:S02]  /*59460*/  IMAD.MOV.U32 R135, RZ, RZ, R242 ;  /* 0x000000ffff877224 */ /* 0x004fe400078e00f2 */
[----:B---3--:R-:W-:Y:S01]  /*59470*/  IMAD.MOV.U32 R134, RZ, RZ, R10 ;  /* 0x000000ffff867224 */ /* 0x008fe200078e000a */
[----:B----4-:R-:W-:Y:S02]  /*59480*/  MOV R133, R14 ;  /* 0x0000000e00857202 */ /* 0x010fe40000000f00 */
[----:B------:R-:W2:Y:S04]  /*59490*/  LDL.LU R14, [R1+0x5820] ;  /* 0x00582000010e7983 */ /* 0x000ea80000300800 */
        /* <DEDUP_REMOVED lines=13> */
[----:B------:R-:W-:-:S03]  /*59570*/  IMAD.MOV.U32 R12, RZ, RZ, R189 ;  /* 0x000000ffff0c7224 */ /* 0x000fc600078e00bd */
[----:B------:R-:W4:Y:S01]  /*59580*/  LDL.LU R151, [R1+0x2c6c] ;  /* 0x002c6c0001977983 */ /* 0x000f220000300800 */
[----:B------:R-:W-:Y:S01]  /*59590*/  MOV R9, R190 ;  /* 0x000000be00097202 */ /* 0x000fe20000000f00 */
[----:B------:R-:W-:Y:S02]  /*595a0*/  IMAD.MOV.U32 R8, RZ, RZ, R191 ;  /* 0x000000ffff087224 */ /* 0x000fe400078e00bf */
[----:B------:R-:W4:Y:S01]  /*595b0*/  LDL.LU R152, [R1+0x2c70] ;  /* 0x002c700001987983 */ /* 0x000f220000300800 */
[----:B------:R-:W-:Y:S03]  /*595c0*/  HMMA.1688.F32.TF32 R188, R228, R102, R208 ;  /* 0x00000066e4bc723c */ /* 0x000fe600000810d0 */
        /* <DEDUP_REMOVED lines=61> */
[----:B------:R-:W-:Y:S01]  /*599a0*/  IMAD.MOV.U32 R221, RZ, RZ, R18 ;  /* 0x000000ffffdd7224 */ /* 0x000fe200078e0012 */
[----:B------:R-:W-:Y:S01]  /*599b0*/  MOV R222, R19 ;  /* 0x0000001300de7202 */ /* 0x000fe20000000f00 */
[----:B--2---:R-:W-:Y:S01]  /*599c0*/  IMAD.MOV.U32 R139, RZ, RZ, R14 ;  /* 0x000000ffff8b7224 */ /* 0x004fe200078e000e */
[----:B---3--:R-:W-:Y:S01]  /*599d0*/  MOV R138, R10 ;  /* 0x0000000a008a7202 */ /* 0x008fe20000000f00 */
[----:B----4-:R-:W-:Y:S02]  /*599e0*/  IMAD.MOV.U32 R137, RZ, RZ, R242 ;  /* 0x000000ffff897224 */ /* 0x010fe400078e00f2 */
[----:B------:R-:W2:Y:S04]  /*599f0*/  LDL.LU R242, [R1+0x5814] ;  /* 0x0058140001f27983 */ /* 0x000ea80000300800 */
[----:B------:R-:W3:Y:S04]  /*59a00*/  LDL.LU R10, [R1+0x5810] ;  /* 0x00581000010a7983 */ /* 0x000ee80000300800 */
[----:B------:R-:W4:Y:S04]  /*59a10*/  LDL.LU R14, [R1+0x580c] ;  /* 0x00580c00010e7983 */ /* 0x000f280000300800 */
[----:B------:R-:W4:Y:S04]  /*59a20*/  LDL.LU R15, [R1+0x5808] ;  /* 0x00580800010f7983 */ /* 0x000f280000300800 */
[----:B------:R-:W2:Y:S04]  /*59a30*/  LDL.LU R18, [R1+0x5804] ;  /* 0x0058040001127983 */ /* 0x000ea80000300800 */
[----:B------:R-:W2:Y:S01]  /*59a40*/  LDL.LU R19, [R1+0x5800] ;  /* 0x0058000001137983 */ /* 0x000ea20000300800 */
[----:B------:R-:W-:-:S02]  /*59a50*/  IMAD.MOV.U32 R223, RZ, RZ, R11 ;  /* 0x000000ffffdf7224 */ /* 0x000fc400078e000b */
[----:B------:R-:W-:Y:S01]  /*59a60*/  IMAD.MOV.U32 R244, RZ, RZ, R243 ;  /* 0x000000fffff47224 */ /* 0x000fe200078e00f3 */
[----:B------:R-:W3:Y:S04]  /*59a70*/  LDL.LU R11, [R1+0x57fc] ;  /* 0x0057fc00010b7983 */ /* 0x000ee80000300800 */
[----:B------:R-:W3:Y:S04]  /*59a80*/  LDL.LU R243, [R1+0x57f8] ;  /* 0x0057f80001f37983 */ /* 0x000ee80000300800 */
[----:B------:R-:W3:Y:S04]  /*59a90*/  LDL.LU R245, [R1+0x2bc4] ;  /* 0x002bc40001f57983 */ /* 0x000ee80000300800 */
[----:B------:R-:W3:Y:S04]  /*59aa0*/  LDL.LU R246, [R1+0x2bc8] ;  /* 0x002bc80001f67983 */ /* 0x000ee80000300800 */
[----:B------:R-:W3:Y:S01]  /*59ab0*/  LDL.LU R247, [R1+0x2bcc] ;  /* 0x002bcc0001f77983 */ /* 0x000ee20000300800 */
[C---:B------:R-:W-:Y:S08]  /*59ac0*/  HMMA.1688.F32.TF32 R132, R232.reuse, R74, R132 ;  /* 0x0000004ae884723c */ /* 0x040ff00000081084 */
[C---:B------:R-:W-:Y:S08]  /*59ad0*/  HMMA.1688.F32.TF32 R168, R232.reuse, R110, R168 ;  /* 0x0000006ee8a8723c */ /* 0x040ff000000810a8 */
[C---:B------:R-:W-:Y:S08]  /*59ae0*/  HMMA.1688.F32.TF32 R172, R232.reuse, R114, R172 ;  /* 0x00000072e8ac723c */ /* 0x040ff000000810ac */
[C---:B------:R-:W-:Y:S08]  /*59af0*/  HMMA.1688.F32.TF32 R176, R232.reuse, R118, R176 ;  /* 0x00000076e8b0723c */ /* 0x040ff000000810b0 */
[----:B------:R-:W-:Y:S01]  /*59b00*/  IMAD.MOV.U32 R17, RZ, RZ, R170 ;  /* 0x000000ffff117224 */ /* 0x000fe200078e00aa */
[----:B------:R-:W-:Y:S01]  /*59b10*/  MOV R16, R171 ;  /* 0x000000ab00107202 */ /* 0x000fe20000000f00 */
[C---:B------:R-:W-:Y:S08]  /*59b20*/  HMMA.1688.F32.TF32 R184, R232.reuse, R126, R184 ;  /* 0x0000007ee8b8723c */ /* 0x040ff000000810b8 */
[----:B------:R-:W-:Y:S08]  /*59b30*/  HMMA.1688.F32.TF32 R180, R232, R122, R180 ;  /* 0x0000007ae8b4723c */ /* 0x000ff000000810b4 */
[C---:B----4-:R-:W-:Y:S08]  /*59b40*/  HMMA.1688.F32.TF32 R188, R228.reuse, R14, R188 ;  /* 0x0000000ee4bc723c */ /* 0x050ff000000810bc */
[C---:B--2---:R-:W-:Y:S08]  /*59b50*/  HMMA.1688.F32.TF32 R200, R228.reuse, R18, R212 ;  /* 0x00000012e4c8723c */ /* 0x044ff000000810d4 */
[C---:B---3--:R-:W-:Y:S08]  /*59b60*/  HMMA.1688.F32.TF32 R196, R228.reuse, R10, R196 ;  /* 0x0000000ae4c4723c */ /* 0x048ff000000810c4 */
[----:B------:R-:W-:Y:S01]  /*59b70*/  HMMA.1688.F32.TF32 R192, R228, R242, R192 ;  /* 0x000000f2e4c0723c */ /* 0x000fe200000810c0 */
[----:B------:R-:W-:Y:S04]  /*59b80*/  LDS R228, [R3+0x4100] ;  /* 0x0041000003e47984 */ /* 0x000fe80000000800 */
[----:B------:R-:W-:Y:S04]  /*59b90*/  LDS R230, [R3+0x6100] ;  /* 0x0061000003e67984 */ /* 0x000fe80000000800 */
[----:B------:R-:W-:Y:S04]  /*59ba0*/  STL.64 [R1+0x2e40], R200 ;  /* 0x002e40c801007387 */ /* 0x000fe80000100a00 */
[----:B------:R-:W-:Y:S04]  /*59bb0*/  STL.64 [R1+0x2e48], R202 ;  /* 0x002e48ca01007387 */ /* 0x000fe80000100a00 */
[----:B------:R-:W-:Y:S04]  /*59bc0*/  STL.64 [R1+0x2e30], R188 ;  /* 0x002e30bc01007387 */ /* 0x000fe80000100a00 */
[----:B------:R1:W-:Y:S04]  /*59bd0*/  STL.64 [R1+0x2e38], R190 ;  /* 0x002e38be01007387 */ /* 0x0003e80000100a00 */
[----:B------:R-:W-:Y:S04]  /*59be0*/  LDS R229, [R4+0x4100] ;  /* 0x0041000004e57984 */ /* 0x000fe80000000800 */
[----:B------:R-:W2:Y:S01]  /*59bf0*/  LDS R231, [R4+0x6100] ;  /* 0x0061000004e77984 */ /* 0x000ea20000000800 */
[C---:B-1----:R-:W-:Y:S03]  /*59c00*/  HMMA.1688.F32.TF32 R188, R232.reuse, R130, R208 ;  /* 0x00000082e8bc723c */ /* 0x042fe600000810d0 */
[----:B------:R-:W-:Y:S04]  /*59c10*/  STL.64 [R1+0x2e20], R196 ;  /* 0x002e20c401007387 */ /* 0x000fe80000100a00 */
[----:B------:R-:W-:Y:S04]  /*59c20*/  STL.64 [R1+0x2e28], R198 ;  /* 0x002e28c601007387 */ /* 0x000fe80000100a00 */
[----:B------:R-:W-:Y:S04]  /*59c30*/  STL.64 [R1+0x1ea0], R192 ;  /* 0x001ea0c001007387 */ /* 0x000fe80000100a00 */
[----:B------:R-:W-:Y:S08]  /*59c40*/  STL.64 [R1+0x1ea8], R194 ;  /* 0x001ea8c201007387 */ /* 0x000ff00000100a00 */
        /* <DEDUP_REMOVED lines=10> */
[----:B------:R1:W-:Y:S02]  /*59cf0*/  STL.64 [R1+0x2dd0], R168 ;  /* 0x002dd0a801007387 */ /* 0x0003e40000100a00 */
[C---:B-1----:R-:W-:Y:S08]  /*59d00*/  HMMA.1688.F32.TF32 R168, R232.reuse, R106, R164 ;  /* 0x0000006ae8a8723c */ /* 0x042ff000000810a4 */
[C---:B------:R-:W-:Y:S08]  /*59d10*/  HMMA.1688.F32.TF32 R164, R232.reuse, R102, R160 ;  /* 0x00000066e8a4723c */ /* 0x040ff000000810a0 */
[C---:B------:R-:W-:Y:S08]  /*59d20*/  HMMA.1688.F32.TF32 R160, R232.reuse, R98, R156 ;  /* 0x00000062e8a0723c */ /* 0x040ff0000008109c */
[C---:B------:R-:W-:Y:S08]  /*59d30*/  HMMA.1688.F32.TF32 R156, R232.reuse, R94, R152 ;  /* 0x0000005ee89c723c */ /* 0x040ff00000081098 */
[C---:B------:R-:W-:Y:S08]  /*59d40*/  HMMA.1688.F32.TF32 R152, R232.reuse, R90, R148 ;  /* 0x0000005ae898723c */ /* 0x040ff00000081094 */
[C---:B------:R-:W-:Y:S08]  /*59d50*/  HMMA.1688.F32.TF32 R148, R232.reuse, R86, R144 ;  /* 0x00000056e894723c */ /* 0x040ff00000081090 */
[C---:B------:R-:W-:Y:S08]  /*59d60*/  HMMA.1688.F32.TF32 R144, R232.reuse, R82, R136 ;  /* 0x00000052e890723c */ /* 0x040ff00000081088 */
        /* <DEDUP_REMOVED lines=11> */
[C---:B------:R-:W-:Y:S03]  /*59e20*/  HMMA.1688.F32.TF32 R140, R232.reuse, R70, R224 ;  /* 0x00000046e88c723c */ /* 0x040fe600000810e0 */
        /* <DEDUP_REMOVED lines=9> */
[C---:B---3--:R-:W-:Y:S01]  /*59ec0*/  HMMA.1688.F32.TF32 R132, R232.reuse, R62, R216 ;  /* 0x0000003ee884723c */ /* 0x048fe200000810d8 */
        /* <DEDUP_REMOVED lines=8> */
[----:B---3--:R-:W-:Y:S03]  /*59f50*/  HMMA.1688.F32.TF32 R132, R232, R50, R244 ;  /* 0x00000032e884723c */ /* 0x008fe600000810f4 */
[----:B------:R-:W-:Y:S04]  /*59f60*/  STL.64 [R1+0x2d00], R140 ;  /* 0x002d008c01007387 */ /* 0x000fe80000100a00 */
[----:B------:R-:W-:Y:S04]  /*59f70*/  STL.64 [R1+0x2d08], R142 ;  /* 0x002d088e01007387 */ /* 0x000fe80000100a00 */
[----:B------:R-:W3:Y:S04]  /*59f80*/  LDL.LU R236, [R1+0x1d20] ;  /* 0x001d200001ec7983 */ /* 0x000ee80000300800 */
[----:B------:R-:W-:Y:S04]  /*59f90*/  STL.64 [R1+0x2cf0], R136 ;  /* 0x002cf08801007387 */ /* 0x000fe80000100a00 */
[----:B------:R-:W-:Y:S04]  /*59fa0*/  STL.64 [R1+0x2cf8], R138 ;  /* 0x002cf88a01007387 */ /* 0x000fe80000100a00 */
[----:B------:R1:W-:Y:S04]  /*59fb0*/  STL.64 [R1+0x2ce0], R132 ;  /* 0x002ce08401007387 */ /* 0x0003e80000100a00 */
[----:B------:R4:W-:Y:S04]  /*59fc0*/  STL.64 [R1+0x2ce8], R134 ;  /* 0x002ce88601007387 */ /* 0x0009e80000100a00 */
[----:B------:R-:W3:Y:S04]  /*59fd0*/  LDL.LU R237, [R1+0x1d24] ;  /* 0x001d240001ed7983 */ /* 0x000ee80000300800 */
[----:B------:R-:W3:Y:S04]  /*59fe0*/  LDL.LU R238, [R1+0x1d28] ;  /* 0x001d280001ee7983 */ /* 0x000ee80000300800 */
[----:B------:R-:W3:Y:S04]  /*59ff0*/  LDL.LU R239, [R1+0x1d2c] ;  /* 0x001d2c0001ef7983 */ /* 0x000ee80000300800 */
        /* <DEDUP_REMOVED lines=12> */
[----:B-1----:R-:W2:Y:S04]  /*5a0c0*/  LDL.LU R132, [R1+0x1d70] ;  /* 0x001d700001847983 */ /* 0x002ea80000300800 */
[----:B------:R-:W2:Y:S04]  /*5a0d0*/  LDL.LU R133, [R1+0x1d74] ;  /* 0x001d740001857983 */ /* 0x000ea80000300800 */
[----:B----4-:R-:W2:Y:S04]  /*5a0e0*/  LDL.LU R134, [R1+0x1d78] ;  /* 0x001d780001867983 */ /* 0x010ea80000300800 */
[----:B------:R-:W2:Y:S04]  /*5a0f0*/  LDL.LU R135, [R1+0x1d7c] ;  /* 0x001d7c0001877983 */ /* 0x000ea80000300800 */
[----:B------:R-:W4:Y:S04]  /*5a100*/  LDL.LU R140, [R1+0x1d90] ;  /* 0x001d9000018c7983 */ /* 0x000f280000300800 */
[----:B------:R-:W4:Y:S04]  /*5a110*/  LDL.LU R141, [R1+0x1d94] ;  /* 0x001d9400018d7983 */ /* 0x000f280000300800 */
        /* <DEDUP_REMOVED lines=11> */
[----:B------:R-:W3:Y:S04]  /*5a1d0*/  LDL.LU R153, [R1+0x1de4] ;  /* 0x001de40001997983 */ /* 0x000ee80000300800 */
        /* <DEDUP_REMOVED lines=74> */
[C---:B--2---:R-:W-:Y:S08]  /*5a680*/  HMMA.1688.F32.TF32 R132, R228.reuse, R94, R132 ;  /* 0x0000005ee484723c */ /* 0x044ff00000081084 */
[----:B---3--:R-:W-:Y:S08]  /*5a690*/  HMMA.1688.F32.TF32 R168, R228, R130, R168 ;  /* 0x00000082e4a8723c */ /* 0x008ff000000810a8 */
[C---:B----4-:R-:W-:Y:S08]  /*5a6a0*/  HMMA.1688.F32.TF32 R176, R232.reuse, R10, R176 ;  /* 0x0000000ae8b0723c */ /* 0x050ff000000810b0 */
[C---:B------:R-:W-:Y:S08]  /*5a6b0*/  HMMA.1688.F32.TF32 R180, R232.reuse, R14, R180 ;  /* 0x0000000ee8b4723c */ /* 0x040ff000000810b4 */
[C---:B------:R-:W-:Y:S08]  /*5a6c0*/  HMMA.1688.F32.TF32 R184, R232.reuse, R18, R184 ;  /* 0x00000012e8b8723c */ /* 0x040ff000000810b8 */
[C---:B------:R-:W-:Y:S08]  /*5a6d0*/  HMMA.1688.F32.TF32 R192, R232.reuse, R26, R192 ;  /* 0x0000001ae8c0723c */ /* 0x040ff000000810c0 */
[C---:B------:R-:W-:Y:S08]  /*5a6e0*/  HMMA.1688.F32.TF32 R188, R232.reuse, R34, R188 ;  /* 0x00000022e8bc723c */ /* 0x040ff000000810bc */
[C---:B------:R-:W-:Y:S08]  /*5a6f0*/  HMMA.1688.F32.TF32 R200, R232.reuse, R46, R200 ;  /* 0x0000002ee8c8723c */ /* 0x040ff000000810c8 */
[C---:B------:R-:W-:Y:S11]  /*5a700*/  HMMA.1688.F32.TF32 R204, R232.reuse, R42, R204 ;  /* 0x0000002ae8cc723c */ /* 0x040ff600000810cc */
[----:B------:R-:W-:Y:S04]  /*5a710*/  @!UPT UIADD3 URZ, URZ, URZ, URZ ;  /* 0x0000003f3f3ff290 */ /* 0x000fe8000fffe03f */
[----:B------:R-:W-:Y:S04]  /*5a720*/  STL.64 [R1+0x2cd0], R200 ;  /* 0x002cd0c801007387 */ /* 0x000fe80000100a00 */
[----:B------:R1:W-:Y:S02]  /*5a730*/  STL.64 [R1+0x2cd8], R202 ;  /* 0x002cd8ca01007387 */ /* 0x0003e40000100a00 */
[C---:B-1----:R-:W-:Y:S02]  /*5a740*/  HMMA.1688.F32.TF32 R200, R232.reuse, R38, R212 ;  /* 0x00000026e8c8723c */ /* 0x042fe400000810d4 */
[----:B------:R-:W-:Y:S04]  /*5a750*/  STL.64 [R1+0x2cc0], R204 ;  /* 0x002cc0cc01007387 */ /* 0x000fe80000100a00 */
[----:B------:R-:W-:Y:S02]  /*5a760*/  STL.64 [R1+0x2cc8], R206 ;  /* 0x002cc8ce01007387 */ /* 0x000fe40000100a00 */
[C---:B------:R-:W-:Y:S11]  /*5a770*/  HMMA.1688.F32.TF32 R196, R232.reuse, R30, R196 ;  /* 0x0000001ee8c4723c */ /* 0x040ff600000810c4 */
[----:B------:R-:W-:Y:S04]  /*5a780*/  @!UPT UIADD3 URZ, URZ, URZ, URZ ;  /* 0x0000003f3f3ff290 */ /* 0x000fe8000fffe03f */
[----:B------:R-:W-:Y:S04]  /*5a790*/  STL.64 [R1+0x2cb0], R200 ;  /* 0x002cb0c801007387 */ /* 0x000fe80000100a00 */
[----:B------:R-:W-:Y:S04]  /*5a7a0*/  STL.64 [R1+0x2cb8], R202 ;  /* 0x002cb8ca01007387 */ /* 0x000fe80000100a00 */
[----:B------:R-:W-:Y:S04]  /*5a7b0*/  STL.64 [R1+0x2ca0], R188 ;  /* 0x002ca0bc01007387 */ /* 0x000fe80000100a00 */
[----:B------:R1:W-:Y:S01]  /*5a7c0*/  STL.64 [R1+0x2ca8], R190 ;  /* 0x002ca8be01007387 */ /* 0x0003e20000100a00 */
[C---:B------:R-:W-:Y:S08]  /*5a7d0*/  HMMA.1688.F32.TF32 R172, R232.reuse, R242, R172 ;  /* 0x000000f2e8ac723c */ /* 0x040ff000000810ac */
[----:B-1----:R-:W-:Y:S01]  /*5a7e0*/  HMMA.1688.F32.TF32 R188, R232, R22, R208 ;  /* 0x00000016e8bc723c */ /* 0x002fe200000810d0 */
[----:B------:R-:W-:Y:S04]  /*5a7f0*/  STL.64 [R1+0x2c90], R196 ;  /* 0x002c90c401007387 */ /* 0x000fe80000100a00 */
[----:B------:R-:W-:Y:S04]  /*5a800*/  STL.64 [R1+0x2c98], R198 ;  /* 0x002c98c601007387 */ /* 0x000fe80000100a00 */
[----:B------:R-:W-:Y:S04]  /*5a810*/  STL.64 [R1+0x2c80], R192 ;  /* 0x002c80c001007387 */ /* 0x000fe80000100a00 */
[----:B------:R-:W-:Y:S04]  /*5a820*/  STL.64 [R1+0x2c88], R194 ;  /* 0x002c88c201007387 */ /* 0x000fe80000100a00 */
[----:B------:R-:W-:Y:S04]  /*5a830*/  LDS R232, [R3+0x4180] ;  /* 0x0041800003e87984 */ /* 0x000fe80000000800 */
[----:B------:R-:W-:Y:S04]  /*5a840*/  LDS R234, [R3+0x6180] ;  /* 0x0061800003ea7984 */ /* 0x000fe80000000800 */
        /* <DEDUP_REMOVED lines=13> */
[----:B------:R-:W2:Y:S01]  /*5a920*/  LDS R235, [R4+0x6180] ;  /* 0x0061800004eb7984 */ /* 0x000ea20000000800 */
        /* <DEDUP_REMOVED lines=37> */
[C---:B---3--:R-:W-:Y:S03]  /*5ab80*/  HMMA.1688.F32.TF32 R132, R228.reuse, R70, R244 ;  /* 0x00000046e484723c */ /* 0x048fe600000810f4 */
        /* <DEDUP_REMOVED lines=24> */
[----:B----4-:R-:W4:Y:S04]  /*5ad10*/  LDL.LU R134, [R1+0x1b78] ;  /* 0x001b780001867983 */ /* 0x010f280000300800 */
        /* <DEDUP_REMOVED lines=91> */
[----:B------:R-:W-:Y:S08]  /*5b2d0*/  HMMA.1688.F32.TF32 R148, R232, R130, R148 ;  /* 0x00000082e894723c */ /* 0x000ff00000081094 */
[C---:B----4-:R-:W-:Y:S08]  /*5b2e0*/  HMMA.1688.F32.TF32 R164, R228.reuse, R18, R164 ;  /* 0x00000012e4a4723c */ /* 0x050ff000000810a4 */
[C---:B------:R-:W-:Y:S08]  /*5b2f0*/  HMMA.1688.F32.TF32 R168, R228.reuse, R22, R168 ;  /* 0x00000016e4a8723c */ /* 0x040ff000000810a8 */
[C---:B------:R-:W-:Y:S08]  /*5b300*/  HMMA.1688.F32.TF32 R176, R228.reuse, R30, R176 ;  /* 0x0000001ee4b0723c */ /* 0x040ff000000810b0 */
        /* <DEDUP_REMOVED lines=19> */
[C---:B-1----:R-:W-:Y:S01]  /*5b440*/  HMMA.1688.F32.TF32 R188, R228.reuse, R42, R208 ;  /* 0x0000002ae4bc723c */ /* 0x042fe200000810d0 */
[----:B------:R-:W-:Y:S07]  /*5b450*/  STL.64 [R1+0x2b00], R196 ;  /* 0x002b00c401007387 */ /* 0x000fee0000100a00 */
[----:B------:R-:W-:Y:S01]  /*5b460*/  HMMA.1688.F32.TF32 R156, R228, R10, R156 ;  /* 0x0000000ae49c723c */ /* 0x000fe2000008109c */
[----:B------:R-:W-:Y:S04]  /*5b470*/  STL.64 [R1+0x2b08], R198 ;  /* 0x002b08c601007387 */ /* 0x000fe80000100a00 */
[----:B------:R-:W-:Y:S04]  /*5b480*/  STL.64 [R1+0x2af0], R192 ;  /* 0x002af0c001007387 */ /* 0x000fe80000100a00 */
[----:B------:R-:W-:Y:S01]  /*5b490*/  STL.64 [R1+0x2af8], R194 ;  /* 0x002af8c201007387 */ /* 0x000fe20000100a00 */
[C---:B------:R-:W-:Y:S03]  /*5b4a0*/  HMMA.1688.F32.TF32 R132, R232.reuse, R114, R132 ;  /* 0x00000072e884723c */ /* 0x040fe60000081084 */
        /* <DEDUP_REMOVED lines=26> */
[----:B------:R-:W1:Y:S05]  /*5b650*/  LDS R231, [R4+0x6200] ;  /* 0x0062000004e77984 */ /* 0x000e6a0000000800 */
[C---:B------:R-:W-:Y:S08]  /*5b660*/  HMMA.1688.F32.TF32 R144, R232.reuse, R122, R136 ;  /* 0x0000007ae890723c */ /* 0x040ff00000081088 */
[C---:B------:R-:W-:Y:S07]  /*5b670*/  HMMA.1688.F32.TF32 R136, R232.reuse, R118, R140 ;  /* 0x00000076e888723c */ /* 0x040fee000008108c */
[----:B------:R-:W-:Y:S01]  /*5b680*/  STL.64 [R1+0x2a50], R148 ;  /* 0x002a509401007387 */ /* 0x000fe20000100a00 */
[C---:B------:R-:W-:Y:S03]  /*5b690*/  HMMA.1688.F32.TF32 R140, R232.reuse, R110, R224 ;  /* 0x0000006ee88c723c */ /* 0x040fe600000810e0 */
[----:B------:R-:W-:Y:S04]  /*5b6a0*/  STL.64 [R1+0x2a58], R150 ;  /* 0x002a589601007387 */ /* 0x000fe80000100a00 */
[----:B------:R-:W-:Y:S04]  /*5b6b0*/  STL.64 [R1+0x2a40], R144 ;  /* 0x002a409001007387 */ /* 0x000fe80000100a00 */
[----:B------:R-:W-:Y:S04]  /*5b6c0*/  STL.64 [R1+0x2a48], R146 ;  /* 0x002a489201007387 */ /* 0x000fe80000100a00 */
[----:B------:R-:W-:Y:S04]  /*5b6d0*/  STL.64 [R1+0x2a30], R136 ;  /* 0x002a308801007387 */ /* 0x000fe80000100a00 */
[----:B------:R2:W-:Y:S04]  /*5b6e0*/  STL.64 [R1+0x2a38], R138 ;  /* 0x002a388a01007387 */ /* 0x0005e80000100a00 */
[----:B------:R-:W-:Y:S04]  /*5b6f0*/  STL.64 [R1+0x2a20], R132 ;  /* 0x002a208401007387 */ /* 0x000fe80000100a00 */
[----:B------:R3:W-:Y:S01]  /*5b700*/  STL.64 [R1+0x2a28], R134 ;  /* 0x002a288601007387 */ /* 0x0007e20000100a00 */
[C---:B--2---:R-:W-:Y:S08]  /*5b710*/  HMMA.1688.F32.TF32 R136, R232.reuse, R106, R220 ;  /* 0x0000006ae888723c */ /* 0x044ff000000810dc */
[C---:B---3--:R-:W-:Y:S01]  /*5b720*/  HMMA.1688.F32.TF32 R132, R232.reuse, R102, R216 ;  /* 0x00000066e884723c */ /* 0x048fe200000810d8 */
[----:B------:R-:W-:Y:S04]  /*5b730*/  STL.64 [R1+0x2a10], R140 ;  /* 0x002a108c01007387 */ /* 0x000fe80000100a00 */
[----:B------:R2:W-:Y:S10]  /*5b740*/  STL.64 [R1+0x2a18], R142 ;  /* 0x002a188e01007387 */ /* 0x0005f40000100a00 */
[----:B------:R-:W-:Y:S01]  /*5b750*/  STL.64 [R1+0x2a00], R136 ;  /* 0x002a008801007387 */ /* 0x000fe20000100a00 */
[C---:B--2---:R-:W-:Y:S03]  /*5b760*/  HMMA.1688.F32.TF32 R140, R232.reuse, R98, R248 ;  /* 0x00000062e88c723c */ /* 0x044fe600000810f8 */
[----:B------:R2:W-:Y:S04]  /*5b770*/  STL.64 [R1+0x2a08], R138 ;  /* 0x002a088a01007387 */ /* 0x0005e80000100a00 */
[----:B------:R-:W-:Y:S04]  /*5b780*/  STL.64 [R1+0x29f0], R132 ;  /* 0x0029f08401007387 */ /* 0x000fe80000100a00 */
[----:B------:R3:W-:Y:S01]  /*5b790*/  STL.64 [R1+0x29f8], R134 ;  /* 0x0029f88601007387 */ /* 0x0007e20000100a00 */
[C---:B--2---:R-:W-:Y:S08]  /*5b7a0*/  HMMA.1688.F32.TF32 R136, R232.reuse, R94, R236 ;  /* 0x0000005ee888723c */ /* 0x044ff000000810ec */
[C---:B---3--:R-:W-:Y:S03]  /*5b7b0*/  HMMA.1688.F32.TF32 R132, R232.reuse, R90, R244 ;  /* 0x0000005ae884723c */ /* 0x048fe600000810f4 */
[----:B------:R2:W-:Y:S04]  /*5b7c0*/  STL.64 [R1+0x29e0], R140 ;  /* 0x0029e08c01007387 */ /* 0x0005e80000100a00 */
[----:B------:R3:W-:Y:S04]  /*5b7d0*/  STL.64 [R1+0x29e8], R142 ;  /* 0x0029e88e01007387 */ /* 0x0007e80000100a00 */
[----:B------:R-:W1:Y:S04]  /*5b7e0*/  LDL.LU R216, [R1+0x16d0] ;  /* 0x0016d00001d87983 */ /* 0x000e680000300800 */
[----:B------:R2:W-:Y:S04]  /*5b7f0*/  STL.64 [R1+0x29d0], R136 ;  /* 0x0029d08801007387 */ /* 0x0005e80000100a00 */
[----:B------:R2:W-:Y:S04]  /*5b800*/  STL.64 [R1+0x29d8], R138 ;  /* 0x0029d88a01007387 */ /* 0x0005e80000100a00 */
[----:B------:R1:W-:Y:S04]  /*5b810*/  STL.64 [R1+0x29c0], R132 ;  /* 0x0029c08401007387 */ /* 0x0003e80000100a00 */
[----:B------:R1:W-:Y:S04]  /*5b820*/  STL.64 [R1+0x29c8], R134 ;  /* 0x0029c88601007387 */ /* 0x0003e80000100a00 */
        /* <DEDUP_REMOVED lines=11> */
[----:B--2---:R-:W2:Y:S04]  /*5b8e0*/  LDL.LU R140, [R1+0x1790] ;  /* 0x00179000018c7983 */ /* 0x004ea80000300800 */
[----:B------:R-:W2:Y:S04]  /*5b8f0*/  LDL.LU R141, [R1+0x1794] ;  /* 0x00179400018d7983 */ /* 0x000ea80000300800 */
[----:B---3--:R-:W2:Y:S04]  /*5b900*/  LDL.LU R142, [R1+0x1798] ;  /* 0x00179800018e7983 */ /* 0x008ea80000300800 */
[----:B------:R-:W2:Y:S04]  /*5b910*/  LDL.LU R143, [R1+0x179c] ;  /* 0x00179c00018f7983 */ /* 0x000ea80000300800 */
[----:B------:R-:W3:Y:S04]  /*5b920*/  LDL.LU R136, [R1+0x17a0] ;  /* 0x0017a00001887983 */ /* 0x000ee80000300800 */
        /* <DEDUP_REMOVED lines=67> */
[----:B-1----:R-:W4:Y:S04]  /*5bd60*/  LDL.LU R132, [R1+0x1770] ;  /* 0x0017700001847983 */ /* 0x002f280000300800 */
        /* <DEDUP_REMOVED lines=16> */
[C---:B---3--:R-:W-:Y:S08]  /*5be70*/  HMMA.1688.F32.TF32 R204, R232.reuse, R86, R212 ;  /* 0x00000056e8cc723c */ /* 0x048ff000000810d4 */
[C---:B----4-:R-:W-:Y:S11]  /*5be80*/  HMMA.1688.F32.TF32 R188, R232.reuse, R78, R196 ;  /* 0x0000004ee8bc723c */ /* 0x050ff600000810c4 */
[----:B------:R-:W-:Y:S04]  /*5be90*/  @!UPT UIADD3 URZ, URZ, URZ, URZ ;  /* 0x0000003f3f3ff290 */ /* 0x000fe8000fffe03f */
[----:B------:R-:W-:Y:S01]  /*5bea0*/  STL.64 [R1+0x29b0], R204 ;  /* 0x0029b0cc01007387 */ /* 0x000fe20000100a00 */
[C---:B------:R-:W-:Y:S03]  /*5beb0*/  HMMA.1688.F32.TF32 R196, R232.reuse, R74, R192 ;  /* 0x0000004ae8c4723c */ /* 0x040fe600000810c0 */
[----:B------:R-:W-:Y:S04]  /*5bec0*/  STL.64 [R1+0x29b8], R206 ;  /* 0x0029b8ce01007387 */ /* 0x000fe80000100a00 */
[----:B------:R-:W-:Y:S01]  /*5bed0*/  STL.64 [R1+0x29a0], R200 ;  /* 0x0029a0c801007387 */ /* 0x000fe20000100a00 */
[C---:B------:R-:W-:Y:S03]  /*5bee0*/  HMMA.1688.F32.TF32 R192, R232.reuse, R70, R208 ;  /* 0x00000046e8c0723c */ /* 0x040fe600000810d0 */
        /* <DEDUP_REMOVED lines=20> */
[----:B------:R-:W-:Y:S03]  /*5c030*/  STL.64 [R1+0x2950], R184 ;  /* 0x002950b801007387 */ /* 0x000fe60000100a00 */
[C---:B------:R-:W-:Y:S01]  /*5c040*/  HMMA.1688.F32.TF32 R144, R232.reuse, R22, R136 ;  /* 0x00000016e890723c */ /* 0x040fe20000081088 */
[----:B------:R-:W-:Y:S04]  /*5c050*/  STL.64 [R1+0x2958], R186 ;  /* 0x002958ba01007387 */ /* 0x000fe80000100a00 */
[----:B------:R-:W-:Y:S03]  /*5c060*/  STL.64 [R1+0x2940], R180 ;  /* 0x002940b401007387 */ /* 0x000fe60000100a00 */
        /* <DEDUP_REMOVED lines=17> */
[----:B------:R-:W-:Y:S01]  /*5c180*/  STL.64 [R1+0x28c0], R148 ;  /* 0x0028c09401007387 */ /* 0x000fe20000100a00 */
[C---:B------:R-:W-:Y:S03]  /*5c190*/  HMMA.1688.F32.TF32 R140, R232.reuse, R10, R224 ;  /* 0x0000000ae88c723c */ /* 0x040fe600000810e0 */
[----:B------:R-:W-:Y:S04]  /*5c1a0*/  STL.64 [R1+0x28c8], R150 ;  /* 0x0028c89601007387 */ /* 0x000fe80000100a00 */
[----:B------:R-:W-:Y:S04]  /*5c1b0*/  STL.64 [R1+0x28b0], R144 ;  /* 0x0028b09001007387 */ /* 0x000fe80000100a00 */
[----:B------:R-:W-:Y:S04]  /*5c1c0*/  STL.64 [R1+0x28b8], R146 ;  /* 0x0028b89201007387 */ /* 0x000fe80000100a00 */
[----:B------:R-:W-:Y:S04]  /*5c1d0*/  STL.64 [R1+0x28a0], R136 ;  /* 0x0028a08801007387 */ /* 0x000fe80000100a00 */
[----:B------:R1:W-:Y:S02]  /*5c1e0*/  STL.64 [R1+0x28a8], R138 ;  /* 0x0028a88a01007387 */ /* 0x0003e40000100a00 */
[----:B-1----:R-:W-:Y:S02]  /*5c1f0*/  HMMA.1688.F32.TF32 R136, R232, R242, R220 ;  /* 0x000000f2e888723c */ /* 0x002fe400000810dc */
[----:B------:R-:W-:Y:S04]  /*5c200*/  STL.64 [R1+0x2890], R132 ;  /* 0x0028908401007387 */ /* 0x000fe80000100a00 */
[----:B------:R1:W-:Y:S04]  /*5c210*/  STL.64 [R1+0x2898], R134 ;  /* 0x0028988601007387 */ /* 0x0003e80000100a00 */
[----:B------:R-:W-:Y:S04]  /*5c220*/  STL.64 [R1+0x2880], R140 ;  /* 0x0028808c01007387 */ /* 0x000fe80000100a00 */
[----:B------:R-:W-:Y:S01]  /*5c230*/  STL.64 [R1+0x2888], R142 ;  /* 0x0028888e01007387 */ /* 0x000fe20000100a00 */
[C---:B-1----:R-:W-:Y:S03]  /*5c240*/  HMMA.1688.F32.TF32 R132, R228.reuse, R130, R216 ;  /* 0x00000082e484723c */ /* 0x042fe600000810d8 */
[----:B------:R-:W-:Y:S04]  /*5c250*/  LDS R232, [R3+0x4280] ;  /* 0x0042800003e87984 */ /* 0x000fe80000000800 */
[----:B------:R-:W-:Y:S04]  /*5c260*/  LDS R234, [R3+0x6280] ;  /* 0x0062800003ea7984 */ /* 0x000fe80000000800 */
[----:B------:R-:W-:Y:S04]  /*5c270*/  STL.64 [R1+0x2130], R136 ;  /* 0x0021308801007387 */ /* 0x000fe80000100a00 */
[----:B------:R1:W-:Y:S04]  /*5c280*/  STL.64 [R1+0x2138], R138 ;  /* 0x0021388a01007387 */ /* 0x0003e80000100a00 */
[----:B------:R-:W-:Y:S04]  /*5c290*/  LDS R233, [R4+0x4280] ;  /* 0x0042800004e97984 */ /* 0x000fe80000000800 */
[----:B------:R-:W2:Y:S01]  /*5c2a0*/  LDS R235, [R4+0x6280] ;  /* 0x0062800004eb7984 */ /* 0x000ea20000000800 */
[C---:B-1----:R-:W-:Y:S03]  /*5c2b0*/  HMMA.1688.F32.TF32 R136, R228.reuse, R126, R248 ;  /* 0x0000007ee488723c */ /* 0x042fe600000810f8 */
[----:B------:R-:W-:Y:S04]  /*5c2c0*/  STL.64 [R1+0x2120], R132 ;  /* 0x0021208401007387 */ /* 0x000fe80000100a00 */
[----:B------:R1:W-:Y:S04]  /*5c2d0*/  STL.64 [R1+0x2128], R134 ;  /* 0x0021288601007387 */ /* 0x0003e80000100a00 */
[----:B------:R-:W-:Y:S01]  /*5c2e0*/  STL.64 [R1+0x57f0], R122 ;  /* 0x0057f07a01007387 */ /* 0x000fe20000100a00 */
[C---:B-1----:R-:W-:Y:S11]  /*5c2f0*/  HMMA.1688.F32.TF32 R132, R228.reuse, R122, R236 ;  /* 0x0000007ae484723c */ /* 0x042ff600000810ec */
[----:B------:R-:W-:Y:S04]  /*5c300*/  STL.64 [R1+0x2870], R136 ;  /* 0x0028708801007387 */ /* 0x000fe80000100a00 */
[----:B------:R-:W-:Y:S04]  /*5c310*/  STL.64 [R1+0x2878], R138 ;  /* 0x0028788a01007387 */ /* 0x000fe80000100a00 */
[----:B------:R1:W-:Y:S02]  /*5c320*/  STL.64 [R1+0x57e8], R120 ;  /* 0x0057e87801007387 */ /* 0x0003e40000100a00 */
[C---:B-1----:R-:W-:Y:S02]  /*5c330*/  HMMA.1688.F32.TF32 R120, R228.reuse, R118, R244 ;  /* 0x00000076e478723c */ /* 0x042fe400000810f4 */
[----:B------:R-:W-:Y:S04]  /*5c340*/  STL.64 [R1+0x2860], R132 ;  /* 0x0028608401007387 */ /* 0x000fe80000100a00 */
[----:B------:R-:W-:Y:S04]  /*5c350*/  STL.64 [R1+0x2868], R134 ;  /* 0x0028688601007387 */ /* 0x000fe80000100a00 */
[----:B------:R-:W2:Y:S11]  /*5c360*/  LDL.LU R244, [R1+0x12c0] ;  /* 0x0012c00001f47983 */ /* 0x000eb60000300800 */
[----:B------:R-:W-:Y:S02]  /*5c370*/  @!UPT UIADD3 URZ, URZ, URZ, URZ ;  /* 0x0000003f3f3ff290 */ /* 0x000fe4000fffe03f */
[----:B------:R1:W-:Y:S04]  /*5c380*/  STL.64 [R1+0x2850], R120 ;  /* 0x0028507801007387 */ /* 0x0003e80000100a00 */
[----:B------:R3:W-:Y:S04]  /*5c390*/  STL.64 [R1+0x2858], R122 ;  /* 0x0028587a01007387 */ /* 0x0007e80000100a00 */
[----:B------:R-:W2:Y:S04]  /*5c3a0*/  LDL.LU R245, [R1+0x12c4] ;  /* 0x0012c40001f57983 */ /* 0x000ea80000300800 */
[----:B------:R-:W2:Y:S04]  /*5c3b0*/  LDL.LU R246, [R1+0x12c8] ;  /* 0x0012c80001f67983 */ /* 0x000ea80000300800 */
        /* <DEDUP_REMOVED lines=109> */
[----:B------:R-:W-:Y:S04]  /*5ca90*/  STL.64 [R1+0x57e0], R118 ;  /* 0x0057e07601007387 */ /* 0x000fe80000100a00 */
[----:B------:R1:W-:Y:S04]  /*5caa0*/  STL.64 [R1+0x57d8], R116 ;  /* 0x0057d87401007387 */ /* 0x0003e80000100a00 */
[----:B-1----:R-:W2:Y:S04]  /*5cab0*/  LDL.LU R116, [R1+0x1680] ;  /* 0x0016800001747983 */ /* 0x002ea80000300800 */
[----:B------:R-:W2:Y:S04]  /*5cac0*/  LDL.LU R117, [R1+0x1684] ;  /* 0x0016840001757983 */ /* 0x000ea80000300800 */
[----:B------:R-:W2:Y:S04]  /*5cad0*/  LDL.LU R118, [R1+0x1688] ;  /* 0x0016880001767983 */ /* 0x000ea80000300800 */
[----:B------:R-:W2:Y:S04]  /*5cae0*/  LDL.LU R119, [R1+0x168c] ;  /* 0x00168c0001777983 */ /* 0x000ea80000300800 */
[----:B------:R-:W-:Y:S04]  /*5caf0*/  STL.64 [R1+0x57d0], R114 ;  /* 0x0057d07201007387 */ /* 0x000fe80000100a00 */
[----:B------:R1:W-:Y:S01]  /*5cb00*/  STL.64 [R1+0x57c8], R112 ;  /* 0x0057c87001007387 */ /* 0x0003e20000100a00 */
[C---:B--2---:R-:W-:Y:S08]  /*5cb10*/  HMMA.1688.F32.TF32 R116, R228.reuse, R114, R116 ;  /* 0x00000072e474723c */ /* 0x044ff00000081074 */
[C---:B-1----:R-:W-:Y:S08]  /*5cb20*/  HMMA.1688.F32.TF32 R112, R228.reuse, R110, R120 ;  /* 0x0000006ee470723c */ /* 0x042ff00000081078 */
[C---:B---3--:R-:W-:Y:S07]  /*5cb30*/  HMMA.1688.F32.TF32 R120, R228.reuse, R106, R200 ;  /* 0x0000006ae478723c */ /* 0x048fee00000810c8 */
        /* <DEDUP_REMOVED lines=14> */
[C---:B--2---:R-:W-:Y:S03]  /*5cc20*/  HMMA.1688.F32.TF32 R112, R228.reuse, R86, R192 ;  /* 0x00000056e470723c */ /* 0x044fe600000810c0 */
[----:B------:R-:W-:Y:S04]  /*5cc30*/  STL.64 [R1+0x27f0], R120 ;  /* 0x0027f07801007387 */ /* 0x000fe80000100a00 */
[----:B------:R1:W-:Y:S08]  /*5cc40*/  STL.64 [R1+0x27f8], R122 ;  /* 0x0027f87a01007387 */ /* 0x0003f00000100a00 */
        /* <DEDUP_REMOVED lines=59> */
[----:B----4-:R-:W-:Y:S03]  /*5d000*/  HMMA.1688.F32.TF32 R116, R228, R242, R236 ;  /* 0x000000f2e474723c */ /* 0x010fe600000810ec */
[----:B------:R-:W-:Y:S04]  /*5d010*/  LDS R228, [R3+0x4300] ;  /* 0x0043000003e47984 */ /* 0x000fe80000000800 */
[----:B------:R-:W-:Y:S01]  /*5d020*/  LDS R230, [R3+0x6300] ;  /* 0x0063000003e67984 */ /* 0x000fe20000000800 */
[C---:B-1----:R-:W-:Y:S03]  /*5d030*/  HMMA.1688.F32.TF32 R112, R232.reuse, R130, R244 ;  /* 0x00000082e870723c */ /* 0x042fe600000810f4 */
[----:B------:R-:W-:Y:S04]  /*5d040*/  STL.64 [R1+0x26a0], R120 ;  /* 0x0026a07801007387 */ /* 0x000fe80000100a00 */
[----:B------:R-:W-:Y:S04]  /*5d050*/  STL.64 [R1+0x26a8], R122 ;  /* 0x0026a87a01007387 */ /* 0x000fe80000100a00 */
[----:B------:R-:W2:Y:S04]  /*5d060*/  LDL.LU R132, [R1+0x10a0] ;  /* 0x0010a00001847983 */ /* 0x000ea80000300800 */
[----:B------:R-:W-:Y:S04]  /*5d070*/  LDS R229, [R4+0x4300] ;  /* 0x0043000004e57984 */ /* 0x000fe80000000800 */
[----:B------:R1:W-:Y:S04]  /*5d080*/  STL.64 [R1+0x2110], R116 ;  /* 0x0021107401007387 */ /* 0x0003e80000100a00 */
[----:B------:R3:W-:Y:S04]  /*5d090*/  STL.64 [R1+0x2118], R118 ;  /* 0x0021187601007387 */ /* 0x0007e80000100a00 */
[----:B------:R4:W-:Y:S04]  /*5d0a0*/  STL.64 [R1+0x2100], R112 ;  /* 0x0021007001007387 */ /* 0x0009e80000100a00 */
[----:B------:R1:W-:Y:S04]  /*5d0b0*/  STL.64 [R1+0x2108], R114 ;  /* 0x0021087201007387 */ /* 0x0003e80000100a00 */
        /* <DEDUP_REMOVED lines=91> */
[----:B----4-:R-:W4:Y:S04]  /*5d670*/  LDL.LU R112, [R1+0x1290] ;  /* 0x0012900001707983 */ /* 0x010f280000300800 */
        /* <DEDUP_REMOVED lines=27> */
[----:B------:R-:W1:Y:S01]  /*5d830*/  LDS R231, [R4+0x6300] ;  /* 0x0063000004e77984 */ /* 0x000e620000000800 */
[C---:B---3--:R-:W-:Y:S11]  /*5d840*/  HMMA.1688.F32.TF32 R120, R232.reuse, R126, R120 ;  /* 0x0000007ee878723c */ /* 0x048ff60000081078 */
[----:B------:R-:W-:Y:S11]  /*5d850*/  @!UPT UIADD3 URZ, URZ, URZ, URZ ;  /* 0x0000003f3f3ff290 */ /* 0x000ff6000fffe03f */
[----:B------:R-:W-:Y:S01]  /*5d860*/  @!UPT UIADD3 URZ, URZ, URZ, URZ ;  /* 0x0000003f3f3ff290 */ /* 0x000fe2000fffe03f */
[----:B------:R-:W-:Y:S04]  /*5d870*/  STL.64 [R1+0x2690], R120 ;  /* 0x0026907801007387 */ /* 0x000fe80000100a00 */
[----:B------:R3:W-:Y:S04]  /*5d880*/  STL.64 [R1+0x2698], R122 ;  /* 0x0026987a01007387 */ /* 0x0007e80000100a00 */
[----:B---3--:R-:W2:Y:S04]  /*5d890*/  LDL.LU.64 R122, [R1+0x57f0] ;  /* 0x0057f000017a7983 */ /* 0x008ea80000300a00 */
[----:B------:R-:W3:Y:S01]  /*5d8a0*/  LDL.LU.64 R120, [R1+0x57e8] ;  /* 0x0057e80001787983 */ /* 0x000ee20000300a00 */
[C---:B--2---:R-:W-:Y:S11]  /*5d8b0*/  HMMA.1688.F32.TF32 R116, R232.reuse, R122, R116 ;  /* 0x0000007ae874723c */ /* 0x044ff60000081074 */
[----:B------:R-:W-:Y:S11]  /*5d8c0*/  @!UPT UIADD3 URZ, URZ, URZ, URZ ;  /* 0x0000003f3f3ff290 */ /* 0x000ff6000fffe03f */
[----:B------:R-:W-:Y:S01]  /*5d8d0*/  @!UPT UIADD3 URZ, URZ, URZ, URZ ;  /* 0x0000003f3f3ff290 */ /* 0x000fe2000fffe03f */
[----:B------:R-:W-:Y:S04]  /*5d8e0*/  STL.64 [R1+0x2680], R116 ;  /* 0x0026807401007387 */ /* 0x000fe80000100a00 */
[----:B------:R2:W-:Y:S04]  /*5d8f0*/  STL.64 [R1+0x2688], R118 ;  /* 0x0026887601007387 */ /* 0x0005e80000100a00 */
[----:B--2---:R-:W4:Y:S04]  /*5d900*/  LDL.LU.64 R118, [R1+0x57e0] ;  /* 0x0057e00001767983 */ /* 0x004f280000300a00 */
[----:B------:R-:W2:Y:S01]  /*5d910*/  LDL.LU.64 R116, [R1+0x57d8] ;  /* 0x0057d80001747983 */ /* 0x000ea20000300a00 */
[C---:B----4-:R-:W-:Y:S11]  /*5d920*/  HMMA.1688.F32.TF32 R112, R232.reuse, R118, R112 ;  /* 0x00000076e870723c */ /* 0x050ff60000081070 */
[----:B------:R-:W-:Y:S11]  /*5d930*/  @!UPT UIADD3 URZ, URZ, URZ, URZ ;  /* 0x0000003f3f3ff290 */ /* 0x000ff6000fffe03f */
[----:B------:R-:W-:Y:S01]  /*5d940*/  @!UPT UIADD3 URZ, URZ, URZ, URZ ;  /* 0x0000003f3f3ff290 */ /* 0x000fe2000fffe03f */
[----:B------:R-:W-:Y:S04]  /*5d950*/  STL.64 [R1+0x2670], R112 ;  /* 0x0026707001007387 */ /* 0x000fe80000100a00 */
[----:B------:R4:W-:Y:S04]  /*5d960*/  STL.64 [R1+0x2678], R114 ;  /* 0x0026787201007387 */ /* 0x0009e80000100a00 */
[----:B----4-:R-:W4:Y:S01]  /*5d970*/  LDL.LU.64 R114, [R1+0x57d0] ;  /* 0x0057d00001727983 */ /* 0x010f220000300a00 */
[C---:B------:R-:W-:Y:S03]  /*5d980*/  HMMA.1688.F32.TF32 R220, R232.reuse, R110, R220 ;  /* 0x0000006ee8dc723c */ /* 0x040fe600000810dc */
[----:B------:R-:W2:Y:S05]  /*5d990*/  LDL.LU.64 R112, [R1+0x57c8] ;  /* 0x0057c80001707983 */ /* 0x000eaa0000300a00 */
[C---:B------:R-:W-:Y:S08]  /*5d9a0*/  HMMA.1688.F32.TF32 R216, R232.reuse, R106, R216 ;  /* 0x0000006ae8d8723c */ /* 0x040ff000000810d8 */
[C---:B------:R-:W-:Y:S08]  /*5d9b0*/  HMMA.1688.F32.TF32 R248, R232.reuse, R102, R248 ;  /* 0x00000066e8f8723c */ /* 0x040ff000000810f8 */
[C---:B------:R-:W-:Y:S08]  /*5d9c0*/  HMMA.1688.F32.TF32 R236, R232.reuse, R98, R236 ;  /* 0x00000062e8ec723c */ /* 0x040ff000000810ec */
[C---:B------:R-:W-:Y:S08]  /*5d9d0*/  HMMA.1688.F32.TF32 R244, R232.reuse, R94, R244 ;  /* 0x0000005ee8f4723c */ /* 0x040ff000000810f4 */
[C---:B------:R-:W-:Y:S08]  /*5d9e0*/  HMMA.1688.F32.TF32 R200, R232.reuse, R90, R200 ;  /* 0x0000005ae8c8723c */ /* 0x040ff000000810c8 */
[C---:B----4-:R-:W-:Y:S11]  /*5d9f0*/  HMMA.1688.F32.TF32 R224, R232.reuse, R114, R224 ;  /* 0x00000072e8e0723c */ /* 0x050ff600000810e0 */
[----:B------:R-:W-:Y:S11]  /*5da00*/  @!UPT UIADD3 URZ, URZ, URZ, URZ ;  /* 0x0000003f3f3ff290 */ /* 0x000ff6000fffe03f */
[----:B------:R-:W-:Y:S01]  /*5da10*/  @!UPT UIADD3 URZ, URZ, URZ, URZ ;  /* 0x0000003f3f3ff290 */ /* 0x000fe2000fffe03f */
[----:B------:R-:W-:Y:S04]  /*5da20*/  STL.64 [R1+0x2660], R224 ;  /* 0x002660e001007387 */ /* 0x000fe80000100a00 */
[----:B------:R4:W-:Y:S04]  /*5da30*/  STL.64 [R1+0x2668], R226 ;  /* 0x002668e201007387 */ /* 0x0009e80000100a00 */
[----:B----4-:R-:W4:Y:S04]  /*5da40*/  LDL.LU.64 R226, [R1+0x57c0] ;  /* 0x0057c00001e27983 */ /* 0x010f280000300a00 */
[----:B------:R-:W2:Y:S04]  /*5da50*/  LDL.LU.64 R224, [R1+0x57b8] ;  /* 0x0057b80001e07983 */ /* 0x000ea80000300a00 */
[----:B------:R-:W-:Y:S04]  /*5da60*/  STL.64 [R1+0x2650], R220 ;  /* 0x002650dc01007387 */ /* 0x000fe80000100a00 */
[----:B------:R1:W-:Y:S04]  /*5da70*/  STL.64 [R1+0x2658], R222 ;  /* 0x002658de01007387 */ /* 0x0003e80000100a00 */
[----:B-1----:R-:W2:Y:S04]  /*5da80*/  LDL.LU.64 R222, [R1+0x57b0] ;  /* 0x0057b00001de7983 */ /* 0x002ea80000300a00 */
        /* <DEDUP_REMOVED lines=15> */
[----:B-1----:R-:W3:Y:S04]  /*5db80*/  LDL.LU.64 R246, [R1+0x5770] ;  /* 0x0057700001f67983 */ /* 0x002ee80000300a00 */
[----:B------:R-:W3:Y:S04]  /*5db90*/  LDL.LU.64 R244, [R1+0x5768] ;  /* 0x0057680001f47983 */ /* 0x000ee80000300a00 */
[----:B------:R-:W-:Y:S04]  /*5dba0*/  STL.64 [R1+0x2600], R200 ;  /* 0x002600c801007387 */ /* 0x000fe80000100a00 */
[----:B------:R1:W-:Y:S02]  /*5dbb0*/  STL.64 [R1+0x2608], R202 ;  /* 0x002608ca01007387 */ /* 0x0003e40000100a00 */
[C---:B-1----:R-:W-:Y:S08]  /*5dbc0*/  HMMA.1688.F32.TF32 R200, R232.reuse, R86, R204 ;  /* 0x00000056e8c8723c */ /* 0x042ff000000810cc */
[C---:B------:R-:W-:Y:S11]  /*5dbd0*/  HMMA.1688.F32.TF32 R204, R232.reuse, R82, R212 ;  /* 0x00000052e8cc723c */ /* 0x040ff600000810d4 */
[----:B------:R-:W-:Y:S04]  /*5dbe0*/  @!UPT UIADD3 URZ, URZ, URZ, URZ ;  /* 0x0000003f3f3ff290 */ /* 0x000fe8000fffe03f */
[----:B------:R-:W-:Y:S04]  /*5dbf0*/  STL.64 [R1+0x25f0], R200 ;  /* 0x0025f0c801007387 */ /* 0x000fe80000100a00 */
[----:B------:R1:W-:Y:S02]  /*5dc00*/  STL.64 [R1+0x25f8], R202 ;  /* 0x0025f8ca01007387 */ /* 0x0003e40000100a00 */
[C---:B-1----:R-:W-:Y:S08]  /*5dc10*/  HMMA.1688.F32.TF32 R200, R232.reuse, R78, R188 ;  /* 0x0000004ee8c8723c */ /* 0x042ff000000810bc */
[C---:B------:R-:W-:Y:S01]  /*5dc20*/  HMMA.1688.F32.TF32 R188, R232.reuse, R74, R196 ;  /* 0x0000004ae8bc723c */ /* 0x040fe200000810c4 */
[----:B------:R-:W-:Y:S04]  /*5dc30*/  STL.64 [R1+0x25e0], R204 ;  /* 0x0025e0cc01007387 */ /* 0x000fe80000100a00 */
[----:B------:R-:W-:Y:S03]  /*5dc40*/  STL.64 [R1+0x25e8], R206 ;  /* 0x0025e8ce01007387 */ /* 0x000fe60000100a00 */
[C---:B------:R-:W-:Y:S07]  /*5dc50*/  HMMA.1688.F32.TF32 R196, R232.reuse, R70, R192 ;  /* 0x00000046e8c4723c */ /* 0x040fee00000810c0 */
        /* <DEDUP_REMOVED lines=41> */
[----:B------:R-:W-:Y:S03]  /*5def0*/  HMMA.1688.F32.TF32 R140, R232, R10, R132 ;  /* 0x0000000ae88c723c */ /* 0x000fe60000081084 */
[----:B------:R-:W-:Y:S04]  /*5df00*/  STL.64 [R1+0x2508], R154 ;  /* 0x0025089a01007387 */ /* 0x000fe80000100a00 */
[----:B------:R-:W-:Y:S04]  /*5df10*/  STL.64 [R1+0x24f0], R148 ;  /* 0x0024f09401007387 */ /* 0x000fe80000100a00 */
[----:B------:R-:W-:Y:S04]  /*5df20*/  STL.64 [R1+0x24f8], R150 ;  /* 0x0024f89601007387 */ /* 0x000fe80000100a00 */
[----:B------:R-:W-:Y:S04]  /*5df30*/  STL.64 [R1+0x24e0], R136 ;  /* 0x0024e08801007387 */ /* 0x000fe80000100a00 */
[----:B------:R3:W-:Y:S01]  /*5df40*/  STL.64 [R1+0x24e8], R138 ;  /* 0x0024e88a01007387 */ /* 0x0007e20000100a00 */
[----:B--2---:R-:W-:Y:S03]  /*5df50*/  HMMA.1688.F32.TF32 R132, R228, R130, R236 ;  /* 0x00000082e484723c */ /* 0x004fe600000810ec */
[----:B------:R-:W-:Y:S05]  /*5df60*/  STL.64 [R1+0x24d0], R144 ;  /* 0x0024d09001007387 */ /* 0x000fea0000100a00 */
[----:B---3--:R-:W-:Y:S01]  /*5df70*/  HMMA.1688.F32.TF32 R136, R232, R242, R244 ;  /* 0x000000f2e888723c */ /* 0x008fe200000810f4 */
[----:B------:R-:W-:Y:S04]  /*5df80*/  STL.64 [R1+0x24d8], R146 ;  /* 0x0024d89201007387 */ /* 0x000fe80000100a00 */
[----:B------:R-:W-:Y:S11]  /*5df90*/  STL.64 [R1+0x24c0], R140 ;  /* 0x0024c08c01007387 */ /* 0x000ff60000100a00 */
[----:B------:R-:W-:Y:S01]  /*5dfa0*/  IMAD.MOV.U32 R84, RZ, RZ, R132 ;  /* 0x000000ffff547224 */ /* 0x000fe200078e0084 */
[----:B------:R-:W-:Y:S01]  /*5dfb0*/  STL.64 [R1+0x24c8], R142 ;  /* 0x0024c88e01007387 */ /* 0x000fe20000100a00 */
[----:B------:R-:W-:-:S03]  /*5dfc0*/  IMAD.MOV.U32 R85, RZ, RZ, R133 ;  /* 0x000000ffff557224 */ /* 0x000fc600078e0085 */
[----:B------:R-:W-:Y:S04]  /*5dfd0*/  LDS R232, [R3+0x4380] ;  /* 0x0043800003e87984 */ /* 0x000fe80000000800 */
[----:B------:R-:W-:Y:S04]  /*5dfe0*/  LDS R234, [R3+0x6380] ;  /* 0x0063800003ea7984 */ /* 0x000fe80000000800 */
[----:B------:R-:W-:Y:S04]  /*5dff0*/  LDS R233, [R4+0x4380] ;  /* 0x0043800004e97984 */ /* 0x000fe80000000800 */
[----:B------:R-:W-:Y:S04]  /*5e000*/  STL.64 [R1+0x20f0], R136 ;  /* 0x0020f08801007387 */ /* 0x000fe80000100a00 */
[----:B------:R-:W-:Y:S04]  /*5e010*/  STL.64 [R1+0x20f8], R138 ;  /* 0x0020f88a01007387 */ /* 0x000fe80000100a00 */
[----:B------:R1:W-:Y:S04]  /*5e020*/  STL.64 [R1+0x20e8], R134 ;  /* 0x0020e88601007387 */ /* 0x0003e80000100a00 */
[----:B------:R-:W2:Y:S04]  /*5e030*/  LDL.LU R132, [R1+0xfe0] ;  /* 0x000fe00001847983 */ /* 0x000ea80000300800 */
[----:B------:R-:W2:Y:S04]  /*5e040*/  LDL.LU R133, [R1+0xfe4] ;  /* 0x000fe40001857983 */ /* 0x000ea80000300800 */
[----:B-1----:R-:W2:Y:S04]  /*5e050*/  LDL.LU R134, [R1+0xfe8] ;  /* 0x000fe80001867983 */ /* 0x002ea80000300800 */
        /* <DEDUP_REMOVED lines=45> */
[----:B------:R-:W-:Y:S04]  /*5e330*/  STL [R1+0x5454], R85 ;  /* 0x0054545501007387 */ /* 0x000fe80000100800 */
[----:B------:R1:W-:Y:S04]  /*5e340*/  STL [R1+0x5450], R84 ;  /* 0x0054505401007387 */ /* 0x0003e80000100800 */
[----:B------:R-:W1:Y:S01]  /*5e350*/  LDS R235, [R4+0x6380] ;  /* 0x0063800004eb7984 */ /* 0x000e620000000800 */
[C---:B--2---:R-:W-:Y:S08]  /*5e360*/  HMMA.1688.F32.TF32 R152, R228.reuse, R102, R152 ;  /* 0x00000066e498723c */ /* 0x044ff00000081098 */
[C---:B---3--:R-:W-:Y:S08]  /*5e370*/  HMMA.1688.F32.TF32 R164, R228.reuse, R114, R164 ;  /* 0x00000072e4a4723c */ /* 0x048ff000000810a4 */
[C---:B----4-:R-:W-:Y:S08]  /*5e380*/  HMMA.1688.F32.TF32 R172, R228.reuse, R122, R172 ;  /* 0x0000007ae4ac723c */ /* 0x050ff000000810ac */
[C---:B------:R-:W-:Y:S08]  /*5e390*/  HMMA.1688.F32.TF32 R176, R228.reuse, R126, R176 ;  /* 0x0000007ee4b0723c */ /* 0x040ff000000810b0 */
[C---:B------:R-:W-:Y:S08]  /*5e3a0*/  HMMA.1688.F32.TF32 R168, R228.reuse, R118, R168 ;  /* 0x00000076e4a8723c */ /* 0x040ff000000810a8 */
[----:B------:R-:W-:Y:S01]  /*5e3b0*/  HMMA.1688.F32.TF32 R160, R228, R110, R160 ;  /* 0x0000006ee4a0723c */ /* 0x000fe200000810a0 */
[----:B-1----:R-:W-:Y:S01]  /*5e3c0*/  MOV R84, R175 ;  /* 0x000000af00547202 */ /* 0x002fe20000000f00 */
[----:B------:R-:W-:-:S05]  /*5e3d0*/  IMAD.MOV.U32 R85, RZ, RZ, R174 ;  /* 0x000000ffff557224 */ /* 0x000fca00078e00ae */
[----:B------:R-:W-:Y:S01]  /*5e3e0*/  STL.64 [R1+0x24b0], R176 ;  /* 0x0024b0b001007387 */ /* 0x000fe20000100a00 */
[C---:B------:R-:W-:Y:S03]  /*5e3f0*/  HMMA.1688.F32.TF32 R156, R228.reuse, R106, R156 ;  /* 0x0000006ae49c723c */ /* 0x040fe6000008109c */
[----:B------:R-:W-:Y:S04]  /*5e400*/  STL.64 [R1+0x24b8], R178 ;  /* 0x0024b8b201007387 */ /* 0x000fe80000100a00 */
[----:B------:R-:W-:Y:S01]  /*5e410*/  STL.64 [R1+0x24a0], R172 ;  /* 0x0024a0ac01007387 */ /* 0x000fe20000100a00 */
[C---:B------:R-:W-:Y:S03]  /*5e420*/  HMMA.1688.F32.TF32 R148, R228.reuse, R98, R148 ;  /* 0x00000062e494723c */ /* 0x040fe60000081094 */
[----:B------:R-:W-:Y:S04]  /*5e430*/  STL [R1+0x545c], R84 ;  /* 0x00545c5401007387 */ /* 0x000fe80000100800 */
[----:B------:R1:W-:Y:S01]  /*5e440*/  STL [R1+0x5458], R85 ;  /* 0x0054585501007387 */ /* 0x0003e20000100800 */
[----:B------:R-:W-:Y:S03]  /*5e450*/  HMMA.1688.F32.TF32 R144, R228, R94, R144 ;  /* 0x0000005ee490723c */ /* 0x000fe60000081090 */
[----:B------:R-:W-:Y:S01]  /*5e460*/  STL.64 [R1+0x2490], R168 ;  /* 0x002490a801007387 */ /* 0x000fe20000100a00 */
[----:B-1----:R-:W-:-:S02]  /*5e470*/  IMAD.MOV.U32 R85, RZ, RZ, R163 ;  /* 0x000000ffff557224 */ /* 0x002fc400078e00a3 */
[----:B------:R-:W-:Y:S01]  /*5e480*/  IMAD.MOV.U32 R84, RZ, RZ, R162 ;  /* 0x000000ffff547224 */ /* 0x000fe200078e00a2 */
[----:B------:R-:W-:Y:S04]  /*5e490*/  STL.64 [R1+0x2498], R170 ;  /* 0x002498aa01007387 */ /* 0x000fe80000100a00 */
[----:B------:R-:W-:Y:S04]  /*5e4a0*/  STL.64 [R1+0x2480], R164 ;  /* 0x002480a401007387 */ /* 0x000fe80000100a00 */
[----:B------:R-:W-:Y:S04]  /*5e4b0*/  STL.64 [R1+0x2488], R166 ;  /* 0x002488a601007387 */ /* 0x000fe80000100a00 */
[----:B------:R-:W-:Y:S04]  /*5e4c0*/  STL.64 [R1+0x2470], R160 ;  /* 0x002470a001007387 */ /* 0x000fe80000100a00 */
[----:B------:R1:W-:Y:S04]  /*5e4d0*/  STL [R1+0x5464], R85 ;  /* 0x0054645501007387 */ /* 0x0003e80000100800 */
[----:B------:R2:W-:Y:S04]  /*5e4e0*/  STL [R1+0x5460], R84 ;  /* 0x0054605401007387 */ /* 0x0005e80000100800 */
[----:B------:R-:W-:Y:S01]  /*5e4f0*/  STL.64 [R1+0x2460], R156 ;  /* 0x0024609c01007387 */ /* 0x000fe20000100a00 */
[----:B-1----:R-:W-:-:S03]  /*5e500*/  IMAD.MOV.U32 R85, RZ, RZ, R154 ;  /* 0x000000ffff557224 */ /* 0x002fc600078e009a */
[----:B------:R-:W-:Y:S01]  /*5e510*/  STL.64 [R1+0x2468], R158 ;  /* 0x0024689e01007387 */ /* 0x000fe20000100a00 */
[----:B--2---:R-:W-:-:S03]  /*5e520*/  MOV R84, R155 ;  /* 0x0000009b00547202 */ /* 0x004fc60000000f00 */
[----:B------:R-:W-:Y:S04]  /*5e530*/  STL.64 [R1+0x2450], R152 ;  /* 0x0024509801007387 */ /* 0x000fe80000100a00 */
[----:B------:R1:W-:Y:S04]  /*5e540*/  STL [R1+0x546c], R85 ;  /* 0x00546c5501007387 */ /* 0x0003e80000100800 */
[----:B------:R2:W-:Y:S04]  /*5e550*/  STL [R1+0x5468], R84 ;  /* 0x0054685401007387 */ /* 0x0005e80000100800 */
[----:B------:R-:W-:Y:S01]  /*5e560*/  STL.64 [R1+0x2440], R148 ;  /* 0x0024409401007387 */ /* 0x000fe20000100a00 */
[----:B-1----:R-:W-:-:S03]  /*5e570*/  IMAD.MOV.U32 R85, RZ, RZ, R144 ;  /* 0x000000ffff557224 */ /* 0x002fc600078e0090 */
[----:B------:R-:W-:Y:S01]  /*5e580*/  STL.64 [R1+0x2448], R150 ;  /* 0x0024489601007387 */ /* 0x000fe20000100a00 */
[----:B--2---:R-:W-:-:S03]  /*5e590*/  IMAD.MOV.U32 R84, RZ, RZ, R145 ;  /* 0x000000ffff547224 */ /* 0x004fc600078e0091 */
[----:B------:R1:W-:Y:S01]  /*5e5a0*/  STL.64 [R1+0x2438], R146 ;  /* 0x0024389201007387 */ /* 0x0003e20000100a00 */
[C---:B------:R-:W-:Y:S08]  /*5e5b0*/  HMMA.1688.F32.TF32 R132, R228.reuse, R82, R132 ;  /* 0x00000052e484723c */ /* 0x040ff00000081084 */
[C---:B-1----:R-:W-:Y:S08]  /*5e5c0*/  HMMA.1688.F32.TF32 R144, R228.reuse, R90, R136 ;  /* 0x0000005ae490723c */ /* 0x042ff00000081088 */
[----:B------:R-:W-:Y:S01]  /*5e5d0*/  HMMA.1688.F32.TF32 R136, R228, R86, R140 ;  /* 0x00000056e488723c */ /* 0x000fe2000008108c */
[----:B------:R-:W-:Y:S04]  /*5e5e0*/  STL [R1+0x5474], R85 ;  /* 0x0054745501007387 */ /* 0x000fe80000100800 */
[----:B------:R1:W-:Y:S10]  /*5e5f0*/  STL [R1+0x5470], R84 ;  /* 0x0054705401007387 */ /* 0x0003f40000100800 */
[----:B------:R-:W-:Y:S04]  /*5e600*/  STL.64 [R1+0x2420], R144 ;  /* 0x0024209001007387 */ /* 0x000fe80000100a00 */
[----:B------:R-:W-:Y:S04]  /*5e610*/  STL.64 [R1+0x2428], R146 ;  /* 0x0024289201007387 */ /* 0x000fe80000100a00 */
[----:B------:R2:W-:Y:S04]  /*5e620*/  STL.64 [R1+0x2410], R136 ;  /* 0x0024108801007387 */ /* 0x0005e80000100a00 */
[----:B------:R-:W3:Y:S04]  /*5e630*/  LDL.LU R140, [R1+0xf10] ;  /* 0x000f1000018c7983 */ /* 0x000ee80000300800 */
[----:B------:R4:W-:Y:S04]  /*5e640*/  STL.64 [R1+0x2400], R132 ;  /* 0x0024008401007387 */ /* 0x0009e80000100a00 */
[----:B------:R1:W-:Y:S04]  /*5e650*/  STL.64 [R1+0x2408], R134 ;  /* 0x0024088601007387 */ /* 0x0003e80000100a00 */
        /* <DEDUP_REMOVED lines=49> */
[----:B------:R-:W3:Y:S01]  /*5e970*/  LDL.LU R202, [R1+0xfa8] ;  /* 0x000fa80001ca7983 */ /* 0x000ee20000300800 */
[----:B-1----:R-:W-:-:S03]  /*5e980*/  MOV R84, R139 ;  /* 0x0000008b00547202 */ /* 0x002fc60000000f00 */
[----:B------:R-:W3:Y:S01]  /*5e990*/  LDL.LU R203, [R1+0xfac] ;  /* 0x000fac0001cb7983 */ /* 0x000ee20000300800 */
[----:B------:R-:W-:-:S03]  /*5e9a0*/  IMAD.MOV.U32 R85, RZ, RZ, R138 ;  /* 0x000000ffff557224 */ /* 0x000fc600078e008a */
[----:B------:R-:W3:Y:S01]  /*5e9b0*/  LDL.LU R236, [R1+0xfc0] ;  /* 0x000fc00001ec7983 */ /* 0x000ee20000300800 */
[----:B------:R-:W-:-:S03]  /*5e9c0*/  MOV R139, R248 ;  /* 0x000000f8008b7202 */ /* 0x000fc60000000f00 */
[----:B------:R-:W3:Y:S01]  /*5e9d0*/  LDL.LU R237, [R1+0xfc4] ;  /* 0x000fc40001ed7983 */ /* 0x000ee20000300800 */
[----:B------:R-:W-:-:S03]  /*5e9e0*/  IMAD.MOV.U32 R138, RZ, RZ, R249 ;  /* 0x000000ffff8a7224 */ /* 0x000fc600078e00f9 */
[----:B------:R-:W3:Y:S01]  /*5e9f0*/  LDL.LU R238, [R1+0xfc8] ;  /* 0x000fc80001ee7983 */ /* 0x000ee20000300800 */
[----:B--2---:R-:W-:-:S03]  /*5ea00*/  IMAD.MOV.U32 R137, RZ, RZ, R250 ;  /* 0x000000ffff897224 */ /* 0x004fc600078e00fa */
[----:B------:R-:W3:Y:S01]  /*5ea10*/  LDL.LU R239, [R1+0xfcc] ;  /* 0x000fcc0001ef7983 */ /* 0x000ee20000300800 */
[----:B------:R-:W-:-:S03]  /*5ea20*/  IMAD.MOV.U32 R136, RZ, RZ, R251 ;  /* 0x000000ffff887224 */ /* 0x000fc600078e00fb */
        /* <DEDUP_REMOVED lines=20> */
[----:B------:R-:W3:Y:S04]  /*5eb70*/  LDL.LU R152, [R1] ;  /* 0x0000000001987983 */ /* 0x000ee80000300800 */
        /* <DEDUP_REMOVED lines=11> */
[----:B----4-:R-:W4:Y:S04]  /*5ec30*/  LDL.LU R132, [R1+0xf00] ;  /* 0x000f000001847983 */ /* 0x010f280000300800 */
[----:B------:R-:W4:Y:S04]  /*5ec40*/  LDL.LU R133, [R1+0xf04] ;  /* 0x000f040001857983 */ /* 0x000f280000300800 */
[----:B------:R-:W4:Y:S04]  /*5ec50*/  LDL.LU R134, [R1+0xf08] ;  /* 0x000f080001867983 */ /* 0x000f280000300800 */
[----:B------:R-:W4:Y:S01]  /*5ec60*/  LDL.LU R135, [R1+0xf0c] ;  /* 0x000f0c0001877983 */ /* 0x000f220000300800 */
[C---:B--2---:R-:W-:Y:S11]  /*5ec70*/  HMMA.1688.F32.TF32 R248, R228.reuse, R78, R248 ;  /* 0x0000004ee4f8723c */ /* 0x044ff600000810f8 */
[----:B------:R-:W-:Y:S11]  /*5ec80*/  @!UPT UIADD3 URZ, URZ, URZ, URZ ;  /* 0x0000003f3f3ff290 */ /* 0x000ff6000fffe03f */
[----:B------:R-:W-:Y:S01]  /*5ec90*/  @!UPT UIADD3 URZ, URZ, URZ, URZ ;  /* 0x0000003f3f3ff290 */ /* 0x000fe2000fffe03f */
[----:B------:R-:W-:Y:S04]  /*5eca0*/  STL.64 [R1+0x23f0], R248 ;  /* 0x0023f0f801007387 */ /* 0x000fe80000100a00 */
[----:B------:R1:W-:Y:S04]  /*5ecb0*/  STL.64 [R1+0x23f8], R250 ;  /* 0x0023f8fa01007387 */ /* 0x0003e80000100a00 */
[----:B-1----:R-:W2:Y:S04]  /*5ecc0*/  LDL.LU.64 R250, [R1+0x5760] ;  /* 0x0057600001fa7983 */ /* 0x002ea80000300a00 */
[----:B------:R-:W2:Y:S01]  /*5ecd0*/  LDL.LU.64 R248, [R1+0x5758] ;  /* 0x0057580001f87983 */ /* 0x000ea20000300a00 */
[C---:B---3--:R-:W-:Y:S08]  /*5ece0*/  HMMA.1688.F32.TF32 R236, R228.reuse, R74, R236 ;  /* 0x0000004ae4ec723c */ /* 0x048ff000000810ec */
[C---:B------:R-:W-:Y:S08]  /*5ecf0*/  HMMA.1688.F32.TF32 R244, R228.reuse, R70, R244 ;  /* 0x00000046e4f4723c */ /* 0x040ff000000810f4 */
[C---:B------:R-:W-:Y:S07]  /*5ed00*/  HMMA.1688.F32.TF32 R200, R228.reuse, R66, R200 ;  /* 0x00000042e4c8723c */ /* 0x040fee00000810c8 */
[----:B------:R-:W-:Y:S04]  /*5ed10*/  STL.64 [R1+0x23e0], R236 ;  /* 0x0023e0ec01007387 */ /* 0x000fe80000100a00 */
[----:B------:R1:W-:Y:S04]  /*5ed20*/  STL.64 [R1+0x23e8], R238 ;  /* 0x0023e8ee01007387 */ /* 0x0003e80000100a00 */
[----:B------:R-:W-:Y:S04]  /*5ed30*/  STL.64 [R1+0x23d0], R244 ;  /* 0x0023d0f401007387 */ /* 0x000fe80000100a00 */
[----:B------:R-:W-:Y:S01]  /*5ed40*/  STL.64 [R1+0x23d8], R246 ;  /* 0x0023d8f601007387 */ /* 0x000fe20000100a00 */
[C---:B-1----:R-:W-:Y:S03]  /*5ed50*/  HMMA.1688.F32.TF32 R236, R228.reuse, R62, R204 ;  /* 0x0000003ee4ec723c */ /* 0x042fe600000810cc */
[----:B------:R-:W-:Y:S04]  /*5ed60*/  STL.64 [R1+0x23c0], R200 ;  /* 0x0023c0c801007387 */ /* 0x000fe80000100a00 */
[----:B------:R1:W-:Y:S01]  /*5ed70*/  STL.64 [R1+0x23c8], R202 ;  /* 0x0023c8ca01007387 */ /* 0x0003e20000100a00 */
[C---:B------:R-:W-:Y:S08]  /*5ed80*/  HMMA.1688.F32.TF32 R204, R228.reuse, R58, R212 ;  /* 0x0000003ae4cc723c */ /* 0x040ff000000810d4 */
[C---:B-1----:R-:W-:Y:S08]  /*5ed90*/  HMMA.1688.F32.TF32 R200, R228.reuse, R54, R188 ;  /* 0x00000036e4c8723c */ /* 0x042ff000000810bc */
[C---:B------:R-:W-:Y:S01]  /*5eda0*/  HMMA.1688.F32.TF32 R188, R228.reuse, R50, R196 ;  /* 0x00000032e4bc723c */ /* 0x040fe200000810c4 */
        /* <DEDUP_REMOVED lines=42> */
[----:B------:R-:W-:Y:S04]  /*5f050*/  LDS R228, [R3+0x4400] ;  /* 0x0044000003e47984 */ /* 0x000fe80000000800 */
[----:B------:R-:W-:Y:S04]  /*5f060*/  LDS R230, [R3+0x6400] ;  /* 0x0064000003e67984 */ /* 0x000fe80000000800 */
[----:B------:R-:W-:Y:S04]  /*5f070*/  LDS R229, [R4+0x4400] ;  /* 0x0044000004e57984 */ /* 0x000fe80000000800 */
[----:B------:R-:W1:Y:S01]  /*5f080*/  LDS R231, [R4+0x6400] ;  /* 0x0064000004e77984 */ /* 0x000e620000000800 */
[C---:B--2---:R-:W-:Y:S11]  /*5f090*/  HMMA.1688.F32.TF32 R152, R232.reuse, R130, R248 ;  /* 0x00000082e898723c */ /* 0x044ff600000810f8 */
[----:B------:R-:W-:Y:S11]  /*5f0a0*/  @!UPT UIADD3 URZ, URZ, URZ, URZ ;  /* 0x0000003f3f3ff290 */ /* 0x000ff6000fffe03f */
[----:B------:R-:W-:Y:S01]  /*5f0b0*/  @!UPT UIADD3 URZ, URZ, URZ, URZ ;  /* 0x0000003f3f3ff290 */ /* 0x000fe2000fffe03f */
[----:B------:R2:W-:Y:S01]  /*5f0c0*/  STL.64 [R1+0x20c8], R154 ;  /* 0x0020c89a01007387 */ /* 0x0005e20000100a00 */
[----:B------:R-:W-:Y:S02]  /*5f0d0*/  IMAD.MOV.U32 R92, RZ, RZ, R152 ;  /* 0x000000ffff5c7224 */ /* 0x000fe400078e0098 */
[----:B------:R-:W-:Y:S02]  /*5f0e0*/  IMAD.MOV.U32 R93, RZ, RZ, R153 ;  /* 0x000000ffff5d7224 */ /* 0x000fe400078e0099 */
[C---:B--2---:R-:W-:Y:S08]  /*5f0f0*/  HMMA.1688.F32.TF32 R152, R232.reuse, R126, R148 ;  /* 0x0000007ee898723c */ /* 0x044ff00000081094 */
[C---:B------:R-:W-:Y:S08]  /*5f100*/  HMMA.1688.F32.TF32 R148, R232.reuse, R122, R144 ;  /* 0x0000007ae894723c */ /* 0x040ff00000081090 */
[C---:B------:R-:W-:Y:S08]  /*5f110*/  HMMA.1688.F32.TF32 R144, R232.reuse, R118, R136 ;  /* 0x00000076e890723c */ /* 0x040ff00000081088 */
[C---:B----4-:R-:W-:Y:S01]  /*5f120*/  HMMA.1688.F32.TF32 R136, R232.reuse, R110, R132 ;  /* 0x0000006ee888723c */ /* 0x050fe20000081084 */
[----:B------:R2:W-:Y:S04]  /*5f130*/  STL.64 [R1+0x22d0], R152 ;  /* 0x0022d09801007387 */ /* 0x0005e80000100a00 */
[----:B------:R3:W-:Y:S04]  /*5f140*/  STL.64 [R1+0x22d8], R154 ;  /* 0x0022d89a01007387 */ /* 0x0007e80000100a00 */
[----:B------:R2:W-:Y:S04]  /*5f150*/  STL.64 [R1+0x22c0], R148 ;  /* 0x0022c09401007387 */ /* 0x0005e80000100a00 */
[----:B------:R1:W-:Y:S04]  /*5f160*/  STL.64 [R1+0x22c8], R150 ;  /* 0x0022c89601007387 */ /* 0x0003e80000100a00 */
[----:B------:R1:W-:Y:S04]  /*5f170*/  STL.64 [R1+0x22b0], R144 ;  /* 0x0022b09001007387 */ /* 0x0003e80000100a00 */
[----:B------:R1:W-:Y:S04]  /*5f180*/  STL.64 [R1+0x22b8], R146 ;  /* 0x0022b89201007387 */ /* 0x0003e80000100a00 */
[----:B------:R-:W4:Y:S04]  /*5f190*/  LDL.LU R132, [R1+0xef0] ;  /* 0x000ef00001847983 */ /* 0x000f280000300800 */
[----:B------:R-:W-:Y:S04]  /*5f1a0*/  STL.64 [R1+0x22a0], R140 ;  /* 0x0022a08c01007387 */ /* 0x000fe80000100a00 */
[----:B------:R-:W-:Y:S04]  /*5f1b0*/  STL.64 [R1+0x22a8], R142 ;  /* 0x0022a88e01007387 */ /* 0x000fe80000100a00 */
[----:B------:R1:W-:Y:S04]  /*5f1c0*/  STL.64 [R1+0x2290], R136 ;  /* 0x0022908801007387 */ /* 0x0003e80000100a00 */
[----:B------:R1:W-:Y:S04]  /*5f1d0*/  STL.64 [R1+0x2298], R138 ;  /* 0x0022988a01007387 */ /* 0x0003e80000100a00 */
[----:B------:R-:W4:Y:S04]  /*5f1e0*/  LDL.LU R133, [R1+0xef4] ;  /* 0x000ef40001857983 */ /* 0x000f280000300800 */
[----:B------:R-:W4:Y:S04]  /*5f1f0*/  LDL.LU R134, [R1+0xef8] ;  /* 0x000ef80001867983 */ /* 0x000f280000300800 */
[----:B------:R-:W4:Y:S04]  /*5f200*/  LDL.LU R135, [R1+0xefc] ;  /* 0x000efc0001877983 */ /* 0x000f280000300800 */
[----:B--2---:R-:W3:Y:S04]  /*5f210*/  LDL.LU R152, [R1+0xea0] ;  /* 0x000ea00001987983 */ /* 0x004ee80000300800 */
[----:B------:R-:W3:Y:S04]  /*5f220*/  LDL.LU R153, [R1+0xea4] ;  /* 0x000ea40001997983 */ /* 0x000ee80000300800 */
[----:B---3--:R-:W3:Y:S04]  /*5f230*/  LDL.LU R154, [R1+0xea8] ;  /* 0x000ea800019a7983 */ /* 0x008ee80000300800 */
        /* <DEDUP_REMOVED lines=19> */
[----:B-1----:R-:W3:Y:S04]  /*5f370*/  LDL.LU R150, [R1+0xe98] ;  /* 0x000e980001967983 */ /* 0x002ee80000300800 */
        /* <DEDUP_REMOVED lines=10> */
[C---:B----4-:R-:W-:Y:S11]  /*5f420*/  HMMA.1688.F32.TF32 R132, R232.reuse, R106, R132 ;  /* 0x0000006ae884723c */ /* 0x050ff60000081084 */
[----:B------:R-:W-:Y:S11]  /*5f430*/  @!UPT UIADD3 URZ, URZ, URZ, URZ ;  /* 0x0000003f3f3ff290 */ /* 0x000ff6000fffe03f */
[----:B------:R-:W-:Y:S01]  /*5f440*/  @!UPT UIADD3 URZ, URZ, URZ, URZ ;  /* 0x0000003f3f3ff290 */ /* 0x000fe2000fffe03f */
[----:B------:R1:W-:Y:S04]  /*5f450*/  STL.64 [R1+0x2280], R132 ;  /* 0x0022808401007387 */ /* 0x0003e80000100a00 */
[----:B------:R4:W-:Y:S04]  /*5f460*/  STL.64 [R1+0x2288], R134 ;  /* 0x0022888601007387 */ /* 0x0009e80000100a00 */
[----:B------:R-:W2:Y:S04]  /*5f470*/  LDL.LU R141, [R1+0xe64] ;  /* 0x000e6400018d7983 */ /* 0x000ea80000300800 */
[----:B------:R-:W2:Y:S04]  /*5f480*/  LDL.LU R142, [R1+0xe68] ;  /* 0x000e6800018e7983 */ /* 0x000ea80000300800 */
[----:B------:R-:W2:Y:S04]  /*5f490*/  LDL.LU R143, [R1+0xe6c] ;  /* 0x000e6c00018f7983 */ /* 0x000ea80000300800 */
[----:B-1----:R-:W2:Y:S04]  /*5f4a0*/  LDL.LU R132, [R1+0xe50] ;  /* 0x000e500001847983 */ /* 0x002ea80000300800 */
[----:B------:R-:W2:Y:S04]  /*5f4b0*/  LDL.LU R133, [R1+0xe54] ;  /* 0x000e540001857983 */ /* 0x000ea80000300800 */
[----:B----4-:R-:W4:Y:S04]  /*5f4c0*/  LDL.LU R134, [R1+0xe58] ;  /* 0x000e580001867983 */ /* 0x010f280000300800 */
[----:B------:R-:W4:Y:S01]  /*5f4d0*/  LDL.LU R135, [R1+0xe5c] ;  /* 0x000e5c0001877983 */ /* 0x000f220000300800 */
[C---:B---3--:R-:W-:Y:S08]  /*5f4e0*/  HMMA.1688.F32.TF32 R168, R232.reuse, R102, R168 ;  /* 0x00000066e8a8723c */ /* 0x048ff000000810a8 */
[C---:B------:R-:W-:Y:S08]  /*5f4f0*/  HMMA.1688.F32.TF32 R164, R232.reuse, R98, R164 ;  /* 0x00000062e8a4723c */ /* 0x040ff000000810a4 */
[C---:B------:R-:W-:Y:S08]  /*5f500*/  HMMA.1688.F32.TF32 R160, R232.reuse, R94, R160 ;  /* 0x0000005ee8a0723c */ /* 0x040ff000000810a0 */
[C---:B------:R-:W-:Y:S08]  /*5f510*/  HMMA.1688.F32.TF32 R156, R232.reuse, R90, R156 ;  /* 0x0000005ae89c723c */ /* 0x040ff0000008109c */
[C---:B------:R-:W-:Y:S08]  /*5f520*/  HMMA.1688.F32.TF32 R152, R232.reuse, R86, R152 ;  /* 0x00000056e898723c */ /* 0x040ff00000081098 */
        /* <DEDUP_REMOVED lines=10> */
[----:B------:R-:W-:Y:S01]  /*5f5d0*/  STL.64 [R1+0x2218], R146 ;  /* 0x0022189201007387 */ /* 0x000fe20000100a00 */
[----:B------:R-:W-:-:S03]  /*5f5e0*/  IMAD.MOV.U32 R53, RZ, RZ, R137 ;  /* 0x000000ffff357224 */ /* 0x000fc600078e0089 */
[----:B------:R2:W-:Y:S04]  /*5f5f0*/  STL.64 [R1+0x2208], R138 ;  /* 0x0022088a01007387 */ /* 0x0005e80000100a00 */
[----:B------:R-:W-:Y:S04]  /*5f600*/  STL [R1+0x538c], R53 ;  /* 0x00538c3501007387 */ /* 0x000fe80000100800 */
[----:B------:R-:W-:Y:S01]  /*5f610*/  STL [R1+0x5388], R52 ;  /* 0x0053883401007387 */ /* 0x000fe20000100800 */
[----:B------:R-:W-:Y:S01]  /*5f620*/  IMAD.MOV.U32 R48, RZ, RZ, R144 ;  /* 0x000000ffff307224 */ /* 0x000fe200078e0090 */
[----:B------:R-:W-:Y:S01]  /*5f630*/  MOV R49, R145 ;  /* 0x0000009100317202 */ /* 0x000fe20000000f00 */
[----:B------:R-:W-:-:S02]  /*5f640*/  IMAD.MOV.U32 R36, RZ, RZ, R156 ;  /* 0x000000ffff247224 */ /* 0x000fc400078e009c */
[----:B------:R-:W-:Y:S01]  /*5f650*/  IMAD.MOV.U32 R37, RZ, RZ, R157 ;  /* 0x000000ffff257224 */ /* 0x000fe200078e009d */
[----:B------:R-:W-:Y:S01]  /*5f660*/  MOV R25, R169 ;  /* 0x000000a900197202 */ /* 0x000fe20000000f00 */
[----:B------:R-:W-:Y:S02]  /*5f670*/  IMAD.MOV.U32 R24, RZ, RZ, R168 ;  /* 0x000000ffff187224 */ /* 0x000fe400078e00a8 */
[----:B------:R-:W-:Y:S02]  /*5f680*/  IMAD.MOV.U32 R28, RZ, RZ, R164 ;  /* 0x000000ffff1c7224 */ /* 0x000fe400078e00a4 */
[----:B------:R-:W-:Y:S01]  /*5f690*/  IMAD.MOV.U32 R29, RZ, RZ, R165 ;  /* 0x000000ffff1d7224 */ /* 0x000fe200078e00a5 */
[----:B------:R-:W-:Y:S01]  /*5f6a0*/  MOV R33, R161 ;  /* 0x000000a100217202 */ /* 0x000fe20000000f00 */
[----:B------:R-:W-:Y:S01]  /*5f6b0*/  IMAD.MOV.U32 R32, RZ, RZ, R160 ;  /* 0x000000ffff207224 */ /* 0x000fe200078e00a0 */
[----:B------:R-:W-:Y:S01]  /*5f6c0*/  MOV R41, R153 ;  /* 0x0000009900297202 */ /* 0x000fe20000000f00 */
[----:B------:R-:W-:-:S02]  /*5f6d0*/  IMAD.MOV.U32 R40, RZ, RZ, R152 ;  /* 0x000000ffff287224 */ /* 0x000fc400078e0098 */
[----:B------:R-:W-:Y:S02]  /*5f6e0*/  IMAD.MOV.U32 R44, RZ, RZ, R148 ;  /* 0x000000ffff2c7224 */ /* 0x000fe400078e0094 */
[----:B------:R-:W-:Y:S01]  /*5f6f0*/  IMAD.MOV.U32 R45, RZ, RZ, R149 ;  /* 0x000000ffff2d7224 */ /* 0x000fe200078e0095 */
[C---:B--2---:R-:W-:Y:S08]  /*5f700*/  HMMA.1688.F32.TF32 R136, R232.reuse, R70, R140 ;  /* 0x00000046e888723c */ /* 0x044ff0000008108c */
[----:B----4-:R-:W-:Y:S11]  /*5f710*/  HMMA.1688.F32.TF32 R132, R232, R66, R132 ;  /* 0x00000042e884723c */ /* 0x010ff60000081084 */
[----:B------:R-:W-:Y:S05]  /*5f720*/  @!UPT UIADD3 URZ, URZ, URZ, URZ ;  /* 0x0000003f3f3ff290 */ /* 0x000fea000fffe03f */
[----:B------:R-:W-:Y:S01]  /*5f730*/  MOV R57, R137 ;  /* 0x0000008900397202 */ /* 0x000fe20000000f00 */
[----:B------:R-:W-:Y:S01]  /*5f740*/  IMAD.MOV.U32 R56, RZ, RZ, R136 ;  /* 0x000000ffff387224 */ /* 0x000fe200078e0088 */
[----:B------:R1:W-:Y:S04]  /*5f750*/  STL.64 [R1+0x21f8], R138 ;  /* 0x0021f88a01007387 */ /* 0x0003e80000100a00 */
[----:B------:R-:W-:Y:S04]  /*5f760*/  STL [R1+0x5384], R57 ;  /* 0x0053843901007387 */ /* 0x000fe80000100800 */
[----:B------:R-:W-:Y:S04]  /*5f770*/  STL [R1+0x5380], R56 ;  /* 0x0053803801007387 */ /* 0x000fe80000100800 */
[----:B------:R2:W-:Y:S04]  /*5f780*/  STL.64 [R1+0x21e8], R134 ;  /* 0x0021e88601007387 */ /* 0x0005e80000100a00 */
[----:B------:R-:W3:Y:S04]  /*5f790*/  LDL.LU R140, [R1+0xb0] ;  /* 0x0000b000018c7983 */ /* 0x000ee80000300800 */
[----:B------:R-:W3:Y:S04]  /*5f7a0*/  LDL.LU R141, [R1+0xb4] ;  /* 0x0000b400018d7983 */ /* 0x000ee80000300800 */
[----:B------:R-:W3:Y:S04]  /*5f7b0*/  LDL.LU R142, [R1+0xb8] ;  /* 0x0000b800018e7983 */ /* 0x000ee80000300800 */
[----:B------:R-:W3:Y:S04]  /*5f7c0*/  LDL.LU R143, [R1+0xbc] ;  /* 0x0000bc00018f7983 */ /* 0x000ee80000300800 */
[----:B------:R-:W4:Y:S04]  /*5f7d0*/  LDL.LU R136, [R1+0xc0] ;  /* 0x0000c00001887983 */ /* 0x000f280000300800 */
[----:B------:R-:W4:Y:S04]  /*5f7e0*/  LDL.LU R137, [R1+0xc4] ;  /* 0x0000c40001897983 */ /* 0x000f280000300800 */
[----:B-1----:R-:W4:Y:S04]  /*5f7f0*/  LDL.LU R138, [R1+0xc8] ;  /* 0x0000c800018a7983 */ /* 0x002f280000300800 */
[----:B------:R-:W4:Y:S04]  /*5f800*/  LDL.LU R139, [R1+0xcc] ;  /* 0x0000cc00018b7983 */ /* 0x000f280000300800 */
        /* <DEDUP_REMOVED lines=40> */
[----:B------:R-:W-:-:S02]  /*5fa90*/  IMAD.MOV.U32 R60, RZ, RZ, R132 ;  /* 0x000000ffff3c7224 */ /* 0x000fc400078e0084 */
[----:B------:R-:W-:Y:S01]  /*5faa0*/  IMAD.MOV.U32 R61, RZ, RZ, R133 ;  /* 0x000000ffff3d7224 */ /* 0x000fe200078e0085 */
[----:B------:R-:W4:Y:S04]  /*5fab0*/  LDL.LU R132, [R1+0xa0] ;  /* 0x0000a00001847983 */ /* 0x000f280000300800 */
[----:B------:R-:W4:Y:S04]  /*5fac0*/  LDL.LU R133, [R1+0xa4] ;  /* 0x0000a40001857983 */ /* 0x000f280000300800 */
[----:B--2---:R-:W2:Y:S04]  /*5fad0*/  LDL.LU R134, [R1+0xa8] ;  /* 0x0000a80001867983 */ /* 0x004ea80000300800 */
[----:B------:R-:W2:Y:S04]  /*5fae0*/  LDL.LU R135, [R1+0xac] ;  /* 0x0000ac0001877983 */ /* 0x000ea80000300800 */
[----:B------:R-:W-:Y:S04]  /*5faf0*/  STL [R1+0x537c], R61 ;  /* 0x00537c3d01007387 */ /* 0x000fe80000100800 */
[----:B------:R-:W-:Y:S01]  /*5fb00*/  STL [R1+0x5378], R60 ;  /* 0x0053783c01007387 */ /* 0x000fe20000100800 */
[C---:B---3--:R-:W-:Y:S08]  /*5fb10*/  HMMA.1688.F32.TF32 R156, R232.reuse, R38, R156 ;  /* 0x00000026e89c723c */ /* 0x048ff0000008109c */
[C---:B----4-:R-:W-:Y:S11]  /*5fb20*/  HMMA.1688.F32.TF32 R176, R232.reuse, R58, R176 ;  /* 0x0000003ae8b0723c */ /* 0x050ff600000810b0 */
[----:B------:R-:W-:Y:S05]  /*5fb30*/  @!UPT UIADD3 URZ, URZ, URZ, URZ ;  /* 0x0000003f3f3ff290 */ /* 0x000fea000fffe03f */
[----:B------:R-:W-:Y:S01]  /*5fb40*/  IMAD.MOV.U32 R53, RZ, RZ, R156 ;  /* 0x000000ffff357224 */ /* 0x000fe200078e009c */
[----:B------:R-:W-:Y:S01]  /*5fb50*/  MOV R52, R157 ;  /* 0x0000009d00347202 */ /* 0x000fe20000000f00 */
[----:B------:R-:W-:Y:S01]  /*5fb60*/  IMAD.MOV.U32 R57, RZ, RZ, R158 ;  /* 0x000000ffff397224 */ /* 0x000fe200078e009e */
[----:B------:R-:W-:Y:S01]  /*5fb70*/  HMMA.1688.F32.TF32 R180, R232, R62, R180 ;  /* 0x0000003ee8b4723c */ /* 0x000fe200000810b4 */
[----:B------:R-:W-:-:S07]  /*5fb80*/  IMAD.MOV.U32 R56, RZ, RZ, R159 ;  /* 0x000000ffff387224 */ /* 0x000fce00078e009f */
[C---:B------:R-:W-:Y:S08]  /*5fb90*/  HMMA.1688.F32.TF32 R168, R232.reuse, R50, R168 ;  /* 0x00000032e8a8723c */ /* 0x040ff000000810a8 */
[C---:B------:R-:W-:Y:S08]  /*5fba0*/  HMMA.1688.F32.TF32 R164, R232.reuse, R46, R164 ;  /* 0x0000002ee8a4723c */ /* 0x040ff000000810a4 */
[C---:B------:R-:W-:Y:S08]  /*5fbb0*/  HMMA.1688.F32.TF32 R160, R232.reuse, R42, R160 ;  /* 0x0000002ae8a0723c */ /* 0x040ff000000810a0 */
[C---:B------:R-:W-:Y:S01]  /*5fbc0*/  HMMA.1688.F32.TF32 R156, R232.reuse, R34, R152 ;  /* 0x00000022e89c723c */ /* 0x040fe20000081098 */
[----:B------:R-:W-:Y:S07]  /*5fbd0*/  STL.64 [R1+0x21d8], R182 ;  /* 0x0021d8b601007387 */ /* 0x000fee0000100a00 */
        /* <DEDUP_REMOVED lines=10> */
[----:B------:R-:W-:Y:S01]  /*5fc80*/  STL.64 [R1+0x20a8], R158 ;  /* 0x0020a89e01007387 */ /* 0x000fe20000100a00 */
[C---:B--2---:R-:W-:Y:S03]  /*5fc90*/  HMMA.1688.F32.TF32 R132, R232.reuse, R14, R132 ;  /* 0x0000000ee884723c */ /* 0x044fe60000081084 */
        /* <DEDUP_REMOVED lines=10> */
[----:B------:R1:W-:Y:S04]  /*5fd40*/  STL.64 [R1+0x2050], R132 ;  /* 0x0020508401007387 */ /* 0x0003e80000100a00 */
[----:B------:R-:W-:Y:S04]  /*5fd50*/  STL.64 [R1+0x2058], R134 ;  /* 0x0020588601007387 */ /* 0x000fe80000100a00 */
[----:B-1----:R-:W2:Y:S04]  /*5fd60*/  LDL.LU R132, [R1+0xca0] ;  /* 0x000ca00001847983 */ /* 0x002ea80000300800 */
[----:B------:R1:W-:Y:S04]  /*5fd70*/  STL.64 [R1+0x2040], R140 ;  /* 0x0020408c01007387 */ /* 0x0003e80000100a00 */
[----:B------:R3:W-:Y:S05]  /*5fd80*/  STL.64 [R1+0x2048], R142 ;  /* 0x0020488e01007387 */ /* 0x0007ea0000100a00 */
[----:B------:R4:W-:Y:S04]  /*5fd90*/  STL.64 [R1+0x2020], R136 ;  /* 0x0020208801007387 */ /* 0x0009e80000100a00 */
[----:B------:R2:W-:Y:S01]  /*5fda0*/  STL.64 [R1+0x2028], R138 ;  /* 0x0020288a01007387 */ /* 0x0005e20000100a00 */
[----:B-1----:R-:W-:-:S03]  /*5fdb0*/  IMAD.MOV.U32 R140, RZ, RZ, R224 ;  /* 0x000000ffff8c7224 */ /* 0x002fc600078e00e0 */
[----:B------:R-:W2:Y:S04]  /*5fdc0*/  LDL.LU R133, [R1+0xca4] ;  /* 0x000ca40001857983 */ /* 0x000ea80000300800 */
[----:B------:R-:W2:Y:S04]  /*5fdd0*/  LDL.LU R134, [R1+0xca8] ;  /* 0x000ca80001867983 */ /* 0x000ea80000300800 */
[----:B------:R-:W2:Y:S04]  /*5fde0*/  LDL.LU R135, [R1+0xcac] ;  /* 0x000cac0001877983 */ /* 0x000ea80000300800 */
[----:B------:R-:W2:Y:S01]  /*5fdf0*/  LDL.LU R224, [R1+0x5754] ;  /* 0x0057540001e07983 */ /* 0x000ea20000300800 */
[----:B------:R-:W-:Y:S01]  /*5fe00*/  MOV R141, R225 ;  /* 0x000000e1008d7202 */ /* 0x000fe20000000f00 */
[----:B---3--:R-:W-:-:S02]  /*5fe10*/  IMAD.MOV.U32 R142, RZ, RZ, R226 ;  /* 0x000000ffff8e7224 */ /* 0x008fc400078e00e2 */
[----:B------:R-:W3:Y:S01]  /*5fe20*/  LDL.LU R225, [R1+0x5750] ;  /* 0x0057500001e17983 */ /* 0x000ee20000300800 */
[----:B------:R-:W-:-:S03]  /*5fe30*/  IMAD.MOV.U32 R143, RZ, RZ, R227 ;  /* 0x000000ffff8f7224 */ /* 0x000fc600078e00e3 */
[----:B------:R-:W4:Y:S04]  /*5fe40*/  LDL.LU R226, [R1+0x574c] ;  /* 0x00574c0001e27983 */ /* 0x000f280000300800 */
[----:B------:R-:W4:Y:S04]  /*5fe50*/  LDL.LU R227, [R1+0x5748] ;  /* 0x0057480001e37983 */ /* 0x000f280000300800 */
[----:B------:R-:W4:Y:S04]  /*5fe60*/  LDL.LU R144, [R1+0xcd0] ;  /* 0x000cd00001907983 */ /* 0x000f280000300800 */
[----:B------:R-:W4:Y:S04]  /*5fe70*/  LDL.LU R145, [R1+0xcd4] ;  /* 0x000cd40001917983 */ /* 0x000f280000300800 */
[----:B------:R-:W4:Y:S01]  /*5fe80*/  LDL.LU R146, [R1+0xcd8] ;  /* 0x000cd80001927983 */ /* 0x000f220000300800 */
[----:B--2---:R-:W-:-:S03]  /*5fe90*/  IMAD.MOV.U32 R147, RZ, RZ, R224 ;  /* 0x000000ffff937224 */ /* 0x004fc600078e00e0 */
[----:B------:R-:W2:Y:S01]  /*5fea0*/  LDL.LU R224, [R1+0x5744] ;  /* 0x0057440001e07983 */ /* 0x000ea20000300800 */
[----:B---3--:R-:W-:-:S03]  /*5feb0*/  IMAD.MOV.U32 R151, RZ, RZ, R225 ;  /* 0x000000ffff977224 */ /* 0x008fc600078e00e1 */
[----:B------:R-:W3:Y:S01]  /*5fec0*/  LDL.LU R148, [R1+0xce0] ;  /* 0x000ce00001947983 */ /* 0x000ee20000300800 */
[----:B----4-:R-:W-:Y:S01]  /*5fed0*/  IMAD.MOV.U32 R150, RZ, RZ, R226 ;  /* 0x000000ffff967224 */ /* 0x010fe200078e00e2 */
[----:B------:R-:W-:Y:S02]  /*5fee0*/  MOV R149, R227 ;  /* 0x000000e300957202 */ /* 0x000fe40000000f00 */
[----:B------:R-:W4:Y:S04]  /*5fef0*/  LDL.LU R227, [R1+0x5740] ;  /* 0x0057400001e37983 */ /* 0x000f280000300800 */
[----:B------:R-:W3:Y:S04]  /*5ff00*/  LDL.LU R226, [R1+0x573c] ;  /* 0x00573c0001e27983 */ /* 0x000ee80000300800 */
[----:B------:R-:W3:Y:S04]  /*5ff10*/  LDL.LU R225, [R1+0x5738] ;  /* 0x0057380001e17983 */ /* 0x000ee80000300800 */
[----:B------:R-:W3:Y:S04]  /*5ff20*/  LDL.LU R152, [R1+0xcf0] ;  /* 0x000cf00001987983 */ /* 0x000ee80000300800 */
[----:B------:R-:W3:Y:S04]  /*5ff30*/  LDL.LU R153, [R1+0xcf4] ;  /* 0x000cf40001997983 */ /* 0x000ee80000300800 */
[----:B------:R-:W3:Y:S01]  /*5ff40*/  LDL.LU R154, [R1+0xcf8] ;  /* 0x000cf800019a7983 */ /* 0x000ee20000300800 */
[----:B--2---:R-:W-:-:S03]  /*5ff50*/  IMAD.MOV.U32 R155, RZ, RZ, R224 ;  /* 0x000000ffff9b7224 */ /* 0x004fc600078e00e0 */
[----:B------:R-:W2:Y:S01]  /*5ff60*/  LDL.LU R224, [R1+0x5734] ;  /* 0x0057340001e07983 */ /* 0x000ea20000300800 */
[----:B------:R-:W-:-:S03]  /*5ff70*/  IMAD.MOV.U32 R80, RZ, RZ, R164 ;  /* 0x000000ffff507224 */ /* 0x000fc600078e00a4 */
[----:B------:R-:W3:Y:S01]  /*5ff80*/  LDL.LU R160, [R1+0xd10] ;  /* 0x000d100001a07983 */ /* 0x000ee20000300800 */
[----:B------:R-:W-:-:S03]  /*5ff90*/  IMAD.MOV.U32 R81, RZ, RZ, R165 ;  /* 0x000000ffff517224 */ /* 0x000fc600078e00a5 */
[----:B------:R-:W3:Y:S04]  /*5ffa0*/  LDL.LU R161, [R1+0xd14] ;  /* 0x000d140001a17983 */ /* 0x000ee80000300800 */
[----:B------:R-:W3:Y:S04]  /*5ffb0*/  LDL.LU R162, [R1+0xd18] ;  /* 0x000d180001a27983 */ /* 0x000ee80000300800 */
[----:B------:R-:W3:Y:S04]  /*5ffc0*/  LDL.LU R163, [R1+0xd1c] ;  /* 0x000d1c0001a37983 */ /* 0x000ee80000300800 */
[----:B------:R-:W3:Y:S04]  /*5ffd0*/  LDL.LU R164, [R1+0xd20] ;  /* 0x000d200001a47983 */ /* 0x000ee80000300800 */
[----:B------:R-:W3:Y:S04]  /*5ffe0*/  LDL.LU R165, [R1+0xd24] ;  /* 0x000d240001a57983 */ /* 0x000ee80000300800 */
[----:B------:R-:W3:Y:S01]  /*5fff0*/  LDL.LU R166, [R1+0xd28] ;  /* 0x000d280001a67983 */ /* 0x000ee20000300800 */
[----:B------:R-:W-:Y:S01]  /*60000*/  IMAD.MOV.U32 R76, RZ, RZ, R168 ;  /* 0x000000ffff4c7224 */ /* 0x000fe200078e00a8 */
[----:B------:R-:W-:Y:S01]  /*60010*/  MOV R77, R169 ;  /* 0x000000a9004d7202 */ /* 0x000fe20000000f00 */
[----:B------:R-:W-:-:S02]  /*60020*/  IMAD.MOV.U32 R68, RZ, RZ, R176 ;  /* 0x000000ffff447224 */ /* 0x000fc400078e00b0 */
[----:B------:R-:W-:Y:S01]  /*60030*/  IMAD.MOV.U32 R69, RZ, RZ, R177 ;  /* 0x000000ffff457224 */ /* 0x000fe200078e00b1 */
[----:B------:R-:W-:Y:S01]  /*60040*/  MOV R65, R181 ;  /* 0x000000b500417202 */ /* 0x000fe20000000f00 */
[----:B------:R-:W-:Y:S01]  /*60050*/  IMAD.MOV.U32 R64, RZ, RZ, R180 ;  /* 0x000000ffff407224 */ /* 0x000fe200078e00b4 */
[----:B--2---:R-:W-:Y:S02]  /*60060*/  MOV R167, R224 ;  /* 0x000000e000a77202 */ /* 0x004fe40000000f00 */
        /* <DEDUP_REMOVED lines=29> */
[----:B------:R-:W-:Y:S03]  /*60240*/  HMMA.1688.F32.TF32 R172, R232, R54, R172 ;  /* 0x00000036e8ac723c */ /* 0x000fe600000810ac */
        /* <DEDUP_REMOVED lines=24> */
[----:B------:R-:W-:-:S03]  /*603d0*/  IMAD.MOV.U32 R72, RZ, RZ, R172 ;  /* 0x000000ffff487224 */ /* 0x000fc600078e00ac */
[----:B------:R-:W2:Y:S01]  /*603e0*/  LDL.LU R208, [R1+0xd80] ;  /* 0x000d800001d07983 */ /* 0x000ea20000300800 */
[----:B------:R-:W-:-:S03]  /*603f0*/  MOV R73, R173 ;  /* 0x000000ad00497202 */ /* 0x000fc60000000f00 */
[----:B------:R-:W2:Y:S01]  /*60400*/  LDL.LU R209, [R1+0xd84] ;  /* 0x000d840001d17983 */ /* 0x000ea20000300800 */
[----:B------:R-:W-:-:S03]  /*60410*/  IMAD.MOV.U32 R61, RZ, RZ, R174 ;  /* 0x000000ffff3d7224 */ /* 0x000fc600078e00ae */
[----:B------:R-:W2:Y:S01]  /*60420*/  LDL.LU R210, [R1+0xd88] ;  /* 0x000d880001d27983 */ /* 0x000ea20000300800 */
[----:B------:R-:W-:-:S03]  /*60430*/  IMAD.MOV.U32 R60, RZ, RZ, R175 ;  /* 0x000000ffff3c7224 */ /* 0x000fc600078e00af */
[----:B------:R-:W2:Y:S01]  /*60440*/  LDL.LU R211, [R1+0xd8c] ;  /* 0x000d8c0001d37983 */ /* 0x000ea20000300800 */
[----:B---3--:R-:W-:-:S03]  /*60450*/  IMAD.MOV.U32 R156, RZ, RZ, R225 ;  /* 0x000000ffff9c7224 */ /* 0x008fc600078e00e1 */
[----:B------:R-:W3:Y:S01]  /*60460*/  LDL.LU R172, [R1+0xd40] ;  /* 0x000d400001ac7983 */ /* 0x000ee20000300800 */
[----:B------:R-:W-:-:S03]  /*60470*/  IMAD.MOV.U32 R157, RZ, RZ, R226 ;  /* 0x000000ffff9d7224 */ /* 0x000fc600078e00e2 */
[----:B------:R-:W3:Y:S01]  /*60480*/  LDL.LU R173, [R1+0xd44] ;  /* 0x000d440001ad7983 */ /* 0x000ee20000300800 */
[----:B----4-:R-:W-:-:S03]  /*60490*/  MOV R158, R227 ;  /* 0x000000e3009e7202 */ /* 0x010fc60000000f00 */
[----:B------:R-:W3:Y:S01]  /*604a0*/  LDL.LU R174, [R1+0xd48] ;  /* 0x000d480001ae7983 */ /* 0x000ee20000300800 */
[----:B--2---:R-:W-:-:S03]  /*604b0*/  IMAD.MOV.U32 R175, RZ, RZ, R224 ;  /* 0x000000ffffaf7224 */ /* 0x004fc600078e00e0 */
[----:B------:R-:W2:Y:S04]  /*604c0*/  LDL.LU R224, [R1+0x572c] ;  /* 0x00572c0001e07983 */ /* 0x000ea80000300800 */
[----:B------:R-:W2:Y:S04]  /*604d0*/  LDL.LU R225, [R1+0x5728] ;  /* 0x0057280001e17983 */ /* 0x000ea80000300800 */
[----:B------:R-:W2:Y:S04]  /*604e0*/  LDL.LU R226, [R1+0x5724] ;  /* 0x0057240001e27983 */ /* 0x000ea80000300800 */
[----:B------:R-:W2:Y:S04]  /*604f0*/  LDL.LU R227, [R1+0x5720] ;  /* 0x0057200001e37983 */ /* 0x000ea80000300800 */
[----:B------:R-:W4:Y:S04]  /*60500*/  LDL.LU R159, [R1+0xd0c] ;  /* 0x000d0c00019f7983 */ /* 0x000f280000300800 */
[----:B------:R-:W3:Y:S04]  /*60510*/  LDL.LU R136, [R1+0xcc0] ;  /* 0x000cc00001887983 */ /* 0x000ee80000300800 */
[----:B------:R-:W3:Y:S04]  /*60520*/  LDL.LU R137, [R1+0xcc4] ;  /* 0x000cc40001897983 */ /* 0x000ee80000300800 */
[----:B------:R-:W3:Y:S04]  /*60530*/  LDL.LU R138, [R1+0xcc8] ;  /* 0x000cc800018a7983 */ /* 0x000ee80000300800 */
[----:B------:R-:W3:Y:S01]  /*60540*/  LDL.LU R139, [R1+0xccc] ;  /* 0x000ccc00018b7983 */ /* 0x000ee20000300800 */
[C---:B------:R-:W-:Y:S08]  /*60550*/  HMMA.1688.F32.TF32 R132, R228.reuse, R34, R132 ;  /* 0x00000022e484723c */ /* 0x040ff00000081084 */
[C---:B------:R-:W-:Y:S08]  /*60560*/  HMMA.1688.F32.TF32 R220, R228.reuse, R126, R248 ;  /* 0x0000007ee4dc723c */ /* 0x040ff000000810f8 */
[C---:B------:R-:W-:Y:S08]  /*60570*/  HMMA.1688.F32.TF32 R232, R228.reuse, R122, R236 ;  /* 0x0000007ae4e8723c */ /* 0x040ff000000810ec */
[C---:B--2---:R-:W-:Y:S08]  /*60580*/  HMMA.1688.F32.TF32 R216, R228.reuse, R130, R224 ;  /* 0x00000082e4d8723c */ /* 0x044ff000000810e0 */
[C---:B------:R-:W-:Y:S11]  /*60590*/  HMMA.1688.F32.TF32 R224, R228.reuse, R118, R244 ;  /* 0x00000076e4e0723c */ /* 0x040ff600000810f4 */
[----:B------:R-:W-:Y:S04]  /*605a0*/  @!UPT UIADD3 URZ, URZ, URZ, URZ ;  /* 0x0000003f3f3ff290 */ /* 0x000fe8000fffe03f */
[----:B------:R-:W-:Y:S04]  /*605b0*/  STL.64 [R1+0x2018], R218 ;  /* 0x002018da01007387 */ /* 0x000fe80000100a00 */
[----:B------:R-:W-:Y:S04]  /*605c0*/  STL.64 [R1+0x2030], R220 ;  /* 0x002030dc01007387 */ /* 0x000fe80000100a00 */
[----:B------:R1:W-:Y:S01]  /*605d0*/  STL.64 [R1+0x2038], R222 ;  /* 0x002038de01007387 */ /* 0x0003e20000100a00 */
[----:B------:R-:W-:Y:S02]  /*605e0*/  IMAD.MOV.U32 R88, RZ, RZ, R216 ;  /* 0x000000ffff587224 */ /* 0x000fe400078e00d8 */
[----:B------:R-:W-:Y:S01]  /*605f0*/  IMAD.MOV.U32 R89, RZ, RZ, R217 ;  /* 0x000000ffff597224 */ /* 0x000fe200078e00d9 */
[----:B------:R-:W-:Y:S04]  /*60600*/  LDS R218, [R3+0x6480] ;  /* 0x0064800003da7984 */ /* 0x000fe80000000800 */
[----:B------:R-:W-:Y:S01]  /*60610*/  LDS R219, [R4+0x6480] ;  /* 0x0064800004db7984 */ /* 0x000fe20000000800 */
[C---:B-1----:R-:W-:Y:S03]  /*60620*/  HMMA.1688.F32.TF32 R220, R228.reuse, R114, R200 ;  /* 0x00000072e4dc723c */ /* 0x042fe600000810c8 */
[----:B------:R-:W-:Y:S04]  /*60630*/  STL.64 [R1+0x2000], R232 ;  /* 0x002000e801007387 */ /* 0x000fe80000100a00 */
[----:B------:R-:W-:Y:S01]  /*60640*/  LDS R216, [R3+0x4480] ;  /* 0x0044800003d87984 */ /* 0x000fe20000000800 */
[C---:B------:R-:W-:Y:S03]  /*60650*/  HMMA.1688.F32.TF32 R200, R228.reuse, R110, R204 ;  /* 0x0000006ee4c8723c */ /* 0x040fe600000810cc */
[----:B------:R-:W-:Y:S04]  /*60660*/  STL.64 [R1+0x2008], R234 ;  /* 0x002008ea01007387 */ /* 0x000fe80000100a00 */
[----:B------:R-:W-:Y:S04]  /*60670*/  STL.64 [R1+0x1ff0], R224 ;  /* 0x001ff0e001007387 */ /* 0x000fe80000100a00 */
[----:B------:R-:W-:Y:S01]  /*60680*/  STL.64 [R1+0x1ff8], R226 ;  /* 0x001ff8e201007387 */ /* 0x000fe20000100a00 */
[----:B------:R-:W-:Y:S03]  /*60690*/  HMMA.1688.F32.TF32 R204, R228, R106, R212 ;  /* 0x0000006ae4cc723c */ /* 0x000fe600000810d4 */
[----:B------:R-:W1:Y:S04]  /*606a0*/  LDS R217, [R4+0x4480] ;  /* 0x0044800004d97984 */ /* 0x000e680000000800 */
[----:B------:R-:W-:Y:S04]  /*606b0*/  STL.64 [R1+0x1fe0], R220 ;  /* 0x001fe0dc01007387 */ /* 0x000fe80000100a00 */
[----:B------:R-:W-:Y:S01]  /*606c0*/  STL.64 [R1+0x1fe8], R222 ;  /* 0x001fe8de01007387 */ /* 0x000fe20000100a00 */
[----:B------:R-:W-:-:S03]  /*606d0*/  IMAD.MOV.U32 R101, RZ, RZ, R202 ;  /* 0x000000ffff657224 */ /* 0x000fc600078e00ca */
[----:B------:R2:W-:Y:S01]  /*606e0*/  STL.64 [R1+0x1fd0], R200 ;  /* 0x001fd0c801007387 */ /* 0x0005e20000100a00 */
[----:B------:R-:W-:-:S03]  /*606f0*/  MOV R100, R203 ;  /* 0x000000cb00647202 */ /* 0x000fc60000000f00 */
[----:B------:R-:W-:Y:S04]  /*60700*/  LDS R220, [R3+0x4500] ;  /* 0x0045000003dc7984 */ /* 0x000fe80000000800 */
[----:B------:R-:W-:Y:S01]  /*60710*/  LDS R222, [R3+0x6500] ;  /* 0x0065000003de7984 */ /* 0x000fe20000000800 */
[C---:B--2---:R-:W-:Y:S03]  /*60720*/  HMMA.1688.F32.TF32 R200, R228.reuse, R102, R188 ;  /* 0x00000066e4c8723c */ /* 0x044fe600000810bc */
[----:B------:R-:W-:Y:S04]  /*60730*/  LDS R221, [R4+0x4500] ;  /* 0x0045000004dd7984 */ /* 0x000fe80000000800 */
[----:B------:R-:W2:Y:S01]  /*60740*/  LDS R223, [R4+0x6500] ;  /* 0x0065000004df7984 */ /* 0x000ea20000000800 */
[C---:B------:R-:W-:Y:S03]  /*60750*/  HMMA.1688.F32.TF32 R188, R228.reuse, R98, R196 ;  /* 0x00000062e4bc723c */ /* 0x040fe600000810c4 */
[----:B------:R-:W-:Y:S04]  /*60760*/  STL.64 [R1+0x1fc0], R204 ;  /* 0x001fc0cc01007387 */ /* 0x000fe80000100a00 */
[----:B------:R-:W-:Y:S01]  /*60770*/  STL.64 [R1+0x1fc8], R206 ;  /* 0x001fc8ce01007387 */ /* 0x000fe20000100a00 */
        /* <DEDUP_REMOVED lines=9> */
[C---:B---3--:R-:W-:Y:S08]  /*60810*/  HMMA.1688.F32.TF32 R176, R228.reuse, R74, R172 ;  /* 0x0000004ae4b0723c */ /* 0x048ff000000810ac */
[C---:B------:R-:W-:Y:S08]  /*60820*/  HMMA.1688.F32.TF32 R172, R228.reuse, R70, R168 ;  /* 0x00000046e4ac723c */ /* 0x040ff000000810a8 */
[C---:B------:R-:W-:Y:S01]  /*60830*/  HMMA.1688.F32.TF32 R168, R228.reuse, R66, R164 ;  /* 0x00000042e4a8723c */ /* 0x040fe200000810a4 */
[----:B------:R-:W-:Y:S07]  /*60840*/  STL.64 [R1+0x1f90], R196 ;  /* 0x001f90c401007387 */ /* 0x000fee0000100a00 */
[C---:B------:R-:W-:Y:S01]  /*60850*/  HMMA.1688.F32.TF32 R164, R228.reuse, R62, R160 ;  /* 0x0000003ee4a4723c */ /* 0x040fe200000810a0 */
[----:B------:R-:W-:Y:S07]  /*60860*/  STL.64 [R1+0x1f98], R198 ;  /* 0x001f98c601007387 */ /* 0x000fee0000100a00 */
[C---:B----4-:R-:W-:Y:S01]  /*60870*/  HMMA.1688.F32.TF32 R160, R228.reuse, R58, R156 ;  /* 0x0000003ae4a0723c */ /* 0x050fe2000008109c */
        /* <DEDUP_REMOVED lines=30> */
[----:B------:R3:W-:Y:S04]  /*60a60*/  STL.64 [R1+0x1ec8], R146 ;  /* 0x001ec89201007387 */ /* 0x0007e80000100a00 */
[----:B-1----:R-:W4:Y:S04]  /*60a70*/  LDL.LU R144, [R1+0xc00] ;  /* 0x000c000001907983 */ /* 0x002f280000300800 */
[----:B------:R1:W-:Y:S04]  /*60a80*/  STL.64 [R1+0x1e90], R136 ;  /* 0x001e908801007387 */ /* 0x0003e80000100a00 */
[----:B------:R1:W-:Y:S04]  /*60a90*/  STL.64 [R1+0x1e98], R138 ;  /* 0x001e988a01007387 */ /* 0x0003e80000100a00 */
[----:B------:R1:W-:Y:S04]  /*60aa0*/  STL.64 [R1+0x1e80], R132 ;  /* 0x001e808401007387 */ /* 0x0003e80000100a00 */
[----:B------:R1:W-:Y:S04]  /*60ab0*/  STL.64 [R1+0x1e88], R134 ;  /* 0x001e888601007387 */ /* 0x0003e80000100a00 */
[----:B------:R-:W4:Y:S04]  /*60ac0*/  LDL.LU R145, [R1+0xc04] ;  /* 0x000c040001917983 */ /* 0x000f280000300800 */
[----:B---3--:R-:W4:Y:S04]  /*60ad0*/  LDL.LU R146, [R1+0xc08] ;  /* 0x000c080001927983 */ /* 0x008f280000300800 */
[----:B------:R-:W4:Y:S04]  /*60ae0*/  LDL.LU R147, [R1+0xc0c] ;  /* 0x000c0c0001937983 */ /* 0x000f280000300800 */
        /* <DEDUP_REMOVED lines=57> */
[----:B---3--:R-:W-:Y:S08]  /*60e80*/  HMMA.1688.F32.TF32 R232, R216, R130, R160 ;  /* 0x00000082d8e8723c */ /* 0x008ff000000810a0 */
[C---:B--2---:R-:W-:Y:S08]  /*60e90*/  HMMA.1688.F32.TF32 R168, R228.reuse, R10, R168 ;  /* 0x0000000ae4a8723c */ /* 0x044ff000000810a8 */
[C---:B------:R-:W-:Y:S08]  /*60ea0*/  HMMA.1688.F32.TF32 R172, R228.reuse, R14, R172 ;  /* 0x0000000ee4ac723c */ /* 0x040ff000000810ac */
[C---:B------:R-:W-:Y:S08]  /*60eb0*/  HMMA.1688.F32.TF32 R176, R228.reuse, R18, R176 ;  /* 0x00000012e4b0723c */ /* 0x040ff000000810b0 */
[C---:B------:R-:W-:Y:S08]  /*60ec0*/  HMMA.1688.F32.TF32 R184, R228.reuse, R26, R184 ;  /* 0x0000001ae4b8723c */ /* 0x040ff000000810b8 */
[C---:B------:R-:W-:Y:S08]  /*60ed0*/  HMMA.1688.F32.TF32 R188, R228.reuse, R30, R208 ;  /* 0x0000001ee4bc723c */ /* 0x040ff000000810d0 */
[C---:B------:R-:W-:Y:S08]  /*60ee0*/  HMMA.1688.F32.TF32 R180, R228.reuse, R22, R180 ;  /* 0x00000016e4b4723c */ /* 0x040ff000000810b4 */
[----:B------:R-:W-:Y:S07]  /*60ef0*/  HMMA.1688.F32.TF32 R164, R228, R242, R164 ;  /* 0x000000f2e4a4723c */ /* 0x000fee00000810a4 */
        /* <DEDUP_REMOVED lines=12> */
[----:B------:R-:W-:Y:S01]  /*60fc0*/  STL.64 [R1+0x1e38], R174 ;  /* 0x001e38ae01007387 */ /* 0x000fe20000100a00 */
[C---:B------:R-:W-:Y:S03]  /*60fd0*/  HMMA.1688.F32.TF32 R140, R216.reuse, R106, R140 ;  /* 0x0000006ad88c723c */ /* 0x040fe6000008108c */
[----:B------:R-:W-:Y:S04]  /*60fe0*/  STL.64 [R1+0x1e20], R168 ;  /* 0x001e20a801007387 */ /* 0x000fe80000100a00 */
[----:B------:R-:W-:Y:S01]  /*60ff0*/  STL.64 [R1+0x1e28], R170 ;  /* 0x001e28aa01007387 */ /* 0x000fe20000100a00 */
[C---:B------:R-:W-:Y:S03]  /*61000*/  HMMA.1688.F32.TF32 R136, R216.reuse, R110, R136 ;  /* 0x0000006ed888723c */ /* 0x040fe60000081088 */
[----:B------:R1:W-:Y:S04]  /*61010*/  STL [R1+0x5374], R232 ;  /* 0x005374e801007387 */ /* 0x0003e80000100800 */
[----:B------:R-:W-:Y:S04]  /*61020*/  STL.64 [R1+0x1e00], R164 ;  /* 0x001e00a401007387 */ /* 0x000fe80000100a00 */
[----:B------:R-:W-:Y:S01]  /*61030*/  STL.64 [R1+0x1e08], R166 ;  /* 0x001e08a601007387 */ /* 0x000fe20000100a00 */
[----:B------:R-:W-:Y:S03]  /*61040*/  HMMA.1688.F32.TF32 R132, R216, R102, R132 ;  /* 0x00000066d884723c */ /* 0x000fe60000081084 */
[----:B------:R2:W-:Y:S04]  /*61050*/  STL [R1+0x5370], R233 ;  /* 0x005370e901007387 */ /* 0x0005e80000100800 */
[----:B------:R3:W-:Y:S01]  /*61060*/  STL [R1+0x536c], R234 ;  /* 0x00536cea01007387 */ /* 0x0007e20000100800 */
[----:B-1----:R-:W-:-:S03]  /*61070*/  IMAD.MOV.U32 R232, RZ, RZ, R144 ;  /* 0x000000ffffe87224 */ /* 0x002fc600078e0090 */
[----:B------:R1:W-:Y:S01]  /*61080*/  STL [R1+0x5368], R235 ;  /* 0x005368eb01007387 */ /* 0x0003e20000100800 */
[----:B--2---:R-:W-:-:S03]  /*61090*/  IMAD.MOV.U32 R233, RZ, RZ, R145 ;  /* 0x000000ffffe97224 */ /* 0x004fc600078e0091 */
[----:B------:R-:W-:Y:S01]  /*610a0*/  STL.64 [R1+0x1e10], R156 ;  /* 0x001e109c01007387 */ /* 0x000fe20000100a00 */
[----:B---3--:R-:W-:-:S03]  /*610b0*/  IMAD.MOV.U32 R234, RZ, RZ, R146 ;  /* 0x000000ffffea7224 */ /* 0x008fc600078e0092 */
[----:B------:R-:W-:Y:S01]  /*610c0*/  STL.64 [R1+0x1e18], R158 ;  /* 0x001e189e01007387 */ /* 0x000fe20000100a00 */
[----:B-1----:R-:W-:-:S03]  /*610d0*/  MOV R235, R147 ;  /* 0x0000009300eb7202 */ /* 0x002fc60000000f00 */
[----:B------:R-:W-:Y:S04]  /*610e0*/  STL.64 [R1+0x1df0], R152 ;  /* 0x001df09801007387 */ /* 0x000fe80000100a00 */
[----:B------:R-:W-:Y:S04]  /*610f0*/  STL.64 [R1+0x1df8], R154 ;  /* 0x001df89a01007387 */ /* 0x000fe80000100a00 */
[----:B------:R-:W-:Y:S04]  /*61100*/  STL.64 [R1+0x1de0], R148 ;  /* 0x001de09401007387 */ /* 0x000fe80000100a00 */
[----:B------:R-:W-:Y:S04]  /*61110*/  STL.64 [R1+0x1de8], R150 ;  /* 0x001de89601007387 */ /* 0x000fe80000100a00 */
[----:B------:R-:W-:Y:S04]  /*61120*/  STL.64 [R1+0x5398], R234 ;  /* 0x005398ea01007387 */ /* 0x000fe80000100a00 */
[----:B------:R-:W-:Y:S04]  /*61130*/  STL.64 [R1+0x5390], R232 ;  /* 0x005390e801007387 */ /* 0x000fe80000100a00 */
[----:B------:R1:W-:Y:S01]  /*61140*/  STL.64 [R1+0x1dc0], R136 ;  /* 0x001dc08801007387 */ /* 0x0003e20000100a00 */
[----:B------:R-:W-:-:S02]  /*61150*/  IMAD.MOV.U32 R97, RZ, RZ, R138 ;  /* 0x000000ffff617224 */ /* 0x000fc400078e008a */
[----:B------:R-:W-:Y:S01]  /*61160*/  IMAD.MOV.U32 R96, RZ, RZ, R139 ;  /* 0x000000ffff607224 */ /* 0x000fe200078e008b */
[----:B-1----:R-:W2:Y:S04]  /*61170*/  LDL.LU R136, [R1+0x1b0] ;  /* 0x0001b00001887983 */ /* 0x002ea80000300800 */
[----:B------:R-:W-:Y:S04]  /*61180*/  STL.64 [R1+0x1db0], R140 ;  /* 0x001db08c01007387 */ /* 0x000fe80000100a00 */
[----:B------:R-:W-:Y:S04]  /*61190*/  STL.64 [R1+0x1db8], R142 ;  /* 0x001db88e01007387 */ /* 0x000fe80000100a00 */
        /* <DEDUP_REMOVED lines=102> */
[C---:B------:R-:W-:Y:S08]  /*61800*/  HMMA.1688.F32.TF32 R224, R216.reuse, R94, R248 ;  /* 0x0000005ed8e0723c */ /* 0x040ff000000810f8 */
        /* <DEDUP_REMOVED lines=8> */
[----:B------:R-:W-:Y:S04]  /*61890*/  STL.64 [R1+0x1d78], R234 ;  /* 0x001d78ea01007387 */ /* 0x000fe80000100a00 */
[----:B------:R-:W2:Y:S06]  /*618a0*/  LDL.LU R132, [R1+0xa50] ;  /* 0x000a500001847983 */ /* 0x000eac0000300800 */
[----:B------:R-:W-:Y:S04]  /*618b0*/  STL.64 [R1+0x1d60], R228 ;  /* 0x001d60e401007387 */ /* 0x000fe80000100a00 */
[----:B------:R-:W-:Y:S04]  /*618c0*/  STL.64 [R1+0x1d68], R230 ;  /* 0x001d68e601007387 */ /* 0x000fe80000100a00 */
[----:B------:R-:W-:Y:S04]  /*618d0*/  STL.64 [R1+0x1d50], R224 ;  /* 0x001d50e001007387 */ /* 0x000fe80000100a00 */
[----:B------:R4:W-:Y:S04]  /*618e0*/  STL.64 [R1+0x1d58], R226 ;  /* 0x001d58e201007387 */ /* 0x0009e80000100a00 */
[----:B------:R-:W2:Y:S04]  /*618f0*/  LDL.LU R133, [R1+0xa54] ;  /* 0x000a540001857983 */ /* 0x000ea80000300800 */
[----:B------:R-:W2:Y:S04]  /*61900*/  LDL.LU R134, [R1+0xa58] ;  /* 0x000a580001867983 */ /* 0x000ea80000300800 */
[----:B------:R-:W2:Y:S01]  /*61910*/  LDL.LU R135, [R1+0xa5c] ;  /* 0x000a5c0001877983 */ /* 0x000ea20000300800 */
[C---:B----4-:R-:W-:Y:S08]  /*61920*/  HMMA.1688.F32.TF32 R224, R216.reuse, R78, R200 ;  /* 0x0000004ed8e0723c */ /* 0x050ff000000810c8 */
[C---:B------:R-:W-:Y:S08]  /*61930*/  HMMA.1688.F32.TF32 R204, R216.reuse, R74, R204 ;  /* 0x0000004ad8cc723c */ /* 0x040ff000000810cc */
[C---:B------:R-:W-:Y:S08]  /*61940*/  HMMA.1688.F32.TF32 R200, R216.reuse, R70, R212 ;  /* 0x00000046d8c8723c */ /* 0x040ff000000810d4 */
        /* <DEDUP_REMOVED lines=11> */
[----:B------:R1:W-:Y:S05]  /*61a00*/  STL.64 [R1+0x1d18], R190 ;  /* 0x001d18be01007387 */ /* 0x0003ea0000100a00 */
[C---:B------:R-:W-:Y:S08]  /*61a10*/  HMMA.1688.F32.TF32 R180, R216.reuse, R46, R180 ;  /* 0x0000002ed8b4723c */ /* 0x040ff000000810b4 */
[C---:B-1----:R-:W-:Y:S08]  /*61a20*/  HMMA.1688.F32.TF32 R188, R216.reuse, R54, R208 ;  /* 0x00000036d8bc723c */ /* 0x042ff000000810d0 */
        /* <DEDUP_REMOVED lines=40> */
[----:B------:R-:W-:Y:S04]  /*61cb0*/  STL [R1+0x5364], R228 ;  /* 0x005364e401007387 */ /* 0x000fe80000100800 */
[----:B------:R-:W-:Y:S04]  /*61cc0*/  STL [R1+0x5360], R229 ;  /* 0x005360e501007387 */ /* 0x000fe80000100800 */
[----:B------:R-:W-:Y:S04]  /*61cd0*/  STL [R1+0x535c], R230 ;  /* 0x00535ce601007387 */ /* 0x000fe80000100800 */
[----:B------:R-:W-:Y:S04]  /*61ce0*/  STL [R1+0x5358], R231 ;  /* 0x005358e701007387 */ /* 0x000fe80000100800 */
[----:B------:R-:W3:Y:S01]  /*61cf0*/  LDL.LU R140, [R1+0x8d0] ;  /* 0x0008d000018c7983 */ /* 0x000ee20000300800 */
[----:B------:R-:W-:Y:S01]  /*61d00*/  IMAD.MOV.U32 R104, RZ, RZ, R136 ;  /* 0x000000ffff687224 */ /* 0x000fe200078e0088 */
[----:B------:R-:W-:-:S02]  /*61d10*/  MOV R105, R137 ;  /* 0x0000008900697202 */ /* 0x000fc40000000f00 */
[----:B------:R-:W-:Y:S04]  /*61d20*/  LDS R216, [R3+0x4580] ;  /* 0x0045800003d87984 */ /* 0x000fe80000000800 */
[----:B------:R-:W-:Y:S04]  /*61d30*/  LDS R218, [R3+0x6580] ;  /* 0x0065800003da7984 */ /* 0x000fe80000000800 */
[----:B------:R-:W-:Y:S04]  /*61d40*/  LDS R217, [R4+0x4580] ;  /* 0x0045800004d97984 */ /* 0x000fe80000000800 */
[----:B------:R-:W4:Y:S01]  /*61d50*/  LDS R219, [R4+0x6580] ;  /* 0x0065800004db7984 */ /* 0x000f220000000800 */
[C---:B--2---:R-:W-:Y:S11]  /*61d60*/  HMMA.1688.F32.TF32 R132, R220.reuse, R126, R132 ;  /* 0x0000007edc84723c */ /* 0x044ff60000081084 */
[----:B------:R-:W-:Y:S11]  /*61d70*/  @!UPT UIADD3 URZ, URZ, URZ, URZ ;  /* 0x0000003f3f3ff290 */ /* 0x000ff6000fffe03f */
[----:B------:R-:W-:Y:S01]  /*61d80*/  @!UPT UIADD3 URZ, URZ, URZ, URZ ;  /* 0x0000003f3f3ff290 */ /* 0x000fe2000fffe03f */
[----:B------:R2:W-:Y:S04]  /*61d90*/  STL.64 [R1+0x1c20], R132 ;  /* 0x001c208401007387 */ /* 0x0005e80000100a00 */
[----:B------:R1:W-:Y:S04]  /*61da0*/  STL.64 [R1+0x1c28], R134 ;  /* 0x001c288601007387 */ /* 0x0003e80000100a00 */
[----:B------:R-:W3:Y:S04]  /*61db0*/  LDL.LU R141, [R1+0x8d4] ;  /* 0x0008d400018d7983 */ /* 0x000ee80000300800 */
[----:B------:R-:W3:Y:S04]  /*61dc0*/  LDL.LU R142, [R1+0x8d8] ;  /* 0x0008d800018e7983 */ /* 0x000ee80000300800 */
[----:B------:R-:W3:Y:S04]  /*61dd0*/  LDL.LU R143, [R1+0x8dc] ;  /* 0x0008dc00018f7983 */ /* 0x000ee80000300800 */
        /* <DEDUP_REMOVED lines=94> */
[----:B------:R-:W2:Y:S04]  /*623c0*/  LDL.LU R134, [R1+0x8c8] ;  /* 0x0008c80001867983 */ /* 0x000ea80000300800 */
[----:B------:R-:W2:Y:S01]  /*623d0*/  LDL.LU R135, [R1+0x8cc] ;  /* 0x0008cc0001877983 */ /* 0x000ea20000300800 */
[C---:B---3--:R-:W-:Y:S08]  /*623e0*/  HMMA.1688.F32.TF32 R160, R220.reuse, R54, R160 ;  /* 0x00000036dca0723c */ /* 0x048ff000000810a0 */
[C---:B----4-:R-:W-:Y:S08]  /*623f0*/  HMMA.1688.F32.TF32 R168, R220.reuse, R62, R168 ;  /* 0x0000003edca8723c */ /* 0x050ff000000810a8 */
[C---:B------:R-:W-:Y:S08]  /*62400*/  HMMA.1688.F32.TF32 R156, R220.reuse, R50, R156 ;  /* 0x00000032dc9c723c */ /* 0x040ff0000008109c */
[C---:B------:R-:W-:Y:S08]  /*62410*/  HMMA.1688.F32.TF32 R172, R220.reuse, R66, R172 ;  /* 0x00000042dcac723c */ /* 0x040ff000000810ac */
[C---:B------:R-:W-:Y:S08]  /*62420*/  HMMA.1688.F32.TF32 R176, R220.reuse, R70, R176 ;  /* 0x00000046dcb0723c */ /* 0x040ff000000810b0 */
[C---:B------:R-:W-:Y:S08]  /*62430*/  HMMA.1688.F32.TF32 R184, R220.reuse, R78, R184 ;  /* 0x0000004edcb8723c */ /* 0x040ff000000810b8 */
[C---:B------:R-:W-:Y:S08]  /*62440*/  HMMA.1688.F32.TF32 R228, R220.reuse, R122, R224 ;  /* 0x0000007adce4723c */ /* 0x040ff000000810e0 */
[C---:B------:R-:W-:Y:S08]  /*62450*/  HMMA.1688.F32.TF32 R224, R220.reuse, R118, R248 ;  /* 0x00000076dce0723c */ /* 0x040ff000000810f8 */
[C---:B------:R-:W-:Y:S07]  /*62460*/  HMMA.1688.F32.TF32 R232, R220.reuse, R114, R236 ;  /* 0x00000072dce8723c */ /* 0x040fee00000810ec */
[----:B------:R-:W-:Y:S04]  /*62470*/  STL.64 [R1+0x1c00], R228 ;  /* 0x001c00e401007387 */ /* 0x000fe80000100a00 */
[----:B------:R1:W-:Y:S04]  /*62480*/  STL.64 [R1+0x1c08], R230 ;  /* 0x001c08e601007387 */ /* 0x0003e80000100a00 */
[----:B------:R-:W-:Y:S04]  /*62490*/  STL.64 [R1+0x1bf0], R224 ;  /* 0x001bf0e001007387 */ /* 0x000fe80000100a00 */
[----:B------:R3:W-:Y:S01]  /*624a0*/  STL.64 [R1+0x1bf8], R226 ;  /* 0x001bf8e201007387 */ /* 0x0007e20000100a00 */
[C---:B-1----:R-:W-:Y:S08]  /*624b0*/  HMMA.1688.F32.TF32 R228, R220.reuse, R110, R244 ;  /* 0x0000006edce4723c */ /* 0x042ff000000810f4 */
[C---:B---3--:R-:W-:Y:S08]  /*624c0*/  HMMA.1688.F32.TF32 R224, R220.reuse, R106, R200 ;  /* 0x0000006adce0723c */ /* 0x048ff000000810c8 */
[----:B------:R-:W-:Y:S01]  /*624d0*/  HMMA.1688.F32.TF32 R200, R220, R102, R204 ;  /* 0x00000066dcc8723c */ /* 0x000fe200000810cc */
[----:B------:R-:W-:Y:S04]  /*624e0*/  STL.64 [R1+0x1be0], R232 ;  /* 0x001be0e801007387 */ /* 0x000fe80000100a00 */
[----:B------:R-:W-:Y:S04]  /*624f0*/  STL.64 [R1+0x1be8], R234 ;  /* 0x001be8ea01007387 */ /* 0x000fe80000100a00 */
[----:B------:R1:W-:Y:S04]  /*62500*/  STL.64 [R1+0x1bd0], R228 ;  /* 0x001bd0e401007387 */ /* 0x0003e80000100a00 */
[----:B------:R-:W-:Y:S10]  /*62510*/  STL.64 [R1+0x1bd8], R230 ;  /* 0x001bd8e601007387 */ /* 0x000ff40000100a00 */
[----:B------:R-:W-:Y:S01]  /*62520*/  STL.64 [R1+0x1bb0], R200 ;  /* 0x001bb0c801007387 */ /* 0x000fe20000100a00 */
[----:B-1----:R-:W-:-:S03]  /*62530*/  IMAD.MOV.U32 R228, RZ, RZ, R203 ;  /* 0x000000ffffe47224 */ /* 0x002fc600078e00cb */
[----:B------:R-:W-:Y:S04]  /*62540*/  STL.64 [R1+0x1bc0], R224 ;  /* 0x001bc0e001007387 */ /* 0x000fe80000100a00 */
[----:B------:R-:W-:Y:S04]  /*62550*/  STL.64 [R1+0x1bc8], R226 ;  /* 0x001bc8e201007387 */ /* 0x000fe80000100a00 */
[----:B------:R1:W-:Y:S01]  /*62560*/  STL [R1+0x1bb8], R202 ;  /* 0x001bb8ca01007387 */ /* 0x0003e20000100800 */
[C---:B------:R-:W-:Y:S08]  /*62570*/  HMMA.1688.F32.TF32 R188, R220.reuse, R94, R188 ;  /* 0x0000005edcbc723c */ /* 0x040ff000000810bc */
[C---:B-1----:R-:W-:Y:S08]  /*62580*/  HMMA.1688.F32.TF32 R200, R220.reuse, R98, R212 ;  /* 0x00000062dcc8723c */ /* 0x042ff000000810d4 */
[C---:B------:R-:W-:Y:S08]  /*62590*/  HMMA.1688.F32.TF32 R196, R220.reuse, R90, R196 ;  /* 0x0000005adcc4723c */ /* 0x040ff000000810c4 */
[C---:B------:R-:W-:Y:S08]  /*625a0*/  HMMA.1688.F32.TF32 R192, R220.reuse, R86, R192 ;  /* 0x00000056dcc0723c */ /* 0x040ff000000810c0 */
[----:B------:R-:W-:Y:S01]  /*625b0*/  IMAD.MOV.U32 R230, RZ, RZ, R201 ;  /* 0x000000ffffe67224 */ /* 0x000fe200078e00c9 */
[----:B------:R-:W-:Y:S01]  /*625c0*/  MOV R231, R202 ;  /* 0x000000ca00e77202 */ /* 0x000fe20000000f00 */
[----:B------:R-:W-:Y:S01]  /*625d0*/  IMAD.MOV.U32 R229, RZ, RZ, R200 ;  /* 0x000000ffffe57224 */ /* 0x000fe200078e00c8 */
[----:B------:R-:W-:Y:S04]  /*625e0*/  STL [R1+0x1bac], R203 ;  /* 0x001baccb01007387 */ /* 0x000fe80000100800 */
[----:B------:R-:W-:Y:S04]  /*625f0*/  STL.64 [R1+0x53a8], R230 ;  /* 0x0053a8e601007387 */ /* 0x000fe80000100a00 */
[----:B------:R-:W-:Y:S04]  /*62600*/  STL.64 [R1+0x53a0], R228 ;  /* 0x0053a0e401007387 */ /* 0x000fe80000100a00 */
[----:B------:R-:W-:Y:S04]  /*62610*/  STL.64 [R1+0x1b90], R188 ;  /* 0x001b90bc01007387 */ /* 0x000fe80000100a00 */
[----:B------:R1:W-:Y:S01]  /*62620*/  STL.64 [R1+0x1b98], R190 ;  /* 0x001b98be01007387 */ /* 0x0003e20000100a00 */
[C---:B------:R-:W-:Y:S08]  /*62630*/  HMMA.1688.F32.TF32 R180, R220.reuse, R74, R180 ;  /* 0x0000004adcb4723c */ /* 0x040ff000000810b4 */
[C---:B-1----:R-:W-:Y:S01]  /*62640*/  HMMA.1688.F32.TF32 R188, R220.reuse, R82, R208 ;  /* 0x00000052dcbc723c */ /* 0x042fe200000810d0 */
[----:B------:R-:W-:Y:S07]  /*62650*/  STL.64 [R1+0x1b80], R196 ;  /* 0x001b80c401007387 */ /* 0x000fee0000100a00 */
[C---:B------:R-:W-:Y:S01]  /*62660*/  HMMA.1688.F32.TF32 R164, R220.reuse, R58, R164 ;  /* 0x0000003adca4723c */ /* 0x040fe200000810a4 */
[----:B------:R-:W-:Y:S04]  /*62670*/  STL.64 [R1+0x1b88], R198 ;  /* 0x001b88c601007387 */ /* 0x000fe80000100a00 */
[----:B------:R-:W-:Y:S03]  /*62680*/  STL.64 [R1+0x1b70], R192 ;  /* 0x001b70c001007387 */ /* 0x000fe60000100a00 */
        /* <DEDUP_REMOVED lines=14> */
[----:B--2---:R-:W-:Y:S01]  /*62770*/  HMMA.1688.F32.TF32 R132, R220, R26, R132 ;  /* 0x0000001adc84723c */ /* 0x004fe20000081084 */
        /* <DEDUP_REMOVED lines=18> */
[----:B-1----:R-:W3:Y:S04]  /*628a0*/  LDL.LU R136, [R1+0x740] ;  /* 0x0007400001887983 */ /* 0x002ee80000300800 */
[----:B------:R-:W-:Y:S04]  /*628b0*/  STL.64 [R1+0x1a90], R140 ;  /* 0x001a908c01007387 */ /* 0x000fe80000100a00 */
[----:B------:R-:W-:Y:S04]  /*628c0*/  STL.64 [R1+0x1a98], R142 ;  /* 0x001a988e01007387 */ /* 0x000fe80000100a00 */
[----:B------:R1:W-:Y:S04]  /*628d0*/  STL.64 [R1+0x1a80], R132 ;  /* 0x001a808401007387 */ /* 0x0003e80000100a00 */
[----:B------:R4:W-:Y:S04]  /*628e0*/  STL.64 [R1+0x1a88], R134 ;  /* 0x001a888601007387 */ /* 0x0009e80000100a00 */
[----:B------:R-:W3:Y:S04]  /*628f0*/  LDL.LU R137, [R1+0x744] ;  /* 0x0007440001897983 */ /* 0x000ee80000300800 */
[----:B--2---:R-:W3:Y:S04]  /*62900*/  LDL.LU R138, [R1+0x748] ;  /* 0x00074800018a7983 */ /* 0x004ee80000300800 */
        /* <DEDUP_REMOVED lines=67> */
[----:B----4-:R-:W3:Y:S04]  /*62d40*/  LDL.LU R134, [R1+0x8a8] ;  /* 0x0008a80001867983 */ /* 0x010ee80000300800 */
        /* <DEDUP_REMOVED lines=37> */
[----:B--2---:R-:W-:Y:S08]  /*62fa0*/  HMMA.1688.F32.TF32 R212, R216, R114, R212 ;  /* 0x00000072d8d4723c */ /* 0x004ff000000810d4 */
[C---:B---3--:R-:W-:Y:S08]  /*62fb0*/  HMMA.1688.F32.TF32 R132, R220.reuse, R18, R132 ;  /* 0x00000012dc84723c */ /* 0x048ff00000081084 */
[C---:B----4-:R-:W-:Y:S08]  /*62fc0*/  HMMA.1688.F32.TF32 R204, R220.reuse, R22, R204 ;  /* 0x00000016dccc723c */ /* 0x050ff000000810cc */
[C---:B------:R-:W-:Y:S11]  /*62fd0*/  HMMA.1688.F32.TF32 R228, R220.reuse, R14, R228 ;  /* 0x0000000edce4723c */ /* 0x040ff600000810e4 */
[----:B------:R-:W-:Y:S04]  /*62fe0*/  @!UPT UIADD3 URZ, URZ, URZ, URZ ;  /* 0x0000003f3f3ff290 */ /* 0x000fe8000fffe03f */
[----:B------:R-:W-:Y:S04]  /*62ff0*/  STL.64 [R1+0x1a70], R204 ;  /* 0x001a70cc01007387 */ /* 0x000fe80000100a00 */
[----:B------:R1:W-:Y:S01]  /*63000*/  STL.64 [R1+0x1a78], R206 ;  /* 0x001a78ce01007387 */ /* 0x0003e20000100a00 */
[C---:B------:R-:W-:Y:S03]  /*63010*/  HMMA.1688.F32.TF32 R232, R220.reuse, R10, R232 ;  /* 0x0000000adce8723c */ /* 0x040fe600000810e8 */
[----:B-1----:R-:W2:Y:S04]  /*63020*/  LDL.LU.64 R206, [R1+0x5718] ;  /* 0x0057180001ce7983 */ /* 0x002ea80000300a00 */
[----:B------:R-:W3:Y:S04]  /*63030*/  LDL.LU.64 R204, [R1+0x5710] ;  /* 0x0057100001cc7983 */ /* 0x000ee80000300a00 */
[----:B------:R-:W-:Y:S04]  /*63040*/  STL.64 [R1+0x1a60], R132 ;  /* 0x001a608401007387 */ /* 0x000fe80000100a00 */
[----:B------:R1:W-:Y:S04]  /*63050*/  STL.64 [R1+0x1a68], R134 ;  /* 0x001a688601007387 */ /* 0x0003e80000100a00 */
[----:B-1----:R-:W4:Y:S04]  /*63060*/  LDL.LU.64 R134, [R1+0x5708] ;  /* 0x0057080001867983 */ /* 0x002f280000300a00 */
[----:B------:R-:W2:Y:S04]  /*63070*/  LDL.LU.64 R132, [R1+0x5700] ;  /* 0x0057000001847983 */ /* 0x000ea80000300a00 */
[----:B------:R-:W-:Y:S04]  /*63080*/  STL.64 [R1+0x1a50], R228 ;  /* 0x001a50e401007387 */ /* 0x000fe80000100a00 */
[----:B------:R1:W-:Y:S02]  /*63090*/  STL.64 [R1+0x1a58], R230 ;  /* 0x001a58e601007387 */ /* 0x0003e40000100a00 */
[----:B-1----:R-:W-:Y:S02]  /*630a0*/  HMMA.1688.F32.TF32 R228, R220, R242, R224 ;  /* 0x000000f2dce4723c */ /* 0x002fe400000810e0 */
[----:B------:R-:W-:Y:S04]  /*630b0*/  STL.64 [R1+0x1a40], R232 ;  /* 0x001a40e801007387 */ /* 0x000fe80000100a00 */
[----:B------:R-:W-:Y:S02]  /*630c0*/  LDS R220, [R3+0x4600] ;  /* 0x0046000003dc7984 */ /* 0x000fe40000000800 */
[C---:B------:R-:W-:Y:S02]  /*630d0*/  HMMA.1688.F32.TF32 R224, R216.reuse, R130, R248 ;  /* 0x00000082d8e0723c */ /* 0x040fe400000810f8 */
[----:B------:R1:W-:Y:S04]  /*630e0*/  STL.64 [R1+0x1a48], R234 ;  /* 0x001a48ea01007387 */ /* 0x0003e80000100a00 */
[----:B------:R-:W-:Y:S04]  /*630f0*/  LDS R222, [R3+0x6600] ;  /* 0x0066000003de7984 */ /* 0x000fe80000000800 */
[----:B------:R-:W-:Y:S01]  /*63100*/  LDS R221, [R4+0x4600] ;  /* 0x0046000004dd7984 */ /* 0x000fe20000000800 */
[C---:B-1----:R-:W-:Y:S03]  /*63110*/  HMMA.1688.F32.TF32 R232, R216.reuse, R126, R236 ;  /* 0x0000007ed8e8723c */ /* 0x042fe600000810ec */
[----:B------:R-:W1:Y:S04]  /*63120*/  LDS R223, [R4+0x6600] ;  /* 0x0066000004df7984 */ /* 0x000e680000000800 */
[----:B------:R-:W-:Y:S04]  /*63130*/  STL.64 [R1+0x1a20], R228 ;  /* 0x001a20e401007387 */ /* 0x000fe80000100a00 */
[----:B------:R1:W-:Y:S04]  /*63140*/  STL.64 [R1+0x1a28], R230 ;  /* 0x001a28e601007387 */ /* 0x0003e80000100a00 */
[----:B------:R-:W-:Y:S04]  /*63150*/  STL.64 [R1+0x1a10], R224 ;  /* 0x001a10e001007387 */ /* 0x000fe80000100a00 */
[----:B------:R1:W-:Y:S02]  /*63160*/  STL.64 [R1+0x1a18], R226 ;  /* 0x001a18e201007387 */ /* 0x0003e40000100a00 */
[C---:B-1----:R-:W-:Y:S08]  /*63170*/  HMMA.1688.F32.TF32 R228, R216.reuse, R122, R244 ;  /* 0x0000007ad8e4723c */ /* 0x042ff000000810f4 */
[C---:B------:R-:W-:Y:S08]  /*63180*/  HMMA.1688.F32.TF32 R224, R216.reuse, R118, R200 ;  /* 0x00000076d8e0723c */ /* 0x040ff000000810c8 */
[C---:B------:R-:W-:Y:S08]  /*63190*/  HMMA.1688.F32.TF32 R200, R216.reuse, R110, R188 ;  /* 0x0000006ed8c8723c */ /* 0x040ff000000810bc */
[C---:B------:R-:W-:Y:S01]  /*631a0*/  HMMA.1688.F32.TF32 R188, R216.reuse, R106, R196 ;  /* 0x0000006ad8bc723c */ /* 0x040fe200000810c4 */
        /* <DEDUP_REMOVED lines=53> */
[----:B------:R-:W2:Y:S04]  /*63500*/  LDL.LU R140, [R1+0x620] ;  /* 0x00062000018c7983 */ /* 0x000ea80000300800 */
[----:B------:R1:W-:Y:S04]  /*63510*/  STL.64 [R1+0x18e0], R144 ;  /* 0x0018e09001007387 */ /* 0x0003e80000100a00 */
[----:B------:R1:W-:Y:S01]  /*63520*/  STL.64 [R1+0x18e8], R146 ;  /* 0x0018e89201007387 */ /* 0x0003e20000100a00 */
[----:B------:R-:W-:-:S03]  /*63530*/  IMAD.MOV.U32 R143, RZ, RZ, R252 ;  /* 0x000000ffff8f7224 */ /* 0x000fc600078e00fc */
[----:B------:R1:W-:Y:S04]  /*63540*/  STL.64 [R1+0x18d0], R136 ;  /* 0x0018d08801007387 */ /* 0x0003e80000100a00 */
[----:B------:R1:W-:Y:S04]  /*63550*/  STL.64 [R1+0x18d8], R138 ;  /* 0x0018d88a01007387 */ /* 0x0003e80000100a00 */
[----:B------:R-:W2:Y:S04]  /*63560*/  LDL.LU R141, [R1+0x624] ;  /* 0x00062400018d7983 */ /* 0x000ea80000300800 */
[----:B------:R-:W2:Y:S04]  /*63570*/  LDL.LU R142, [R1+0x628] ;  /* 0x00062800018e7983 */ /* 0x000ea80000300800 */
[----:B------:R-:W2:Y:S04]  /*63580*/  LDL.LU R252, [R1+0x56fc] ;  /* 0x0056fc0001fc7983 */ /* 0x000ea80000300800 */
[----:B-1----:R-:W3:Y:S04]  /*63590*/  LDL.LU R144, [R1+0x640] ;  /* 0x0006400001907983 */ /* 0x002ee80000300800 */
[----:B------:R-:W3:Y:S04]  /*635a0*/  LDL.LU R145, [R1+0x644] ;  /* 0x0006440001917983 */ /* 0x000ee80000300800 */
[----:B------:R-:W3:Y:S04]  /*635b0*/  LDL.LU R146, [R1+0x648] ;  /* 0x0006480001927983 */ /* 0x000ee80000300800 */
[----:B------:R-:W3:Y:S04]  /*635c0*/  LDL.LU R147, [R1+0x64c] ;  /* 0x00064c0001937983 */ /* 0x000ee80000300800 */
[----:B------:R-:W3:Y:S04]  /*635d0*/  LDL.LU R148, [R1+0x650] ;  /* 0x0006500001947983 */ /* 0x000ee80000300800 */
[----:B------:R-:W3:Y:S04]  /*635e0*/  LDL.LU R149, [R1+0x654] ;  /* 0x0006540001957983 */ /* 0x000ee80000300800 */
[----:B------:R-:W3:Y:S01]  /*635f0*/  LDL.LU R150, [R1+0x658] ;  /* 0x0006580001967983 */ /* 0x000ee20000300800 */
[----:B--2---:R-:W-:-:S03]  /*63600*/  IMAD.MOV.U32 R151, RZ, RZ, R252 ;  /* 0x000000ffff977224 */ /* 0x004fc600078e00fc */
        /* <DEDUP_REMOVED lines=60> */
[----:B--2---:R-:W-:Y:S01]  /*639d0*/  IMAD.MOV.U32 R159, RZ, RZ, R252 ;  /* 0x000000ffff9f7224 */ /* 0x004fe200078e00fc */
[----:B------:R-:W-:Y:S01]  /*639e0*/  MOV R136, R7 ;  /* 0x0000000700887202 */ /* 0x000fe20000000f00 */
[----:B------:R-:W-:-:S02]  /*639f0*/  IMAD.MOV.U32 R137, RZ, RZ, R6 ;  /* 0x000000ffff897224 */ /* 0x000fc400078e0006 */
[----:B------:R-:W-:Y:S02]  /*63a00*/  IMAD.MOV.U32 R138, RZ, RZ, R2 ;  /* 0x000000ffff8a7224 */ /* 0x000fe400078e0002 */
[----:B------:R-:W-:Y:S01]  /*63a10*/  IMAD.MOV.U32 R139, RZ, RZ, R0 ;  /* 0x000000ffff8b7224 */ /* 0x000fe200078e0000 */
[C---:B------:R-:W-:Y:S08]  /*63a20*/  HMMA.1688.F32.TF32 R140, R220.reuse, R98, R140 ;  /* 0x00000062dc8c723c */ /* 0x040ff0000008108c */
[----:B---3--:R-:W-:Y:S08]  /*63a30*/  HMMA.1688.F32.TF32 R168, R220, R130, R168 ;  /* 0x00000082dca8723c */ /* 0x008ff000000810a8 */
[C---:B----4-:R-:W-:Y:S08]  /*63a40*/  HMMA.1688.F32.TF32 R176, R216.reuse, R10, R176 ;  /* 0x0000000ad8b0723c */ /* 0x050ff000000810b0 */
[C---:B------:R-:W-:Y:S08]  /*63a50*/  HMMA.1688.F32.TF32 R200, R216.reuse, R42, R200 ;  /* 0x0000002ad8c8723c */ /* 0x040ff000000810c8 */
[----:B------:R-:W-:Y:S11]  /*63a60*/  HMMA.1688.F32.TF32 R188, R216, R34, R188 ;  /* 0x00000022d8bc723c */ /* 0x000ff600000810bc */
[----:B------:R-:W-:Y:S04]  /*63a70*/  @!UPT UIADD3 URZ, URZ, URZ, URZ ;  /* 0x0000003f3f3ff290 */ /* 0x000fe8000fffe03f */
[----:B------:R-:W-:Y:S01]  /*63a80*/  STL.64 [R1+0x18c0], R200 ;  /* 0x0018c0c801007387 */ /* 0x000fe20000100a00 */
[----:B------:R-:W-:-:S03]  /*63a90*/  MOV R252, R203 ;  /* 0x000000cb00fc7202 */ /* 0x000fc60000000f00 */
[----:B------:R1:W-:Y:S02]  /*63aa0*/  STL [R1+0x18c8], R202 ;  /* 0x0018c8ca01007387 */ /* 0x0003e40000100800 */
[C---:B-1----:R-:W-:Y:S02]  /*63ab0*/  HMMA.1688.F32.TF32 R200, R216.reuse, R38, R212 ;  /* 0x00000026d8c8723c */ /* 0x042fe400000810d4 */
[----:B------:R1:W-:Y:S04]  /*63ac0*/  STL [R1+0x5350], R252 ;  /* 0x005350fc01007387 */ /* 0x0003e80000100800 */
[----:B------:R-:W-:Y:S02]  /*63ad0*/  STL.64 [R1+0x18a0], R188 ;  /* 0x0018a0bc01007387 */ /* 0x000fe40000100a00 */
[C---:B------:R-:W-:Y:S01]  /*63ae0*/  HMMA.1688.F32.TF32 R196, R216.reuse, R30, R196 ;  /* 0x0000001ed8c4723c */ /* 0x040fe200000810c4 */
[----:B-1----:R-:W-:Y:S11]  /*63af0*/  IMAD.MOV.U32 R252, RZ, RZ, R191 ;  /* 0x000000fffffc7224 */ /* 0x002ff600078e00bf */
[----:B------:R-:W-:Y:S03]  /*63b00*/  @!UPT UIADD3 URZ, URZ, URZ, URZ ;  /* 0x0000003f3f3ff290 */ /* 0x000fe6000fffe03f */
[----:B------:R-:W-:Y:S04]  /*63b10*/  STL.64 [R1+0x18b0], R200 ;  /* 0x0018b0c801007387 */ /* 0x000fe80000100a00 */
[----:B------:R-:W-:Y:S04]  /*63b20*/  STL.64 [R1+0x18b8], R202 ;  /* 0x0018b8ca01007387 */ /* 0x000fe80000100a00 */
[----:B------:R1:W-:Y:S01]  /*63b30*/  STL [R1+0x18a8], R190 ;  /* 0x0018a8be01007387 */ /* 0x0003e20000100800 */
[C---:B------:R-:W-:Y:S08]  /*63b40*/  HMMA.1688.F32.TF32 R184, R216.reuse, R18, R184 ;  /* 0x00000012d8b8723c */ /* 0x040ff000000810b8 */
[C---:B-1----:R-:W-:Y:S08]  /*63b50*/  HMMA.1688.F32.TF32 R188, R216.reuse, R26, R192 ;  /* 0x0000001ad8bc723c */ /* 0x042ff000000810c0 */
[C---:B------:R-:W-:Y:S08]  /*63b60*/  HMMA.1688.F32.TF32 R180, R216.reuse, R14, R180 ;  /* 0x0000000ed8b4723c */ /* 0x040ff000000810b4 */
[----:B------:R-:W-:Y:S01]  /*63b70*/  HMMA.1688.F32.TF32 R172, R216, R242, R172 ;  /* 0x000000f2d8ac723c */ /* 0x000fe200000810ac */
[----:B------:R-:W-:Y:S06]  /*63b80*/  STL [R1+0x5354], R252 ;  /* 0x005354fc01007387 */ /* 0x000fec0000100800 */
[----:B------:R-:W-:Y:S04]  /*63b90*/  STL.64 [R1+0x1860], R188 ;  /* 0x001860bc01007387 */ /* 0x000fe80000100a00 */
[----:B------:R-:W-:Y:S04]  /*63ba0*/  STL.64 [R1+0x1880], R196 ;  /* 0x001880c401007387 */ /* 0x000fe80000100a00 */
[----:B------:R-:W-:Y:S04]  /*63bb0*/  STL.64 [R1+0x1888], R198 ;  /* 0x001888c601007387 */ /* 0x000fe80000100a00 */
[----:B------:R-:W-:Y:S04]  /*63bc0*/  STL [R1+0x1868], R190 ;  /* 0x001868be01007387 */ /* 0x000fe80000100800 */
        /* <DEDUP_REMOVED lines=27> */
[----:B------:R3:W-:Y:S04]  /*63d80*/  STL.64 [R1+0x1760], R148 ;  /* 0x0017609401007387 */ /* 0x0007e80000100a00 */
[----:B------:R4:W-:Y:S04]  /*63d90*/  STL.64 [R1+0x1768], R150 ;  /* 0x0017689601007387 */ /* 0x0009e80000100a00 */
[----:B------:R1:W-:Y:S04]  /*63da0*/  STL.64 [R1+0x1730], R144 ;  /* 0x0017309001007387 */ /* 0x0003e80000100a00 */
[----:B------:R1:W-:Y:S04]  /*63db0*/  STL.64 [R1+0x1738], R146 ;  /* 0x0017389201007387 */ /* 0x0003e80000100a00 */
[----:B------:R2:W-:Y:S04]  /*63dc0*/  STL.64 [R1+0x1710], R140 ;  /* 0x0017108c01007387 */ /* 0x0005e80000100a00 */
[----:B------:R2:W-:Y:S04]  /*63dd0*/  STL.64 [R1+0x1718], R142 ;  /* 0x0017188e01007387 */ /* 0x0005e80000100a00 */
[----:B-1----:R-:W3:Y:S04]  /*63de0*/  LDL.LU R152, [R1+0x4c0] ;  /* 0x0004c00001987983 */ /* 0x002ee80000300800 */
[----:B------:R-:W3:Y:S04]  /*63df0*/  LDL.LU R153, [R1+0x4c4] ;  /* 0x0004c40001997983 */ /* 0x000ee80000300800 */
[----:B--2---:R-:W2:Y:S04]  /*63e00*/  LDL.LU R154, [R1+0x4c8] ;  /* 0x0004c800019a7983 */ /* 0x004ea80000300800 */
        /* <DEDUP_REMOVED lines=41> */
[----:B------:R-:W-:-:S03]  /*640a0*/  IMAD.MOV.U32 R138, RZ, RZ, R133 ;  /* 0x000000ffff8a7224 */ /* 0x000fc600078e0085 */
[----:B------:R-:W2:Y:S01]  /*640b0*/  LDL.LU R229, [R1+0x594] ;  /* 0x0005940001e57983 */ /* 0x000ea20000300800 */
[----:B------:R-:W-:-:S03]  /*640c0*/  MOV R137, R134 ;  /* 0x0000008600897202 */ /* 0x000fc60000000f00 */
[----:B------:R-:W2:Y:S01]  /*640d0*/  LDL.LU R230, [R1+0x598] ;  /* 0x0005980001e67983 */ /* 0x000ea20000300800 */
[----:B------:R-:W-:-:S03]  /*640e0*/  IMAD.MOV.U32 R136, RZ, RZ, R135 ;  /* 0x000000ffff887224 */ /* 0x000fc600078e0087 */
        /* <DEDUP_REMOVED lines=49> */
[----:B---3--:R-:W3:Y:S04]  /*64400*/  LDL.LU R148, [R1+0x150] ;  /* 0x0001500001947983 */ /* 0x008ee80000300800 */
[----:B------:R-:W3:Y:S04]  /*64410*/  LDL.LU R149, [R1+0x154] ;  /* 0x0001540001957983 */ /* 0x000ee80000300800 */
[----:B----4-:R-:W3:Y:S04]  /*64420*/  LDL.LU R150, [R1+0x158] ;  /* 0x0001580001967983 */ /* 0x010ee80000300800 */
[----:B------:R-:W3:Y:S04]  /*64430*/  LDL.LU R151, [R1+0x15c] ;  /* 0x00015c0001977983 */ /* 0x000ee80000300800 */
[----:B------:R-:W4:Y:S04]  /*64440*/  LDL.LU R144, [R1+0x4b0] ;  /* 0x0004b00001907983 */ /* 0x000f280000300800 */
[----:B------:R-:W4:Y:S04]  /*64450*/  LDL.LU R145, [R1+0x4b4] ;  /* 0x0004b40001917983 */ /* 0x000f280000300800 */
[----:B------:R-:W4:Y:S04]  /*64460*/  LDL.LU R146, [R1+0x4b8] ;  /* 0x0004b80001927983 */ /* 0x000f280000300800 */
[----:B------:R-:W4:Y:S04]  /*64470*/  LDL.LU R147, [R1+0x4bc] ;  /* 0x0004bc0001937983 */ /* 0x000f280000300800 */
[----:B------:R-:W3:Y:S04]  /*64480*/  LDL.LU R140, [R1+0x490] ;  /* 0x00049000018c7983 */ /* 0x000ee80000300800 */
[----:B------:R-:W3:Y:S04]  /*64490*/  LDL.LU R141, [R1+0x494] ;  /* 0x00049400018d7983 */ /* 0x000ee80000300800 */
[----:B------:R-:W3:Y:S04]  /*644a0*/  LDL.LU R142, [R1+0x498] ;  /* 0x00049800018e7983 */ /* 0x000ee80000300800 */
[----:B------:R-:W3:Y:S04]  /*644b0*/  LDL.LU R143, [R1+0x49c] ;  /* 0x00049c00018f7983 */ /* 0x000ee80000300800 */
[----:B------:R-:W-:Y:S04]  /*644c0*/  LDS R216, [R3+0x4680] ;  /* 0x0046800003d87984 */ /* 0x000fe80000000800 */
[----:B------:R-:W-:Y:S04]  /*644d0*/  LDS R218, [R3+0x6680] ;  /* 0x0066800003da7984 */ /* 0x000fe80000000800 */
[----:B------:R-:W-:Y:S04]  /*644e0*/  LDS R217, [R4+0x4680] ;  /* 0x0046800004d97984 */ /* 0x000fe80000000800 */
[----:B------:R-:W4:Y:S01]  /*644f0*/  LDS R219, [R4+0x6680] ;  /* 0x0066800004db7984 */ /* 0x000f220000000800 */
[C---:B--2---:R-:W-:Y:S08]  /*64500*/  HMMA.1688.F32.TF32 R132, R220.reuse, R66, R132 ;  /* 0x00000042dc84723c */ /* 0x044ff00000081084 */
        /* <DEDUP_REMOVED lines=8> */
[----:B------:R1:W-:Y:S01]  /*64590*/  STL.64 [R1+0x16d8], R202 ;  /* 0x0016d8ca01007387 */ /* 0x0003e20000100a00 */
[C---:B------:R-:W-:Y:S03]  /*645a0*/  HMMA.1688.F32.TF32 R184, R220.reuse, R70, R184 ;  /* 0x00000046dcb8723c */ /* 0x040fe600000810b8 */
        /* <DEDUP_REMOVED lines=29> */
[----:B------:R-:W2:Y:S01]  /*64780*/  LDL.LU.64 R132, [R1+0x5678] ;  /* 0x0056780001847983 */ /* 0x000ea20000300a00 */
[C---:B------:R-:W-:Y:S08]  /*64790*/  HMMA.1688.F32.TF32 R228, R220.reuse, R62, R228 ;  /* 0x0000003edce4723c */ /* 0x040ff000000810e4 */
[C---:B------:R-:W-:Y:S11]  /*647a0*/  HMMA.1688.F32.TF32 R224, R220.reuse, R54, R224 ;  /* 0x00000036dce0723c */ /* 0x040ff600000810e0 */
[----:B------:R-:W-:Y:S04]  /*647b0*/  @!UPT UIADD3 URZ, URZ, URZ, URZ ;  /* 0x0000003f3f3ff290 */ /* 0x000fe8000fffe03f */
[----:B------:R-:W-:Y:S04]  /*647c0*/  STL.64 [R1+0x1630], R228 ;  /* 0x001630e401007387 */ /* 0x000fe80000100a00 */
[----:B------:R1:W-:Y:S02]  /*647d0*/  STL.64 [R1+0x1638], R230 ;  /* 0x001638e601007387 */ /* 0x0003e40000100a00 */
[C---:B-1----:R-:W-:Y:S08]  /*647e0*/  HMMA.1688.F32.TF32 R228, R220.reuse, R58, R232 ;  /* 0x0000003adce4723c */ /* 0x042ff000000810e8 */
        /* <DEDUP_REMOVED lines=34> */
[C---:B----4-:R-:W-:Y:S03]  /*64a10*/  HMMA.1688.F32.TF32 R144, R216.reuse, R126, R144 ;  /* 0x0000007ed890723c */ /* 0x050fe60000081090 */
[----:B------:R-:W-:Y:S04]  /*64a20*/  STL.64 [R1+0x1540], R156 ;  /* 0x0015409c01007387 */ /* 0x000fe80000100a00 */
[----:B------:R-:W-:Y:S04]  /*64a30*/  STL.64 [R1+0x1548], R158 ;  /* 0x0015489e01007387 */ /* 0x000fe80000100a00 */
[----:B------:R-:W-:Y:S01]  /*64a40*/  STL.64 [R1+0x1510], R152 ;  /* 0x0015109801007387 */ /* 0x000fe20000100a00 */
[C---:B------:R-:W-:Y:S03]  /*64a50*/  HMMA.1688.F32.TF32 R136, R216.reuse, R122, R136 ;  /* 0x0000007ad888723c */ /* 0x040fe60000081088 */
[----:B------:R-:W-:Y:S04]  /*64a60*/  STL.64 [R1+0x1518], R154 ;  /* 0x0015189a01007387 */ /* 0x000fe80000100a00 */
[----:B------:R-:W-:Y:S04]  /*64a70*/  STL.64 [R1+0x1500], R148 ;  /* 0x0015009401007387 */ /* 0x000fe80000100a00 */
[----:B------:R-:W-:Y:S04]  /*64a80*/  STL.64 [R1+0x1508], R150 ;  /* 0x0015089601007387 */ /* 0x000fe80000100a00 */
[----:B------:R-:W-:Y:S04]  /*64a90*/  LDS R220, [R3+0x4700] ;  /* 0x0047000003dc7984 */ /* 0x000fe80000000800 */
[----:B------:R-:W-:Y:S04]  /*64aa0*/  LDS R222, [R3+0x6700] ;  /* 0x0067000003de7984 */ /* 0x000fe80000000800 */
[----:B------:R-:W-:Y:S04]  /*64ab0*/  LDS R221, [R4+0x4700] ;  /* 0x0047000004dd7984 */ /* 0x000fe80000000800 */
[----:B------:R-:W1:Y:S01]  /*64ac0*/  LDS R223, [R4+0x6700] ;  /* 0x0067000004df7984 */ /* 0x000e620000000800 */
[C---:B--2---:R-:W-:Y:S11]  /*64ad0*/  HMMA.1688.F32.TF32 R132, R216.reuse, R130, R132 ;  /* 0x00000082d884723c */ /* 0x044ff60000081084 */
[----:B------:R-:W-:Y:S11]  /*64ae0*/  @!UPT UIADD3 URZ, URZ, URZ, URZ ;  /* 0x0000003f3f3ff290 */ /* 0x000ff6000fffe03f */
[----:B------:R-:W-:Y:S01]  /*64af0*/  @!UPT UIADD3 URZ, URZ, URZ, URZ ;  /* 0x0000003f3f3ff290 */ /* 0x000fe2000fffe03f */
[----:B------:R-:W-:Y:S04]  /*64b00*/  STL.64 [R1+0x14f0], R132 ;  /* 0x0014f08401007387 */ /* 0x000fe80000100a00 */
[----:B------:R2:W-:Y:S02]  /*64b10*/  STL.64 [R1+0x14f8], R134 ;  /* 0x0014f88601007387 */ /* 0x0005e40000100a00 */
[C---:B--2---:R-:W-:Y:S02]  /*64b20*/  HMMA.1688.F32.TF32 R132, R216.reuse, R118, R140 ;  /* 0x00000076d884723c */ /* 0x044fe4000008108c */
[----:B------:R2:W-:Y:S04]  /*64b30*/  STL.64 [R1+0x14e0], R144 ;  /* 0x0014e09001007387 */ /* 0x0005e80000100a00 */
[----:B------:R3:W-:Y:S04]  /*64b40*/  STL.64 [R1+0x14e8], R146 ;  /* 0x0014e89201007387 */ /* 0x0007e80000100a00 */
[----:B--2---:R-:W2:Y:S04]  /*64b50*/  LDL.LU R144, [R1+0x3b0] ;  /* 0x0003b00001907983 */ /* 0x004ea80000300800 */
[----:B------:R-:W-:Y:S04]  /*64b60*/  STL.64 [R1+0x14c0], R136 ;  /* 0x0014c08801007387 */ /* 0x000fe80000100a00 */
[----:B------:R-:W-:Y:S05]  /*64b70*/  STL.64 [R1+0x14c8], R138 ;  /* 0x0014c88a01007387 */ /* 0x000fea0000100a00 */
[----:B------:R4:W-:Y:S04]  /*64b80*/  STL.64 [R1+0x14b0], R132 ;  /* 0x0014b08401007387 */ /* 0x0009e80000100a00 */
[----:B------:R1:W-:Y:S04]  /*64b90*/  STL.64 [R1+0x14b8], R134 ;  /* 0x0014b88601007387 */ /* 0x0003e80000100a00 */
        /* <DEDUP_REMOVED lines=35> */
[----:B----4-:R-:W4:Y:S04]  /*64dd0*/  LDL.LU R132, [R1+0x470] ;  /* 0x0004700001847983 */ /* 0x010f280000300800 */
[----:B------:R-:W4:Y:S04]  /*64de0*/  LDL.LU R133, [R1+0x474] ;  /* 0x0004740001857983 */ /* 0x000f280000300800 */
[----:B-1----:R-:W4:Y:S04]  /*64df0*/  LDL.LU R134, [R1+0x478] ;  /* 0x0004780001867983 */ /* 0x002f280000300800 */
[----:B------:R-:W4:Y:S04]  /*64e00*/  LDL.LU R135, [R1+0x47c] ;  /* 0x00047c0001877983 */ /* 0x000f280000300800 */
        /* <DEDUP_REMOVED lines=36> */
[C---:B--2---:R-:W-:Y:S11]  /*65050*/  HMMA.1688.F32.TF32 R136, R216.reuse, R114, R136 ;  /* 0x00000072d888723c */ /* 0x044ff60000081088 */
[----:B------:R-:W-:Y:S11]  /*65060*/  @!UPT UIADD3 URZ, URZ, URZ, URZ ;  /* 0x0000003f3f3ff290 */ /* 0x000ff6000fffe03f */
[----:B------:R-:W-:Y:S01]  /*65070*/  @!UPT UIADD3 URZ, URZ, URZ, URZ ;  /* 0x0000003f3f3ff290 */ /* 0x000fe2000fffe03f */
[----:B------:R-:W-:Y:S04]  /*65080*/  STL.64 [R1+0x1490], R136 ;  /* 0x0014908801007387 */ /* 0x000fe80000100a00 */
        /* <DEDUP_REMOVED lines=8> */
[C---:B---3--:R-:W-:Y:S08]  /*65110*/  HMMA.1688.F32.TF32 R132, R216.reuse, R106, R228 ;  /* 0x0000006ad884723c */ /* 0x048ff000000810e4 */
[C---:B------:R-:W-:Y:S08]  /*65120*/  HMMA.1688.F32.TF32 R228, R216.reuse, R102, R232 ;  /* 0x00000066d8e4723c */ /* 0x040ff000000810e8 */
[C---:B------:R-:W-:Y:S07]  /*65130*/  HMMA.1688.F32.TF32 R224, R216.reuse, R98, R224 ;  /* 0x00000062d8e0723c */ /* 0x040fee00000810e0 */
[----:B------:R-:W-:Y:S04]  /*65140*/  STL.64 [R1+0x1470], R132 ;  /* 0x0014708401007387 */ /* 0x000fe80000100a00 */
[----:B------:R1:W-:Y:S02]  /*65150*/  STL.64 [R1+0x1478], R134 ;  /* 0x0014788601007387 */ /* 0x0003e40000100a00 */
[C---:B-1----:R-:W-:Y:S02]  /*65160*/  HMMA.1688.F32.TF32 R132, R216.reuse, R94, R248 ;  /* 0x0000005ed884723c */ /* 0x042fe400000810f8 */
[----:B------:R-:W-:Y:S04]  /*65170*/  STL.64 [R1+0x1460], R228 ;  /* 0x001460e401007387 */ /* 0x000fe80000100a00 */
[----:B------:R1:W-:Y:S04]  /*65180*/  STL.64 [R1+0x1468], R230 ;  /* 0x001468e601007387 */ /* 0x0003e80000100a00 */
[----:B------:R-:W-:Y:S04]  /*65190*/  STL.64 [R1+0x1450], R224 ;  /* 0x001450e001007387 */ /* 0x000fe80000100a00 */
[----:B------:R3:W-:Y:S01]  /*651a0*/  STL.64 [R1+0x1458], R226 ;  /* 0x001458e201007387 */ /* 0x0007e20000100a00 */
[C---:B-1----:R-:W-:Y:S08]  /*651b0*/  HMMA.1688.F32.TF32 R228, R216.reuse, R90, R236 ;  /* 0x0000005ad8e4723c */ /* 0x042ff000000810ec */
[----:B------:R-:W-:Y:S01]  /*651c0*/  STL.64 [R1+0x1440], R132 ;  /* 0x0014408401007387 */ /* 0x000fe20000100a00 */
[C---:B---3--:R-:W-:Y:S03]  /*651d0*/  HMMA.1688.F32.TF32 R224, R216.reuse, R86, R244 ;  /* 0x00000056d8e0723c */ /* 0x048fe600000810f4 */
[----:B------:R1:W-:Y:S05]  /*651e0*/  STL.64 [R1+0x1448], R134 ;  /* 0x0014488601007387 */ /* 0x0003ea0000100a00 */
[C---:B-1----:R-:W-:Y:S06]  /*651f0*/  HMMA.1688.F32.TF32 R132, R216.reuse, R82, R180 ;  /* 0x00000052d884723c */ /* 0x042fec00000810b4 */
[----:B------:R-:W-:Y:S04]  /*65200*/  STL.64 [R1+0x1430], R228 ;  /* 0x001430e401007387 */ /* 0x000fe80000100a00 */
[----:B------:R-:W-:Y:S01]  /*65210*/  STL.64 [R1+0x1438], R230 ;  /* 0x001438e601007387 */ /* 0x000fe20000100a00 */
[C---:B------:R-:W-:Y:S04]  /*65220*/  HMMA.1688.F32.TF32 R176, R216.reuse, R78, R176 ;  /* 0x0000004ed8b0723c */ /* 0x040fe800000810b0 */
[----:B------:R-:W-:Y:S04]  /*65230*/  STL.64 [R1+0x1420], R224 ;  /* 0x001420e001007387 */ /* 0x000fe80000100a00 */
[----:B------:R-:W-:Y:S01]  /*65240*/  STL.64 [R1+0x1428], R226 ;  /* 0x001428e201007387 */ /* 0x000fe20000100a00 */
[C---:B------:R-:W-:Y:S03]  /*65250*/  HMMA.1688.F32.TF32 R172, R216.reuse, R74, R172 ;  /* 0x0000004ad8ac723c */ /* 0x040fe600000810ac */
[----:B------:R-:W-:Y:S04]  /*65260*/  STL.64 [R1+0x1410], R132 ;  /* 0x0014108401007387 */ /* 0x000fe80000100a00 */
[----:B------:R1:W-:Y:S02]  /*65270*/  STL.64 [R1+0x1418], R134 ;  /* 0x0014188601007387 */ /* 0x0003e40000100a00 */
[C---:B-1----:R-:W-:Y:S05]  /*65280*/  HMMA.1688.F32.TF32 R132, R216.reuse, R70, R168 ;  /* 0x00000046d884723c */ /* 0x042fea00000810a8 */
[----:B------:R-:W-:Y:S04]  /*65290*/  STL.64 [R1+0x1400], R176 ;  /* 0x001400b001007387 */ /* 0x000fe80000100a00 */
[----:B------:R-:W-:Y:S01]  /*652a0*/  STL.64 [R1+0x1408], R178 ;  /* 0x001408b201007387 */ /* 0x000fe20000100a00 */
[C---:B------:R-:W-:Y:S04]  /*652b0*/  HMMA.1688.F32.TF32 R168, R216.reuse, R66, R148 ;  /* 0x00000042d8a8723c */ /* 0x040fe80000081094 */
[----:B------:R-:W-:Y:S04]  /*652c0*/  STL.64 [R1+0x13f0], R172 ;  /* 0x0013f0ac01007387 */ /* 0x000fe80000100a00 */
[----:B------:R-:W-:Y:S01]  /*652d0*/  STL.64 [R1+0x13f8], R174 ;  /* 0x0013f8ae01007387 */ /* 0x000fe20000100a00 */
[C---:B------:R-:W-:Y:S04]  /*652e0*/  HMMA.1688.F32.TF32 R148, R216.reuse, R62, R144 ;  /* 0x0000003ed894723c */ /* 0x040fe80000081090 */
[----:B------:R-:W-:Y:S04]  /*652f0*/  STL.64 [R1+0x13e0], R132 ;  /* 0x0013e08401007387 */ /* 0x000fe80000100a00 */
[----:B------:R1:W-:Y:S02]  /*65300*/  STL.64 [R1+0x13e8], R134 ;  /* 0x0013e88601007387 */ /* 0x0003e40000100a00 */
[C---:B-1----:R-:W-:Y:S04]  /*65310*/  HMMA.1688.F32.TF32 R132, R216.reuse, R58, R140 ;  /* 0x0000003ad884723c */ /* 0x042fe8000008108c */
[----:B------:R-:W-:Y:S04]  /*65320*/  STL.64 [R1+0x1370], R168 ;  /* 0x001370a801007387 */ /* 0x000fe80000100a00 */
[----:B------:R-:W-:Y:S04]  /*65330*/  STL.64 [R1+0x1378], R170 ;  /* 0x001378aa01007387 */ /* 0x000fe80000100a00 */
[----:B------:R-:W3:Y:S04]  /*65340*/  LDL.LU R144, [R1+0x340] ;  /* 0x0003400001907983 */ /* 0x000ee80000300800 */
[----:B------:R-:W-:Y:S04]  /*65350*/  STL.64 [R1+0x1360], R148 ;  /* 0x0013609401007387 */ /* 0x000fe80000100a00 */
[----:B------:R-:W-:Y:S04]  /*65360*/  STL.64 [R1+0x1368], R150 ;  /* 0x0013689601007387 */ /* 0x000fe80000100a00 */
[----:B------:R-:W-:Y:S04]  /*65370*/  STL.64 [R1+0x1350], R132 ;  /* 0x0013508401007387 */ /* 0x000fe80000100a00 */
[----:B------:R1:W-:Y:S04]  /*65380*/  STL.64 [R1+0x1358], R134 ;  /* 0x0013588601007387 */ /* 0x0003e80000100a00 */
[----:B------:R-:W3:Y:S04]  /*65390*/  LDL.LU R145, [R1+0x344] ;  /* 0x0003440001917983 */ /* 0x000ee80000300800 */
[----:B------:R-:W3:Y:S01]  /*653a0*/  LDL.LU R146, [R1+0x348] ;  /* 0x0003480001927983 */ /* 0x000ee20000300800 */
[C---:B-1----:R-:W-:Y:S03]  /*653b0*/  HMMA.1688.F32.TF32 R132, R216.reuse, R54, R164 ;  /* 0x00000036d884723c */ /* 0x042fe600000810a4 */
[----:B------:R-:W3:Y:S04]  /*653c0*/  LDL.LU R147, [R1+0x34c] ;  /* 0x00034c0001937983 */ /* 0x000ee80000300800 */
[----:B------:R-:W4:Y:S04]  /*653d0*/  LDL.LU R148, [R1+0x350] ;  /* 0x0003500001947983 */ /* 0x000f280000300800 */
[----:B------:R-:W4:Y:S01]  /*653e0*/  LDL.LU R149, [R1+0x354] ;  /* 0x0003540001957983 */ /* 0x000f220000300800 */
[C---:B------:R-:W-:Y:S03]  /*653f0*/  HMMA.1688.F32.TF32 R160, R216.reuse, R50, R160 ;  /* 0x00000032d8a0723c */ /* 0x040fe600000810a0 */
[----:B------:R-:W4:Y:S04]  /*65400*/  LDL.LU R150, [R1+0x358] ;  /* 0x0003580001967983 */ /* 0x000f280000300800 */
[----:B------:R-:W4:Y:S04]  /*65410*/  LDL.LU R151, [R1+0x35c] ;  /* 0x00035c0001977983 */ /* 0x000f280000300800 */
[----:B------:R-:W4:Y:S01]  /*65420*/  LDL.LU R140, [R1+0x330] ;  /* 0x00033000018c7983 */ /* 0x000f220000300800 */
[C---:B------:R-:W-:Y:S03]  /*65430*/  HMMA.1688.F32.TF32 R156, R216.reuse, R46, R156 ;  /* 0x0000002ed89c723c */ /* 0x040fe6000008109c */
[----:B------:R-:W4:Y:S04]  /*65440*/  LDL.LU R141, [R1+0x334] ;  /* 0x00033400018d7983 */ /* 0x000f280000300800 */
[----:B------:R-:W4:Y:S04]  /*65450*/  LDL.LU R142, [R1+0x338] ;  /* 0x00033800018e7983 */ /* 0x000f280000300800 */
[----:B------:R-:W4:Y:S04]  /*65460*/  LDL.LU R143, [R1+0x33c] ;  /* 0x00033c00018f7983 */ /* 0x000f280000300800 */
[----:B------:R-:W-:Y:S04]  /*65470*/  STL.64 [R1+0x1340], R132 ;  /* 0x0013408401007387 */ /* 0x000fe80000100a00 */
[----:B------:R1:W-:Y:S02]  /*65480*/  STL.64 [R1+0x1348], R134 ;  /* 0x0013488601007387 */ /* 0x0003e40000100a00 */
[----:B-1----:R-:W-:Y:S02]  /*65490*/  HMMA.1688.F32.TF32 R132, R216, R42, R152 ;  /* 0x0000002ad884723c */ /* 0x002fe40000081098 */
[----:B------:R-:W-:Y:S04]  /*654a0*/  STL.64 [R1+0x1330], R160 ;  /* 0x001330a001007387 */ /* 0x000fe80000100a00 */
[----:B------:R-:W-:Y:S04]  /*654b0*/  STL.64 [R1+0x1338], R162 ;  /* 0x001338a201007387 */ /* 0x000fe80000100a00 */
[----:B------:R-:W4:Y:S04]  /*654c0*/  LDL.LU R236, [R1+0x120] ;  /* 0x0001200001ec7983 */ /* 0x000f280000300800 */
[----:B------:R-:W-:Y:S04]  /*654d0*/  STL.64 [R1+0x1320], R156 ;  /* 0x0013209c01007387 */ /* 0x000fe80000100a00 */
[----:B------:R-:W-:Y:S05]  /*654e0*/  STL.64 [R1+0x1328], R158 ;  /* 0x0013289e01007387 */ /* 0x000fea0000100a00 */
[----:B------:R-:W-:Y:S04]  /*654f0*/  STL.64 [R1+0x1310], R132 ;  /* 0x0013108401007387 */ /* 0x000fe80000100a00 */
        /* <DEDUP_REMOVED lines=16> */
[----:B--2---:R-:W-:-:S03]  /*65600*/  IMAD.MOV.U32 R244, RZ, RZ, R139 ;  /* 0x000000fffff47224 */ /* 0x004fc600078e008b */
        /* <DEDUP_REMOVED lines=10> */
[----:B------:R-:W2:Y:S01]  /*656b0*/  LDL.LU R137, [R1+0x5658] ;  /* 0x0056580001897983 */ /* 0x000ea20000300800 */
[C---:B---3--:R-:W-:Y:S08]  /*656c0*/  HMMA.1688.F32.TF32 R144, R216.reuse, R34, R144 ;  /* 0x00000022d890723c */ /* 0x048ff00000081090 */
[C---:B----4-:R-:W-:Y:S08]  /*656d0*/  HMMA.1688.F32.TF32 R148, R216.reuse, R38, R148 ;  /* 0x00000026d894723c */ /* 0x050ff00000081094 */
[----:B-1----:R-:W-:Y:S11]  /*656e0*/  HMMA.1688.F32.TF32 R132, R216, R30, R140 ;  /* 0x0000001ed884723c */ /* 0x002ff6000008108c */
[----:B------:R-:W-:Y:S04]  /*656f0*/  @!UPT UIADD3 URZ, URZ, URZ, URZ ;  /* 0x0000003f3f3ff290 */ /* 0x000fe8000fffe03f */
[----:B------:R-:W-:Y:S04]  /*65700*/  STL.64 [R1+0x12d0], R148 ;  /* 0x0012d09401007387 */ /* 0x000fe80000100a00 */
[----:B------:R-:W-:Y:S04]  /*65710*/  STL.64 [R1+0x12d8], R150 ;  /* 0x0012d89601007387 */ /* 0x000fe80000100a00 */
[----:B------:R-:W-:Y:S04]  /*65720*/  STL.64 [R1+0x12c0], R144 ;  /* 0x0012c09001007387 */ /* 0x000fe80000100a00 */
[----:B------:R-:W-:Y:S04]  /*65730*/  STL.64 [R1+0x12c8], R146 ;  /* 0x0012c89201007387 */ /* 0x000fe80000100a00 */
[----:B------:R1:W-:Y:S04]  /*65740*/  STL.64 [R1+0x12b0], R132 ;  /* 0x0012b08401007387 */ /* 0x0003e80000100a00 */
[----:B------:R3:W-:Y:S04]  /*65750*/  STL.64 [R1+0x12b8], R134 ;  /* 0x0012b88601007387 */ /* 0x0007e80000100a00 */
[----:B-1----:R-:W4:Y:S04]  /*65760*/  LDL.LU R132, [R1+0x2e0] ;  /* 0x0002e00001847983 */ /* 0x002f280000300800 */
[----:B------:R-:W4:Y:S04]  /*65770*/  LDL.LU R133, [R1+0x2e4] ;  /* 0x0002e40001857983 */ /* 0x000f280000300800 */
[----:B---3--:R-:W4:Y:S04]  /*65780*/  LDL.LU R134, [R1+0x2e8] ;  /* 0x0002e80001867983 */ /* 0x008f280000300800 */
[----:B------:R-:W4:Y:S01]  /*65790*/  LDL.LU R135, [R1+0x2ec] ;  /* 0x0002ec0001877983 */ /* 0x000f220000300800 */
[----:B--2---:R-:W-:-:S02]  /*657a0*/  IMAD.MOV.U32 R148, RZ, RZ, R139 ;  /* 0x000000ffff947224 */ /* 0x004fc400078e008b */
[----:B------:R-:W-:Y:S02]  /*657b0*/  IMAD.MOV.U32 R151, RZ, RZ, R136 ;  /* 0x000000ffff977224 */ /* 0x000fe400078e0088 */
[----:B------:R-:W2:Y:S01]  /*657c0*/  LDL.LU R136, [R1+0x2f0] ;  /* 0x0002f00001887983 */ /* 0x000ea20000300800 */
[----:B------:R-:W-:Y:S01]  /*657d0*/  MOV R149, R138 ;  /* 0x0000008a00957202 */ /* 0x000fe20000000f00 */
[----:B------:R-:W-:Y:S02]  /*657e0*/  IMAD.MOV.U32 R150, RZ, RZ, R137 ;  /* 0x000000ffff967224 */ /* 0x000fe400078e0089 */
        /* <DEDUP_REMOVED lines=45> */
[C---:B----4-:R-:W-:Y:S08]  /*65ac0*/  HMMA.1688.F32.TF32 R180, R216.reuse, R26, R180 ;  /* 0x0000001ad8b4723c */ /* 0x050ff000000810b4 */
[C---:B------:R-:W-:Y:S11]  /*65ad0*/  HMMA.1688.F32.TF32 R140, R216.reuse, R18, R140 ;  /* 0x00000012d88c723c */ /* 0x040ff6000008108c */
[----:B------:R-:W-:Y:S04]  /*65ae0*/  @!UPT UIADD3 URZ, URZ, URZ, URZ ;  /* 0x0000003f3f3ff290 */ /* 0x000fe8000fffe03f */
        /* <DEDUP_REMOVED lines=9> */
[----:B------:R1:W-:Y:S04]  /*65b80*/  STL.64 [R1+0x1288], R142 ;  /* 0x0012888e01007387 */ /* 0x0003e80000100a00 */
[----:B-1----:R-:W4:Y:S04]  /*65b90*/  LDL.LU.64 R142, [R1+0x5630] ;  /* 0x00563000018e7983 */ /* 0x002f280000300a00 */
[----:B------:R-:W2:Y:S04]  /*65ba0*/  LDL.LU.64 R140, [R1+0x5628] ;  /* 0x00562800018c7983 */ /* 0x000ea80000300a00 */
[----:B------:R-:W-:Y:S04]  /*65bb0*/  STL.64 [R1+0x1270], R136 ;  /* 0x0012708801007387 */ /* 0x000fe80000100a00 */
[----:B------:R1:W-:Y:S04]  /*65bc0*/  STL.64 [R1+0x1278], R138 ;  /* 0x0012788a01007387 */ /* 0x0003e80000100a00 */
[----:B-1----:R-:W2:Y:S04]  /*65bd0*/  LDL.LU.64 R138, [R1+0x5620] ;  /* 0x00562000018a7983 */ /* 0x002ea80000300a00 */
[----:B------:R-:W2:Y:S01]  /*65be0*/  LDL.LU.64 R136, [R1+0x5618] ;  /* 0x0056180001887983 */ /* 0x000ea20000300a00 */
[C---:B------:R-:W-:Y:S11]  /*65bf0*/  HMMA.1688.F32.TF32 R132, R216.reuse, R10, R132 ;  /* 0x0000000ad884723c */ /* 0x040ff60000081084 */
[----:B------:R-:W-:Y:S11]  /*65c00*/  @!UPT UIADD3 URZ, URZ, URZ, URZ ;  /* 0x0000003f3f3ff290 */ /* 0x000ff6000fffe03f */
[----:B------:R-:W-:Y:S01]  /*65c10*/  @!UPT UIADD3 URZ, URZ, URZ, URZ ;  /* 0x0000003f3f3ff290 */ /* 0x000fe2000fffe03f */
[----:B------:R-:W-:Y:S04]  /*65c20*/  STL.64 [R1+0x1260], R132 ;  /* 0x0012608401007387 */ /* 0x000fe80000100a00 */
[----:B------:R2:W-:Y:S02]  /*65c30*/  STL.64 [R1+0x1268], R134 ;  /* 0x0012688601007387 */ /* 0x0005e40000100a00 */
[----:B--2---:R-:W-:Y:S07]  /*65c40*/  HMMA.1688.F32.TF32 R132, R216, R242, R136 ;  /* 0x000000f2d884723c */ /* 0x004fee0000081088 */
[----:B------:R-:W-:-:S02]  /*65c50*/  IMAD.MOV.U32 R216, RZ, RZ, R141 ;  /* 0x000000ffffd87224 */ /* 0x000fc400078e008d */
[----:B------:R-:W2:Y:S01]  /*65c60*/  LDL.LU R141, [R1+0x5610] ;  /* 0x00561000018d7983 */ /* 0x000ea20000300800 */
[----:B----4-:R-:W-:Y:S01]  /*65c70*/  MOV R217, R142 ;  /* 0x0000008e00d97202 */ /* 0x010fe20000000f00 */
[----:B------:R-:W-:Y:S11]  /*65c80*/  IMAD.MOV.U32 R218, RZ, RZ, R143 ;  /* 0x000000ffffda7224 */ /* 0x000ff600078e008f */
[----:B------:R-:W-:Y:S01]  /*65c90*/  @!UPT UIADD3 URZ, URZ, URZ, URZ ;  /* 0x0000003f3f3ff290 */ /* 0x000fe2000fffe03f */
[----:B------:R-:W-:Y:S04]  /*65ca0*/  STL.64 [R1+0x1250], R132 ;  /* 0x0012508401007387 */ /* 0x000fe80000100a00 */
[----:B------:R2:W-:Y:S04]  /*65cb0*/  STL.64 [R1+0x1258], R134 ;  /* 0x0012588601007387 */ /* 0x0005e80000100a00 */
        /* <DEDUP_REMOVED lines=11> */
[C---:B------:R-:W-:Y:S08]  /*65d70*/  HMMA.1688.F32.TF32 R156, R220.reuse, R110, R156 ;  /* 0x0000006edc9c723c */ /* 0x040ff0000008109c */
[C---:B------:R-:W-:Y:S08]  /*65d80*/  HMMA.1688.F32.TF32 R152, R220.reuse, R106, R152 ;  /* 0x0000006adc98723c */ /* 0x040ff00000081098 */
[C---:B------:R-:W-:Y:S08]  /*65d90*/  HMMA.1688.F32.TF32 R148, R220.reuse, R102, R148 ;  /* 0x00000066dc94723c */ /* 0x040ff00000081094 */
[C---:B------:R-:W-:Y:S08]  /*65da0*/  HMMA.1688.F32.TF32 R144, R220.reuse, R98, R144 ;  /* 0x00000062dc90723c */ /* 0x040ff00000081090 */
[C---:B--2---:R-:W-:Y:S01]  /*65db0*/  HMMA.1688.F32.TF32 R132, R220.reuse, R130, R140 ;  /* 0x00000082dc84723c */ /* 0x044fe2000008108c */
[----:B------:R-:W2:Y:S11]  /*65dc0*/  LDL.LU R140, [R1+0x250] ;  /* 0x00025000018c7983 */ /* 0x000eb60000300800 */
[----:B------:R-:W-:Y:S11]  /*65dd0*/  @!UPT UIADD3 URZ, URZ, URZ, URZ ;  /* 0x0000003f3f3ff290 */ /* 0x000ff6000fffe03f */
[----:B------:R-:W-:Y:S04]  /*65de0*/  STL.64 [R1+0x1240], R132 ;  /* 0x0012408401007387 */ /* 0x000fe80000100a00 */
[----:B------:R-:W-:Y:S04]  /*65df0*/  STL.64 [R1+0x1248], R134 ;  /* 0x0012488601007387 */ /* 0x000fe80000100a00 */
[----:B------:R-:W2:Y:S04]  /*65e00*/  LDL.LU R141, [R1+0x254] ;  /* 0x00025400018d7983 */ /* 0x000ea80000300800 */
[----:B------:R-:W2:Y:S04]  /*65e10*/  LDL.LU R142, [R1+0x258] ;  /* 0x00025800018e7983 */ /* 0x000ea80000300800 */
[----:B------:R-:W2:Y:S04]  /*65e20*/  LDL.LU R143, [R1+0x25c] ;  /* 0x00025c00018f7983 */ /* 0x000ea80000300800 */
[----:B------:R-:W-:Y:S04]  /*65e30*/  STL.64 [R1+0x1200], R172 ;  /* 0x001200ac01007387 */ /* 0x000fe80000100a00 */
[----:B------:R1:W-:Y:S04]  /*65e40*/  STL.64 [R1+0x1208], R174 ;  /* 0x001208ae01007387 */ /* 0x0003e80000100a00 */
[----:B------:R-:W-:Y:S04]  /*65e50*/  LDS R132, [R3+0x4780] ;  /* 0x0047800003847984 */ /* 0x000fe80000000800 */
[----:B------:R-:W-:Y:S04]  /*65e60*/  LDS R134, [R3+0x6780] ;  /* 0x0067800003867984 */ /* 0x000fe80000000800 */
[----:B-1----:R-:W3:Y:S04]  /*65e70*/  LDL.LU.64 R174, [R1+0x5600] ;  /* 0x0056000001ae7983 */ /* 0x002ee80000300a00 */
[----:B------:R-:W3:Y:S04]  /*65e80*/  LDL.LU.64 R172, [R1+0x55f8] ;  /* 0x0055f80001ac7983 */ /* 0x000ee80000300a00 */
[----:B------:R-:W-:Y:S04]  /*65e90*/  STL.64 [R1+0x11f0], R168 ;  /* 0x0011f0a801007387 */ /* 0x000fe80000100a00 */
[----:B------:R1:W-:Y:S04]  /*65ea0*/  STL.64 [R1+0x11f8], R170 ;  /* 0x0011f8aa01007387 */ /* 0x0003e80000100a00 */
[----:B------:R-:W-:Y:S04]  /*65eb0*/  LDS R133, [R4+0x4780] ;  /* 0x0047800004857984 */ /* 0x000fe80000000800 */
[----:B------:R-:W2:Y:S04]  /*65ec0*/  LDS R135, [R4+0x6780] ;  /* 0x0067800004877984 */ /* 0x000ea80000000800 */
[----:B-1----:R-:W3:Y:S04]  /*65ed0*/  LDL.LU.64 R170, [R1+0x55f0] ;  /* 0x0055f00001aa7983 */ /* 0x002ee80000300a00 */
[----:B------:R-:W3:Y:S04]  /*65ee0*/  LDL.LU.64 R168, [R1+0x55e8] ;  /* 0x0055e80001a87983 */ /* 0x000ee80000300a00 */
[----:B------:R-:W-:Y:S04]  /*65ef0*/  STL.64 [R1+0x11d0], R164 ;  /* 0x0011d0a401007387 */ /* 0x000fe80000100a00 */
[----:B------:R1:W-:Y:S04]  /*65f00*/  STL.64 [R1+0x11d8], R166 ;  /* 0x0011d8a601007387 */ /* 0x0003e80000100a00 */
        /* <DEDUP_REMOVED lines=27> */
[C---:B----4-:R-:W-:Y:S08]  /*660c0*/  HMMA.1688.F32.TF32 R140, R220.reuse, R90, R216 ;  /* 0x0000005adc8c723c */ /* 0x050ff000000810d8 */
[C---:B---3--:R-:W-:Y:S08]  /*660d0*/  HMMA.1688.F32.TF32 R216, R220.reuse, R86, R136 ;  /* 0x00000056dcd8723c */ /* 0x048ff00000081088 */
[C---:B------:R-:W-:Y:S07]  /*660e0*/  HMMA.1688.F32.TF32 R136, R220.reuse, R78, R232 ;  /* 0x0000004edc88723c */ /* 0x040fee00000810e8 */
[----:B------:R-:W-:Y:S04]  /*660f0*/  STL.64 [R1+0x1160], R140 ;  /* 0x0011608c01007387 */ /* 0x000fe80000100a00 */
[----:B------:R1:W-:Y:S02]  /*66100*/  STL.64 [R1+0x1168], R142 ;  /* 0x0011688e01007387 */ /* 0x0003e40000100a00 */
[C---:B-1----:R-:W-:Y:S02]  /*66110*/  HMMA.1688.F32.TF32 R140, R220.reuse, R82, R228 ;  /* 0x00000052dc8c723c */ /* 0x042fe400000810e4 */
[----:B------:R-:W-:Y:S04]  /*66120*/  STL.64 [R1+0x1150], R216 ;  /* 0x001150d801007387 */ /* 0x000fe80000100a00 */
[----:B------:R1:W-:Y:S02]  /*66130*/  STL.64 [R1+0x1158], R218 ;  /* 0x001158da01007387 */ /* 0x0003e40000100a00 */
[C---:B-1----:R-:W-:Y:S11]  /*66140*/  HMMA.1688.F32.TF32 R216, R220.reuse, R74, R224 ;  /* 0x0000004adcd8723c */ /* 0x042ff600000810e0 */
[----:B------:R-:W-:Y:S04]  /*66150*/  @!UPT UIADD3 URZ, URZ, URZ, URZ ;  /* 0x0000003f3f3ff290 */ /* 0x000fe8000fffe03f */
        /* <DEDUP_REMOVED lines=10> */
[----:B------:R-:W-:Y:S04]  /*66200*/  STL.64 [R1+0x1118], R142 ;  /* 0x0011188e01007387 */ /* 0x000fe80000100a00 */
[----:B------:R-:W-:Y:S04]  /*66210*/  STL.64 [R1+0x1100], R136 ;  /* 0x0011008801007387 */ /* 0x000fe80000100a00 */
[----:B------:R1:W-:Y:S02]  /*66220*/  STL.64 [R1+0x1108], R138 ;  /* 0x0011088a01007387 */ /* 0x0003e40000100a00 */
[C---:B-1----:R-:W-:Y:S10]  /*66230*/  HMMA.1688.F32.TF32 R136, R220.reuse, R54, R148 ;  /* 0x00000036dc88723c */ /* 0x042ff40000081094 */
[----:B------:R-:W-:Y:S01]  /*66240*/  STL.64 [R1+0x10f0], R216 ;  /* 0x0010f0d801007387 */ /* 0x000fe20000100a00 */
[C---:B------:R-:W-:Y:S03]  /*66250*/  HMMA.1688.F32.TF32 R140, R220.reuse, R58, R144 ;  /* 0x0000003adc8c723c */ /* 0x040fe60000081090 */
[----:B------:R-:W-:Y:S05]  /*66260*/  STL.64 [R1+0x10f8], R218 ;  /* 0x0010f8da01007387 */ /* 0x000fea0000100a00 */
[C---:B------:R-:W-:Y:S11]  /*66270*/  HMMA.1688.F32.TF32 R144, R220.reuse, R50, R152 ;  /* 0x00000032dc90723c */ /* 0x040ff60000081098 */
        /* <DEDUP_REMOVED lines=24> */
[----:B--2---:R-:W-:Y:S03]  /*66400*/  HMMA.1688.F32.TF32 R136, R220, R18, R184 ;  /* 0x00000012dc88723c */ /* 0x004fe600000810b8 */
[----:B------:R-:W-:Y:S01]  /*66410*/  STL.64 [R1+0x1060], R144 ;  /* 0x0010609001007387 */ /* 0x000fe20000100a00 */
[----:B------:R-:W-:-:S03]  /*66420*/  IMAD.MOV.U32 R236, RZ, RZ, R201 ;  /* 0x000000ffffec7224 */ /* 0x000fc600078e00c9 */
[----:B------:R-:W-:Y:S01]  /*66430*/  STL.64 [R1+0x1068], R146 ;  /* 0x0010689201007387 */ /* 0x000fe20000100a00 */
[----:B------:R-:W-:Y:S01]  /*66440*/  IMAD.MOV.U32 R237, RZ, RZ, R200 ;  /* 0x000000ffffed7224 */ /* 0x000fe200078e00c8 */
[----:B------:R-:W-:Y:S01]  /*66450*/  MOV R238, R205 ;  /* 0x000000cd00ee7202 */ /* 0x000fe20000000f00 */
[----:B------:R-:W-:-:S05]  /*66460*/  IMAD.MOV.U32 R239, RZ, RZ, R213 ;  /* 0x000000ffffef7224 */ /* 0x000fca00078e00d5 */
[----:B------:R-:W-:Y:S04]  /*66470*/  STL.64 [R1+0x1050], R140 ;  /* 0x0010508c01007387 */ /* 0x000fe80000100a00 */
[----:B------:R1:W-:Y:S04]  /*66480*/  STL.64 [R1+0x1058], R142 ;  /* 0x0010588e01007387 */ /* 0x0003e80000100a00 */
[----:B------:R-:W2:Y:S04]  /*66490*/  LDL.LU R201, [R1+0x5584] ;  /* 0x0055840001c97983 */ /* 0x000ea80000300800 */
[----:B------:R3:W-:Y:S01]  /*664a0*/  STL.64 [R1+0x1040], R136 ;  /* 0x0010408801007387 */ /* 0x0007e20000100a00 */
[----:B------:R-:W-:-:S03]  /*664b0*/  IMAD.MOV.U32 R224, RZ, RZ, R212 ;  /* 0x000000ffffe07224 */ /* 0x000fc600078e00d4 */
[----:B------:R4:W-:Y:S01]  /*664c0*/  STL.64 [R1+0x1048], R138 ;  /* 0x0010488a01007387 */ /* 0x0009e20000100a00 */
[----:B------:R-:W-:-:S03]  /*664d0*/  IMAD.MOV.U32 R225, RZ, RZ, R214 ;  /* 0x000000ffffe17224 */ /* 0x000fc600078e00d6 */
[----:B------:R-:W2:Y:S01]  /*664e0*/  LDL.LU R200, [R1+0x5580] ;  /* 0x0055800001c87983 */ /* 0x000ea20000300800 */
[----:B------:R-:W-:-:S03]  /*664f0*/  MOV R226, R215 ;  /* 0x000000d700e27202 */ /* 0x000fc60000000f00 */
[----:B------:R-:W2:Y:S04]  /*66500*/  LDL.LU R205, [R1+0x557c] ;  /* 0x00557c0001cd7983 */ /* 0x000ea80000300800 */
[----:B------:R-:W1:Y:S04]  /*66510*/  LDL.LU R213, [R1+0x5578] ;  /* 0x0055780001d57983 */ /* 0x000e680000300800 */
[----:B------:R-:W2:Y:S04]  /*66520*/  LDL.LU R212, [R1+0x5574] ;  /* 0x0055740001d47983 */ /* 0x000ea80000300800 */
[----:B------:R-:W3:Y:S04]  /*66530*/  LDL.LU R214, [R1+0x5570] ;  /* 0x0055700001d67983 */ /* 0x000ee80000300800 */
[----:B------:R-:W4:Y:S01]  /*66540*/  LDL.LU R215, [R1+0x556c] ;  /* 0x00556c0001d77983 */ /* 0x000f220000300800 */
[----:B------:R-:W-:-:S02]  /*66550*/  IMAD.MOV.U32 R227, RZ, RZ, R204 ;  /* 0x000000ffffe37224 */ /* 0x000fc400078e00cc */
[----:B------:R-:W-:Y:S01]  /*66560*/  IMAD.MOV.U32 R228, RZ, RZ, R211 ;  /* 0x000000ffffe47224 */ /* 0x000fe200078e00d3 */
[----:B------:R-:W4:Y:S01]  /*66570*/  LDL.LU R204, [R1+0x5568] ;  /* 0x0055680001cc7983 */ /* 0x000f220000300800 */
[----:B------:R-:W-:Y:S01]  /*66580*/  IMAD.MOV.U32 R229, RZ, RZ, R210 ;  /* 0x000000ffffe57224 */ /* 0x000fe200078e00d2 */
[----:B------:R-:W-:Y:S02]  /*66590*/  MOV R230, R209 ;  /* 0x000000d100e67202 */ /* 0x000fe40000000f00 */
[----:B------:R-:W4:Y:S01]  /*665a0*/  LDL.LU R211, [R1+0x5564] ;  /* 0x0055640001d37983 */ /* 0x000f220000300800 */
[----:B------:R-:W-:-:S03]  /*665b0*/  IMAD.MOV.U32 R231, RZ, RZ, R208 ;  /* 0x000000ffffe77224 */ /* 0x000fc600078e00d0 */
[----:B------:R-:W4:Y:S04]  /*665c0*/  LDL.LU R210, [R1+0x5560] ;  /* 0x0055600001d27983 */ /* 0x000f280000300800 */
[----:B------:R-:W4:Y:S04]  /*665d0*/  LDL.LU R209, [R1+0x555c] ;  /* 0x00555c0001d17983 */ /* 0x000f280000300800 */
[----:B------:R-:W4:Y:S01]  /*665e0*/  LDL.LU R208, [R1+0x5558] ;  /* 0x0055580001d07983 */ /* 0x000f220000300800 */
[----:B-1----:R-:W-:Y:S01]  /*665f0*/  IMAD.MOV.U32 R143, RZ, RZ, R213 ;  /* 0x000000ffff8f7224 */ /* 0x002fe200078e00d5 */
[----:B--2---:R-:W-:Y:S01]  /*66600*/  MOV R142, R212 ;  /* 0x000000d4008e7202 */ /* 0x004fe20000000f00 */
[----:B---3--:R-:W-:-:S02]  /*66610*/  IMAD.MOV.U32 R141, RZ, RZ, R214 ;  /* 0x000000ffff8d7224 */ /* 0x008fc400078e00d6 */
[----:B----4-:R-:W-:Y:S02]  /*66620*/  IMAD.MOV.U32 R140, RZ, RZ, R215 ;  /* 0x000000ffff8c7224 */ /* 0x010fe400078e00d7 */
[----:B------:R-:W2:Y:S04]  /*66630*/  LDL.LU R215, [R1+0x5554] ;  /* 0x0055540001d77983 */ /* 0x000ea80000300800 */
[----:B------:R-:W3:Y:S04]  /*66640*/  LDL.LU R214, [R1+0x5550] ;  /* 0x0055500001d67983 */ /* 0x000ee80000300800 */
[----:B------:R-:W4:Y:S04]  /*66650*/  LDL.LU R212, [R1+0x554c] ;  /* 0x00554c0001d47983 */ /* 0x000f280000300800 */
[----:B------:R-:W4:Y:S04]  /*66660*/  LDL.LU R213, [R1+0x5548] ;  /* 0x0055480001d57983 */ /* 0x000f280000300800 */
[----:B------:R-:W4:Y:S01]  /*66670*/  LDL.LU R148, [R1+0x1220] ;  /* 0x0012200001947983 */ /* 0x000f220000300800 */
[----:B------:R-:W-:-:S03]  /*66680*/  IMAD.MOV.U32 R151, RZ, RZ, R208 ;  /* 0x000000ffff977224 */ /* 0x000fc600078e00d0 */
[----:B------:R-:W4:Y:S04]  /*66690*/  LDL.LU R149, [R1+0x1224] ;  /* 0x0012240001957983 */ /* 0x000f280000300800 */
[----:B------:R-:W4:Y:S04]  /*666a0*/  LDL.LU R150, [R1+0x1228] ;  /* 0x0012280001967983 */ /* 0x000f280000300800 */
[----:B------:R-:W4:Y:S01]  /*666b0*/  LDL.LU R208, [R1+0x5544] ;  /* 0x0055440001d07983 */ /* 0x000f220000300800 */
        /* <DEDUP_REMOVED lines=8> */
[----:B------:R-:W-:Y:S02]  /*66740*/  IMAD.MOV.U32 R219, RZ, RZ, R202 ;  /* 0x000000ffffdb7224 */ /* 0x000fe400078e00ca */
        /* <DEDUP_REMOVED lines=9> */
[----:B------:R-:W-:Y:S02]  /*667e0*/  IMAD.MOV.U32 R250, RZ, RZ, R191 ;  /* 0x000000fffffa7224 */ /* 0x000fe400078e00bf */
[----:B------:R-:W-:Y:S01]  /*667f0*/  IMAD.MOV.U32 R251, RZ, RZ, R199 ;  /* 0x000000fffffb7224 */ /* 0x000fe200078e00c7 */
[----:B------:R-:W-:Y:S01]  /*66800*/  MOV R244, R203 ;  /* 0x000000cb00f47202 */ /* 0x000fe20000000f00 */
[----:B------:R-:W-:Y:S02]  /*66810*/  IMAD.MOV.U32 R245, RZ, RZ, R206 ;  /* 0x000000fffff57224 */ /* 0x000fe400078e00ce */
[----:B------:R-:W-:Y:S02]  /*66820*/  IMAD.MOV.U32 R246, RZ, RZ, R207 ;  /* 0x000000fffff67224 */ /* 0x000fe400078e00cf */
[----:B--2---:R-:W-:Y:S02]  /*66830*/  IMAD.MOV.U32 R155, RZ, RZ, R215 ;  /* 0x000000ffff9b7224 */ /* 0x004fe400078e00d7 */
[----:B---3--:R-:W-:-:S02]  /*66840*/  IMAD.MOV.U32 R154, RZ, RZ, R214 ;  /* 0x000000ffff9a7224 */ /* 0x008fc400078e00d6 */
[----:B----4-:R-:W-:Y:S02]  /*66850*/  IMAD.MOV.U32 R152, RZ, RZ, R212 ;  /* 0x000000ffff987224 */ /* 0x010fe400078e00d4 */
[----:B------:R-:W2:Y:S01]  /*66860*/  LDL.LU R212, [R1+0x5540] ;  /* 0x0055400001d47983 */ /* 0x000ea20000300800 */
[----:B------:R-:W-:-:S03]  /*66870*/  MOV R153, R213 ;  /* 0x000000d500997202 */ /* 0x000fc60000000f00 */
[----:B------:R-:W2:Y:S04]  /*66880*/  LDL.LU R213, [R1+0x553c] ;  /* 0x00553c0001d57983 */ /* 0x000ea80000300800 */
[----:B------:R-:W2:Y:S04]  /*66890*/  LDL.LU R214, [R1+0x5538] ;  /* 0x0055380001d67983 */ /* 0x000ea80000300800 */
[----:B------:R-:W2:Y:S04]  /*668a0*/  LDL.LU R215, [R1+0x5534] ;  /* 0x0055340001d77983 */ /* 0x000ea80000300800 */
[----:B------:R-:W3:Y:S01]  /*668b0*/  LDL.LU R156, [R1+0x11e0] ;  /* 0x0011e000019c7983 */ /* 0x000ee20000300800 */
[----:B------:R-:W-:-:S03]  /*668c0*/  IMAD.MOV.U32 R159, RZ, RZ, R208 ;  /* 0x000000ffff9f7224 */ /* 0x000fc600078e00d0 */
[----:B------:R-:W3:Y:S04]  /*668d0*/  LDL.LU R157, [R1+0x11e4] ;  /* 0x0011e400019d7983 */ /* 0x000ee80000300800 */
[----:B------:R-:W3:Y:S04]  /*668e0*/  LDL.LU R158, [R1+0x11e8] ;  /* 0x0011e800019e7983 */ /* 0x000ee80000300800 */
        /* <DEDUP_REMOVED lines=20> */
[----:B------:R-:W4:Y:S04]  /*66a30*/  LDL.LU R199, [R1+0x54e0] ;  /* 0x0054e00001c77983 */ /* 0x000f280000300800 */
[----:B------:R-:W4:Y:S04]  /*66a40*/  LDL.LU R203, [R1+0x54dc] ;  /* 0x0054dc0001cb7983 */ /* 0x000f280000300800 */
[----:B------:R-:W4:Y:S04]  /*66a50*/  LDL.LU R206, [R1+0x54d8] ;  /* 0x0054d80001ce7983 */ /* 0x000f280000300800 */
[----:B------:R-:W4:Y:S01]  /*66a60*/  LDL.LU R207, [R1+0x54d4] ;  /* 0x0054d40001cf7983 */ /* 0x000f220000300800 */
[----:B------:R-:W-:-:S03]  /*66a70*/  IMAD.MOV.U32 R247, RZ, RZ, R5 ;  /* 0x000000fffff77224 */ /* 0x000fc600078e0005 */
[----:B------:R-:W4:Y:S01]  /*66a80*/  LDL.LU R5, [R1+0x54d0] ;  /* 0x0054d00001057983 */ /* 0x000f220000300800 */
[C---:B------:R-:W-:Y:S08]  /*66a90*/  HMMA.1688.F32.TF32 R152, R132.reuse, R110, R152 ;  /* 0x0000006e8498723c */ /* 0x040ff00000081098 */
[C---:B------:R-:W-:Y:S08]  /*66aa0*/  HMMA.1688.F32.TF32 R148, R132.reuse, R106, R148 ;  /* 0x0000006a8494723c */ /* 0x040ff00000081094 */
[C---:B------:R-:W-:Y:S08]  /*66ab0*/  HMMA.1688.F32.TF32 R144, R132.reuse, R102, R144 ;  /* 0x000000668490723c */ /* 0x040ff00000081090 */
[----:B---3--:R-:W-:Y:S08]  /*66ac0*/  HMMA.1688.F32.TF32 R156, R132, R114, R156 ;  /* 0x00000072849c723c */ /* 0x008ff0000008109c */
[C---:B--2---:R-:W-:Y:S08]  /*66ad0*/  HMMA.1688.F32.TF32 R160, R220.reuse, R14, R188 ;  /* 0x0000000edca0723c */ /* 0x044ff000000810bc */
[C---:B------:R-:W-:Y:S08]  /*66ae0*/  HMMA.1688.F32.TF32 R168, R220.reuse, R10, R192 ;  /* 0x0000000adca8723c */ /* 0x040ff000000810c0 */
[----:B----4-:R-:W-:Y:S07]  /*66af0*/  HMMA.1688.F32.TF32 R164, R220, R242, R196 ;  /* 0x000000f2dca4723c */ /* 0x010fee00000810c4 */
        /* <DEDUP_REMOVED lines=9> */
[C---:B--2---:R-:W-:Y:S03]  /*66b90*/  HMMA.1688.F32.TF32 R164, R132.reuse, R122, R208 ;  /* 0x0000007a84a4723c */ /* 0x044fe600000810d0 */
[----:B------:R1:W-:Y:S05]  /*66ba0*/  STL.64 [R1+0x1008], R162 ;  /* 0x001008a201007387 */ /* 0x0003ea0000100a00 */
[C---:B-1----:R-:W-:Y:S06]  /*66bb0*/  HMMA.1688.F32.TF32 R160, R132.reuse, R118, R212 ;  /* 0x0000007684a0723c */ /* 0x042fec00000810d4 */
[----:B------:R-:W-:Y:S04]  /*66bc0*/  STL.64 [R1+0xff0], R168 ;  /* 0x000ff0a801007387 */ /* 0x000fe80000100a00 */
[----:B------:R-:W-:Y:S05]  /*66bd0*/  STL.64 [R1+0xff8], R170 ;  /* 0x000ff8aa01007387 */ /* 0x000fea0000100a00 */
[----:B------:R-:W-:Y:S04]  /*66be0*/  STL.64 [R1+0xfe0], R164 ;  /* 0x000fe0a401007387 */ /* 0x000fe80000100a00 */
[----:B------:R-:W-:Y:S04]  /*66bf0*/  STL.64 [R1+0xfe8], R166 ;  /* 0x000fe8a601007387 */ /* 0x000fe80000100a00 */
[----:B------:R-:W-:Y:S04]  /*66c00*/  STL.64 [R1+0xfd0], R160 ;  /* 0x000fd0a001007387 */ /* 0x000fe80000100a00 */
[----:B------:R-:W-:Y:S04]  /*66c10*/  STL.64 [R1+0xfd8], R162 ;  /* 0x000fd8a201007387 */ /* 0x000fe80000100a00 */
[----:B------:R-:W-:Y:S04]  /*66c20*/  STL.64 [R1+0xfc0], R156 ;  /* 0x000fc09c01007387 */ /* 0x000fe80000100a00 */
[----:B------:R-:W-:Y:S04]  /*66c30*/  STL.64 [R1+0xfc8], R158 ;  /* 0x000fc89e01007387 */ /* 0x000fe80000100a00 */
[----:B------:R1:W-:Y:S02]  /*66c40*/  STL.64 [R1+0x53b0], R104 ;  /* 0x0053b06801007387 */ /* 0x0003e40000100a00 */
[C---:B-1----:R-:W-:Y:S02]  /*66c50*/  HMMA.1688.F32.TF32 R104, R132.reuse, R98, R140 ;  /* 0x000000628468723c */ /* 0x042fe4000008108c */
[----:B------:R-:W-:Y:S04]  /*66c60*/  STL.64 [R1+0xfb0], R152 ;  /* 0x000fb09801007387 */ /* 0x000fe80000100a00 */
[----:B------:R-:W-:Y:S04]  /*66c70*/  STL.64 [R1+0xfb8], R154 ;  /* 0x000fb89a01007387 */ /* 0x000fe80000100a00 */
[----:B------:R-:W-:Y:S04]  /*66c80*/  STL.64 [R1+0xfa0], R148 ;  /* 0x000fa09401007387 */ /* 0x000fe80000100a00 */
[----:B------:R-:W-:Y:S04]  /*66c90*/  STL.64 [R1+0xfa8], R150 ;  /* 0x000fa89601007387 */ /* 0x000fe80000100a00 */
[----:B------:R1:W-:Y:S04]  /*66ca0*/  STL.64 [R1+0x53b8], R100 ;  /* 0x0053b86401007387 */ /* 0x0003e80000100a00 */
[----:B------:R-:W-:Y:S04]  /*66cb0*/  STL.64 [R1+0xf90], R144 ;  /* 0x000f909001007387 */ /* 0x000fe80000100a00 */
[----:B------:R-:W-:Y:S04]  /*66cc0*/  STL.64 [R1+0xf98], R146 ;  /* 0x000f989201007387 */ /* 0x000fe80000100a00 */
[----:B-1----:R-:W2:Y:S04]  /*66cd0*/  LDL R100, [R1+0x446c] ;  /* 0x00446c0001647983 */ /* 0x002ea80000100800 */
[----:B------:R1:W-:Y:S04]  /*66ce0*/  STL.64 [R1+0x53c0], R96 ;  /* 0x0053c06001007387 */ /* 0x0003e80000100a00 */
[----:B------:R-:W-:Y:S04]  /*66cf0*/  STL.64 [R1+0xf80], R104 ;  /* 0x000f806801007387 */ /* 0x000fe80000100a00 */
[----:B------:R-:W-:Y:S01]  /*66d00*/  STL.64 [R1+0xf88], R106 ;  /* 0x000f886a01007387 */ /* 0x000fe20000100a00 */
[C---:B-1----:R-:W-:Y:S03]  /*66d10*/  HMMA.1688.F32.TF32 R96, R132.reuse, R94, R216 ;  /* 0x0000005e8460723c */ /* 0x042fe600000810d8 */
[----:B------:R1:W-:Y:S05]  /*66d20*/  STL.64 [R1+0x5428], R92 ;  /* 0x0054285c01007387 */ /* 0x0003ea0000100a00 */
[C---:B-1----:R-:W-:Y:S11]  /*66d30*/  HMMA.1688.F32.TF32 R92, R132.reuse, R90, R136 ;  /* 0x0000005a845c723c */ /* 0x042ff60000081088 */
[----:B------:R-:W-:Y:S04]  /*66d40*/  @!UPT UIADD3 URZ, URZ, URZ, URZ ;  /* 0x0000003f3f3ff290 */ /* 0x000fe8000fffe03f */
[----:B------:R-:W-:Y:S04]  /*66d50*/  STL.64 [R1+0xf70], R96 ;  /* 0x000f706001007387 */ /* 0x000fe80000100a00 */
[----:B------:R-:W-:Y:S04]  /*66d60*/  STL.64 [R1+0xf78], R98 ;  /* 0x000f786201007387 */ /* 0x000fe80000100a00 */
        /* <DEDUP_REMOVED lines=14> */
[C---:B-1----:R-:W-:Y:S01]  /*66e50*/  HMMA.1688.F32.TF32 R76, R132.reuse, R74, R248 ;  /* 0x0000004a844c723c */ /* 0x042fe200000810f8 */
[----:B------:R-:W-:Y:S04]  /*66e60*/  LDS R248, [R3+0x8000] ;  /* 0x0080000003f87984 */ /* 0x000fe80000000800 */
[----:B------:R-:W-:Y:S04]  /*66e70*/  LDS R250, [R3+0xa000] ;  /* 0x00a0000003fa7984 */ /* 0x000fe80000000800 */
[----:B------:R-:W-:Y:S06]  /*66e80*/  LDS R249, [R4+0x8000] ;  /* 0x0080000004f97984 */ /* 0x000fec0000000800 */
[----:B------:R-:W-:Y:S04]  /*66e90*/  STL.64 [R1+0xf30], R80 ;  /* 0x000f305001007387 */ /* 0x000fe80000100a00 */
[----:B------:R-:W-:Y:S04]  /*66ea0*/  STL.64 [R1+0xf38], R82 ;  /* 0x000f385201007387 */ /* 0x000fe80000100a00 */
[----:B------:R1:W-:Y:S04]  /*66eb0*/  STL.64 [R1+0x53e0], R72 ;  /* 0x0053e04801007387 */ /* 0x0003e80000100a00 */
[----:B------:R-:W-:Y:S04]  /*66ec0*/  STL.64 [R1+0xf20], R76 ;  /* 0x000f204c01007387 */ /* 0x000fe80000100a00 */
[----:B------:R-:W-:Y:S01]  /*66ed0*/  STL.64 [R1+0xf28], R78 ;  /* 0x000f284e01007387 */ /* 0x000fe20000100a00 */
[C---:B-1----:R-:W-:Y:S03]  /*66ee0*/  HMMA.1688.F32.TF32 R72, R132.reuse, R70, R236 ;  /* 0x000000468448723c */ /* 0x042fe600000810ec */
[----:B------:R1:W-:Y:S04]  /*66ef0*/  STL.64 [R1+0x53e8], R68 ;  /* 0x0053e84401007387 */ /* 0x0003e80000100a00 */
[----:B------:R-:W-:Y:S01]  /*66f00*/  LDS R251, [R4+0xa000] ;  /* 0x00a0000004fb7984 */ /* 0x000fe20000000800 */
[----:B-1----:R-:W-:Y:S11]  /*66f10*/  HMMA.1688.F32.TF32 R68, R132, R66, R244 ;  /* 0x000000428444723c */ /* 0x002ff600000810f4 */
[----:B------:R-:W-:Y:S04]  /*66f20*/  @!UPT UIADD3 URZ, URZ, URZ, URZ ;  /* 0x0000003f3f3ff290 */ /* 0x000fe8000fffe03f */
[----:B------:R-:W-:Y:S04]  /*66f30*/  STL.64 [R1+0xf10], R72 ;  /* 0x000f104801007387 */ /* 0x000fe80000100a00 */
[----:B------:R-:W-:Y:S04]  /*66f40*/  STL.64 [R1+0xf18], R74 ;  /* 0x000f184a01007387 */ /* 0x000fe80000100a00 */
[----:B------:R-:W-:Y:S04]  /*66f50*/  STL.64 [R1+0x53f0], R64 ;  /* 0x0053f04001007387 */ /* 0x000fe80000100a00 */
[----:B------:R-:W-:Y:S04]  /*66f60*/  STL.64 [R1+0xf00], R68 ;  /* 0x000f004401007387 */ /* 0x000fe80000100a00 */
[----:B------:R-:W-:Y:S04]  /*66f70*/  STL.64 [R1+0xf08], R70 ;  /* 0x000f084601007387 */ /* 0x000fe80000100a00 */
        /* <DEDUP_REMOVED lines=20> */
[----:B--2---:R-:W-:-:S05]  /*670c0*/  LEA R5, R5, R100, 0x11 ;  /* 0x0000006405057211 */ /* 0x004fca00078e88ff */
[----:B------:R-:W1:Y:S04]  /*670d0*/  LDSM.16.M88.4 R224, [R5+0xa0000] ;  /* 0x0a00000005e0783b */ /* 0x000e680000000200 */
[----:B------:R-:W2:Y:S04]  /*670e0*/  LDSM.16.M88.4 R220, [R5+0xa1000] ;  /* 0x0a10000005dc783b */ /* 0x000ea80000000200 */
[----:B------:R-:W2:Y:S04]  /*670f0*/  LDSM.16.M88.4 R216, [R5+0xa2000] ;  /* 0x0a20000005d8783b */ /* 0x000ea80000000200 */
[----:B------:R-:W2:Y:S04]  /*67100*/  LDSM.16.M88.4 R212, [R5+0xa3000] ;  /* 0x0a30000005d4783b */ /* 0x000ea80000000200 */
[----:B------:R-:W2:Y:S04]  /*67110*/  LDSM.16.M88.4 R208, [R5+0xa4000] ;  /* 0x0a40000005d0783b */ /* 0x000ea80000000200 */
[----:B------:R-:W2:Y:S04]  /*67120*/  LDSM.16.M88.4 R204, [R5+0xa5000] ;  /* 0x0a50000005cc783b */ /* 0x000ea80000000200 */
[----:B------:R-:W-:Y:S04]  /*67130*/  LDSM.16.M88.4 R200, [R5+0xa8000] ;  /* 0x0a80000005c8783b */ /* 0x000fe80000000200 */
[----:B------:R-:W-:Y:S04]  /*67140*/  LDSM.16.M88.4 R196, [R5+0xa9000] ;  /* 0x0a90000005c4783b */ /* 0x000fe80000000200 */
[----:B------:R-:W-:Y:S04]  /*67150*/  LDSM.16.M88.4 R192, [R5+0xaa000] ;  /* 0x0aa0000005c0783b */ /* 0x000fe80000000200 */
[----:B------:R-:W-:Y:S04]  /*67160*/  LDSM.16.M88.4 R188, [R5+0xab000] ;  /* 0x0ab0000005bc783b */ /* 0x000fe80000000200 */
[----:B-1----:R-:W-:Y:S04]  /*67170*/  STL [R1+0x52b8], R226 ;  /* 0x0052b8e201007387 */ /* 0x002fe80000100800 */
[----:B------:R-:W-:Y:S04]  /*67180*/  STL [R1+0x52b4], R227 ;  /* 0x0052b4e301007387 */ /* 0x000fe80000100800 */
[----:B--2---:R-:W-:Y:S04]  /*67190*/  STL [R1+0x52c0], R222 ;  /* 0x0052c0de01007387 */ /* 0x004fe80000100800 */
        /* <DEDUP_REMOVED lines=9> */
[----:B------:R4:W-:Y:S04]  /*67230*/  STL.64 [R1+0x53f8], R60 ;  /* 0x0053f83c01007387 */ /* 0x0009e80000100a00 */
[----:B------:R-:W-:Y:S01]  /*67240*/  LDSM.16.M88.4 R184, [R5+0xac000] ;  /* 0x0ac0000005b8783b */ /* 0x000fe20000000200 */
[C---:B---3--:R-:W-:Y:S08]  /*67250*/  HMMA.1688.F32.TF32 R64, R132.reuse, R62, R136 ;  /* 0x0000003e8440723c */ /* 0x048ff00000081088 */
[C---:B----4-:R-:W-:Y:S11]  /*67260*/  HMMA.1688.F32.TF32 R60, R132.reuse, R58, R228 ;  /* 0x0000003a843c723c */ /* 0x050ff600000810e4 */
[----:B------:R-:W-:Y:S04]  /*67270*/  @!UPT UIADD3 URZ, URZ, URZ, URZ ;  /* 0x0000003f3f3ff290 */ /* 0x000fe8000fffe03f */
[----:B------:R-:W-:Y:S04]  /*67280*/  STL.64 [R1+0xef0], R64 ;  /* 0x000ef04001007387 */ /* 0x000fe80000100a00 */
[----:B------:R-:W-:Y:S04]  /*67290*/  STL.64 [R1+0xef8], R66 ;  /* 0x000ef84201007387 */ /* 0x000fe80000100a00 */
[----:B------:R1:W-:Y:S02]  /*672a0*/  STL.64 [R1+0x5400], R56 ;  /* 0x0054003801007387 */ /* 0x0003e40000100a00 */
[C---:B-1----:R-:W-:Y:S02]  /*672b0*/  HMMA.1688.F32.TF32 R56, R132.reuse, R54, R232 ;  /* 0x000000368438723c */ /* 0x042fe400000810e8 */
[----:B------:R-:W-:Y:S04]  /*672c0*/  STL.64 [R1+0xee0], R60 ;  /* 0x000ee03c01007387 */ /* 0x000fe80000100a00 */
[----:B------:R-:W-:Y:S04]  /*672d0*/  STL.64 [R1+0xee8], R62 ;  /* 0x000ee83e01007387 */ /* 0x000fe80000100a00 */
[----:B------:R1:W-:Y:S02]  /*672e0*/  STL.64 [R1+0x5408], R52 ;  /* 0x0054083401007387 */ /* 0x0003e40000100a00 */
[C---:B-1----:R-:W-:Y:S11]  /*672f0*/  HMMA.1688.F32.TF32 R52, R132.reuse, R50, R236 ;  /* 0x000000328434723c */ /* 0x042ff600000810ec */
[----:B------:R-:W-:Y:S04]  /*67300*/  STL.64 [R1+0xed0], R56 ;  /* 0x000ed03801007387 */ /* 0x000fe80000100a00 */
[----:B------:R-:W-:Y:S04]  /*67310*/  STL.64 [R1+0xed8], R58 ;  /* 0x000ed83a01007387 */ /* 0x000fe80000100a00 */
[----:B------:R1:W-:Y:S02]  /*67320*/  STL.64 [R1+0x5410], R48 ;  /* 0x0054103001007387 */ /* 0x0003e40000100a00 */
[----:B-1----:R-:W-:Y:S02]  /*67330*/  HMMA.1688.F32.TF32 R48, R132, R46, R244 ;  /* 0x0000002e8430723c */ /* 0x002fe400000810f4 */
[----:B------:R-:W-:Y:S04]  /*67340*/  STL.64 [R1+0xec0], R52 ;  /* 0x000ec03401007387 */ /* 0x000fe80000100a00 */
[----:B------:R-:W-:Y:S01]  /*67350*/  STL.64 [R1+0xec8], R54 ;  /* 0x000ec83601007387 */ /* 0x000fe20000100a00 */
[----:B------:R-:W-:-:S03]  /*67360*/  IMAD.MOV.U32 R244, RZ, RZ, R128 ;  /* 0x000000fffff47224 */ /* 0x000fc600078e0080 */
[----:B------:R-:W2:Y:S01]  /*67370*/  LDL.LU R128, [R1+0x54cc] ;  /* 0x0054cc0001807983 */ /* 0x000ea20000300800 */
[----:B------:R-:W-:Y:S01]  /*67380*/  IMAD.MOV.U32 R245, RZ, RZ, R129 ;  /* 0x000000fffff57224 */ /* 0x000fe200078e0081 */
[----:B------:R-:W-:Y:S01]  /*67390*/  MOV R247, R241 ;  /* 0x000000f100f77202 */ /* 0x000fe20000000f00 */
[----:B------:R-:W-:-:S10]  /*673a0*/  IMAD.MOV.U32 R246, RZ, RZ, R240 ;  /* 0x000000fffff67224 */ /* 0x000fd400078e00f0 */
[----:B------:R-:W-:Y:S04]  /*673b0*/  STL.64 [R1+0xeb0], R48 ;  /* 0x000eb03001007387 */ /* 0x000fe80000100a00 */
[----:B------:R-:W-:Y:S04]  /*673c0*/  STL.64 [R1+0xeb8], R50 ;  /* 0x000eb83201007387 */ /* 0x000fe80000100a00 */
[----:B------:R-:W3:Y:S04]  /*673d0*/  LDL.LU R129, [R1+0x54c8] ;  /* 0x0054c80001817983 */ /* 0x000ee80000300800 */
[----:B------:R-:W4:Y:S04]  /*673e0*/  LDL.LU R240, [R1+0x54c4] ;  /* 0x0054c40001f07983 */ /* 0x000f280000300800 */
        /* <DEDUP_REMOVED lines=53> */
[----:B------:R1:W-:Y:S04]  /*67740*/  STL.64 [R1+0x5418], R44 ;  /* 0x0054182c01007387 */ /* 0x0003e80000100a00 */
[----:B------:R1:W-:Y:S01]  /*67750*/  STL.64 [R1+0x5420], R40 ;  /* 0x0054202801007387 */ /* 0x0003e20000100a00 */
[----:B------:R-:W-:Y:S01]  /*67760*/  IMAD.MOV.U32 R232, RZ, RZ, R125 ;  /* 0x000000ffffe87224 */ /* 0x000fe200078e007d */
[----:B------:R-:W-:Y:S01]  /*67770*/  MOV R235, R120 ;  /* 0x0000007800eb7202 */ /* 0x000fe20000000f00 */
[----:B------:R-:W-:-:S02]  /*67780*/  IMAD.MOV.U32 R233, RZ, RZ, R124 ;  /* 0x000000ffffe97224 */ /* 0x000fc400078e007c */
[----:B------:R-:W-:Y:S01]  /*67790*/  IMAD.MOV.U32 R234, RZ, RZ, R121 ;  /* 0x000000ffffea7224 */ /* 0x000fe200078e0079 */
[----:B------:R-:W-:Y:S04]  /*677a0*/  LDSM.16.M88.4 R124, [R5+0xbb000] ;  /* 0x0bb00000057c783b */ /* 0x000fe80000000200 */
[----:B------:R-:W-:Y:S01]  /*677b0*/  LDSM.16.M88.4 R120, [R5+0xbc000] ;  /* 0x0bc000000578783b */ /* 0x000fe20000000200 */
[----:B----4-:R-:W-:Y:S02]  /*677c0*/  IMAD.MOV.U32 R229, RZ, RZ, R240 ;  /* 0x000000ffffe57224 */ /* 0x010fe400078e00f0 */
[----:B--2---:R-:W-:Y:S02]  /*677d0*/  IMAD.MOV.U32 R228, RZ, RZ, R241 ;  /* 0x000000ffffe47224 */ /* 0x004fe400078e00f1 */
[C---:B---3--:R-:W-:Y:S01]  /*677e0*/  HMMA.1688.F32.TF32 R240, R132.reuse, R242, R144 ;  /* 0x000000f284f0723c */ /* 0x048fe20000081090 */
[----:B------:R-:W-:Y:S01]  /*677f0*/  IMAD.MOV.U32 R230, RZ, RZ, R129 ;  /* 0x000000ffffe67224 */ /* 0x000fe200078e0081 */
[----:B------:R-:W-:Y:S01]  /*67800*/  MOV R231, R128 ;  /* 0x0000008000e77202 */ /* 0x000fe20000000f00 */
[----:B------:R-:W-:Y:S04]  /*67810*/  LDSM.16.M88.4 R144, [R5+0xb6000] ;  /* 0x0b6000000590783b */ /* 0x000fe80000000200 */
[----:B------:R-:W-:Y:S01]  /*67820*/  LDSM.16.M88.4 R128, [R5+0xba000] ;  /* 0x0ba000000580783b */ /* 0x000fe20000000200 */
[C---:B-1----:R-:W-:Y:S03]  /*67830*/  HMMA.1688.F32.TF32 R44, R132.reuse, R42, R180 ;  /* 0x0000002a842c723c */ /* 0x042fe600000810b4 */
[----:B------:R-:W-:Y:S05]  /*67840*/  LDSM.16.M88.4 R180, [R5+0xad000] ;  /* 0x0ad0000005b4783b */ /* 0x000fea0000000200 */
[C---:B------:R-:W-:Y:S01]  /*67850*/  HMMA.1688.F32.TF32 R40, R132.reuse, R38, R176 ;  /* 0x000000268428723c */ /* 0x040fe200000810b0 */
[----:B------:R-:W-:Y:S11]  /*67860*/  LDSM.16.M88.4 R176, [R5+0xae000] ;  /* 0x0ae0000005b0783b */ /* 0x000ff60000000200 */
[----:B------:R-:W-:Y:S03]  /*67870*/  @!UPT UIADD3 URZ, URZ, URZ, URZ ;  /* 0x0000003f3f3ff290 */ /* 0x000fe6000fffe03f */
[----:B------:R-:W-:Y:S04]  /*67880*/  STL.64 [R1+0xea0], R44 ;  /* 0x000ea02c01007387 */ /* 0x000fe80000100a00 */
[----:B------:R-:W-:Y:S04]  /*67890*/  STL.64 [R1+0xea8], R46 ;  /* 0x000ea82e01007387 */ /* 0x000fe80000100a00 */
[----:B------:R1:W-:Y:S04]  /*678a0*/  STL.64 [R1+0x5430], R36 ;  /* 0x0054302401007387 */ /* 0x0003e80000100a00 */
[----:B------:R-:W-:Y:S01]  /*678b0*/  STL.64 [R1+0xe90], R40 ;  /* 0x000e902801007387 */ /* 0x000fe20000100a00 */
[C---:B-1----:R-:W-:Y:S03]  /*678c0*/  HMMA.1688.F32.TF32 R36, R132.reuse, R34, R172 ;  /* 0x000000228424723c */ /* 0x042fe600000810ac */
[----:B------:R-:W-:Y:S04]  /*678d0*/  STL.64 [R1+0xe98], R42 ;  /* 0x000e982a01007387 */ /* 0x000fe80000100a00 */
[----:B------:R1:W-:Y:S04]  /*678e0*/  STL.64 [R1+0x5438], R32 ;  /* 0x0054382001007387 */ /* 0x0003e80000100a00 */
[----:B------:R-:W-:Y:S01]  /*678f0*/  LDSM.16.M88.4 R172, [R5+0xaf000] ;  /* 0x0af0000005ac783b */ /* 0x000fe20000000200 */
[C---:B-1----:R-:W-:Y:S03]  /*67900*/  HMMA.1688.F32.TF32 R32, R132.reuse, R30, R168 ;  /* 0x0000001e8420723c */ /* 0x042fe600000810a8 */
[----:B------:R-:W-:Y:S08]  /*67910*/  LDSM.16.M88.4 R168, [R5+0xb0000] ;  /* 0x0b00000005a8783b */ /* 0x000ff00000000200 */
[----:B------:R-:W-:Y:S04]  /*67920*/  STL.64 [R1+0xe80], R36 ;  /* 0x000e802401007387 */ /* 0x000fe80000100a00 */
[----:B------:R-:W-:Y:S04]  /*67930*/  STL.64 [R1+0xe88], R38 ;  /* 0x000e882601007387 */ /* 0x000fe80000100a00 */
[----:B------:R1:W-:Y:S04]  /*67940*/  STL.64 [R1+0x5440], R28 ;  /* 0x0054401c01007387 */ /* 0x0003e80000100a00 */
[----:B------:R-:W-:Y:S01]  /*67950*/  STL.64 [R1+0xe70], R32 ;  /* 0x000e702001007387 */ /* 0x000fe20000100a00 */
[----:B-1----:R-:W-:Y:S03]  /*67960*/  HMMA.1688.F32.TF32 R28, R132, R26, R164 ;  /* 0x0000001a841c723c */ /* 0x002fe600000810a4 */
[----:B------:R-:W-:Y:S04]  /*67970*/  STL.64 [R1+0xe78], R34 ;  /* 0x000e782201007387 */ /* 0x000fe80000100a00 */
[----:B------:R1:W-:Y:S01]  /*67980*/  STL.64 [R1+0x5448], R24 ;  /* 0x0054481801007387 */ /* 0x0003e20000100a00 */
[----:B------:R-:W-:Y:S03]  /*67990*/  HMMA.1688.F32.TF32 R236, R248, R224, R236 ;  /* 0x000000e0f8ec723c */ /* 0x000fe600000810ec */
[----:B------:R-:W-:Y:S05]  /*679a0*/  LDSM.16.M88.4 R164, [R5+0xb1000] ;  /* 0x0b10000005a4783b */ /* 0x000fea0000000200 */
[C---:B-1----:R-:W-:Y:S01]  /*679b0*/  HMMA.1688.F32.TF32 R24, R132.reuse, R22, R160 ;  /* 0x000000168418723c */ /* 0x042fe200000810a0 */
[----:B------:R-:W-:Y:S04]  /*679c0*/  LDSM.16.M88.4 R160, [R5+0xb2000] ;  /* 0x0b20000005a0783b */ /* 0x000fe80000000200 */
[----:B------:R-:W-:Y:S03]  /*679d0*/  LDS R22, [R3+0xa080] ;  /* 0x00a0800003167984 */ /* 0x000fe60000000800 */
[C---:B------:R-:W-:Y:S01]  /*679e0*/  HMMA.1688.F32.TF32 R32, R132.reuse, R18, R156 ;  /* 0x000000128420723c */ /* 0x040fe2000008109c */
[----:B------:R-:W-:Y:S04]  /*679f0*/  STL.64 [R1+0xe60], R28 ;  /* 0x000e601c01007387 */ /* 0x000fe80000100a00 */
[----:B------:R1:W-:Y:S04]  /*67a00*/  STL.64 [R1+0xe68], R30 ;  /* 0x000e681e01007387 */ /* 0x0003e80000100a00 */
[----:B------:R-:W-:Y:S04]  /*67a10*/  LDSM.16.M88.4 R156, [R5+0xb3000] ;  /* 0x0b300000059c783b */ /* 0x000fe80000000200 */
[----:B------:R-:W-:Y:S01]  /*67a20*/  LDS R23, [R4+0xa080] ;  /* 0x00a0800004177984 */ /* 0x000fe20000000800 */
[C---:B-1----:R-:W-:Y:S03]  /*67a30*/  HMMA.1688.F32.TF32 R28, R132.reuse, R14, R152 ;  /* 0x0000000e841c723c */ /* 0x042fe60000081098 */
[----:B------:R-:W-:Y:S04]  /*67a40*/  STL.64 [R1+0xe50], R24 ;  /* 0x000e501801007387 */ /* 0x000fe80000100a00 */
[----:B------:R1:W-:Y:S04]  /*67a50*/  STL.64 [R1+0xe58], R26 ;  /* 0x000e581a01007387 */ /* 0x0003e80000100a00 */
[----:B------:R-:W-:Y:S04]  /*67a60*/  LDSM.16.M88.4 R152, [R5+0xb4000] ;  /* 0x0b4000000598783b */ /* 0x000fe80000000200 */
[----:B------:R-:W-:Y:S01]  /*67a70*/  LDS R18, [R3+0xa100] ;  /* 0x00a1000003127984 */ /* 0x000fe20000000800 */
[----:B-1----:R-:W-:Y:S03]  /*67a80*/  HMMA.1688.F32.TF32 R24, R132, R10, R148 ;  /* 0x0000000a8418723c */ /* 0x002fe60000081094 */
[----:B------:R-:W-:Y:S04]  /*67a90*/  STL.64 [R1+0xe40], R32 ;  /* 0x000e402001007387 */ /* 0x000fe80000100a00 */
[----:B------:R-:W-:Y:S04]  /*67aa0*/  STL.64 [R1+0xe48], R34 ;  /* 0x000e482201007387 */ /* 0x000fe80000100a00 */
[----:B------:R-:W-:Y:S04]  /*67ab0*/  STL.64 [R1+0xe30], R28 ;  /* 0x000e301c01007387 */ /* 0x000fe80000100a00 */
[----:B------:R-:W-:Y:S04]  /*67ac0*/  STL.64 [R1+0xe38], R30 ;  /* 0x000e381e01007387 */ /* 0x000fe80000100a00 */
[----:B------:R-:W-:Y:S04]  /*67ad0*/  STL.64 [R1+0x52d8], R242 ;  /* 0x0052d8f201007387 */ /* 0x000fe80000100a00 */
[----:B------:R-:W-:Y:S04]  /*67ae0*/  LDSM.16.M88.4 R148, [R5+0xb5000] ;  /* 0x0b5000000594783b */ /* 0x000fe80000000200 */
[----:B------:R-:W-:Y:S04]  /*67af0*/  STL.64 [R1+0xe20], R24 ;  /* 0x000e201801007387 */ /* 0x000fe80000100a00 */
[----:B------:R1:W-:Y:S04]  /*67b00*/  STL.64 [R1+0xe28], R26 ;  /* 0x000e281a01007387 */ /* 0x0003e80000100a00 */
[----:B------:R-:W-:Y:S04]  /*67b10*/  LDSM.16.M88.4 R132, [R5+0xb9000] ;  /* 0x0b9000000584783b */ /* 0x000fe80000000200 */
[----:B------:R-:W-:Y:S01]  /*67b20*/  LDS R19, [R4+0xa100] ;  /* 0x00a1000004137984 */ /* 0x000fe20000000800 */
[C---:B-1----:R-:W-:Y:S03]  /*67b30*/  HMMA.1688.F32.TF32 R24, R248.reuse, R220, R140 ;  /* 0x000000dcf818723c */ /* 0x042fe6000008108c */
[----:B------:R-:W-:Y:S04]  /*67b40*/  STL.64 [R1+0x52d0], R240 ;  /* 0x0052d0f001007387 */ /* 0x000fe80000100a00 */
[----:B------:R-:W-:Y:S04]  /*67b50*/  STL.64 [R1+0x52e8], R238 ;  /* 0x0052e8ee01007387 */ /* 0x000fe80000100a00 */
[----:B------:R-:W-:Y:S01]  /*67b60*/  STL.64 [R1+0x52e0], R236 ;  /* 0x0052e0ec01007387 */ /* 0x000fe20000100a00 */
[----:B------:R-:W-:Y:S03]  /*67b70*/  HMMA.1688.F32.TF32 R28, R248, R208, R232 ;  /* 0x000000d0f81c723c */ /* 0x000fe600000810e8 */
[----:B------:R-:W-:Y:S08]  /*67b80*/  LDSM.16.M88.4 R140, [R5+0xb7000] ;  /* 0x0b700000058c783b */ /* 0x000ff00000000200 */
[----:B------:R1:W-:Y:S01]  /*67b90*/  STL.64 [R1+0xe10], R24 ;  /* 0x000e101801007387 */ /* 0x0003e20000100a00 */
[----:B------:R-:W-:-:S02]  /*67ba0*/  IMAD.MOV.U32 R218, RZ, RZ, R26 ;  /* 0x000000ffffda7224 */ /* 0x000fc400078e001a */
[----:B------:R-:W-:Y:S02]  /*67bb0*/  IMAD.MOV.U32 R219, RZ, RZ, R27 ;  /* 0x000000ffffdb7224 */ /* 0x000fe400078e001b */
[----:B-1----:R-:W-:Y:S01]  /*67bc0*/  HMMA.1688.F32.TF32 R24, R248, R216, R136 ;  /* 0x000000d8f818723c */ /* 0x002fe20000081088 */
[----:B------:R-:W-:Y:S01]  /*67bd0*/  IMAD.MOV.U32 R232, RZ, RZ, R13 ;  /* 0x000000ffffe87224 */ /* 0x000fe200078e000d */
[----:B------:R-:W-:Y:S01]  /*67be0*/  MOV R233, R12 ;  /* 0x0000000c00e97202 */ /* 0x000fe20000000f00 */
[----:B------:R-:W-:Y:S01]  /*67bf0*/  IMAD.MOV.U32 R234, RZ, RZ, R9 ;  /* 0x000000ffffea7224 */ /* 0x000fe200078e0009 */
[----:B------:R-:W1:Y:S01]  /*67c00*/  LDSM.16.M88.4 R12, [R5+0xa6000] ;  /* 0x0a600000050c783b */ /* 0x000e620000000200 */
[----:B------:R-:W-:-:S03]  /*67c10*/  IMAD.MOV.U32 R235, RZ, RZ, R8 ;  /* 0x000000ffffeb7224 */ /* 0x000fc600078e0008 */
[----:B------:R-:W2:Y:S01]  /*67c20*/  LDSM.16.M88.4 R8, [R5+0xa7000] ;  /* 0x0a7000000508783b */ /* 0x000ea20000000200 */
[C---:B------:R-:W-:Y:S03]  /*67c30*/  HMMA.1688.F32.TF32 R32, R248.reuse, R212, R228 ;  /* 0x000000d4f820723c */ /* 0x040fe600000810e4 */
[----:B------:R-:W3:Y:S11]  /*67c40*/  LDSM.16.M88.4 R136, [R5+0xb8000] ;  /* 0x0b8000000588783b */ /* 0x000ef60000000200 */
[----:B------:R-:W-:Y:S01]  /*67c50*/  @!UPT UIADD3 URZ, URZ, URZ, URZ ;  /* 0x0000003f3f3ff290 */ /* 0x000fe2000fffe03f */
[----:B------:R-:W-:Y:S01]  /*67c60*/  IMAD.MOV.U32 R222, RZ, RZ, R24 ;  /* 0x000000ffffde7224 */ /* 0x000fe200078e0018 */
[----:B------:R-:W-:Y:S01]  /*67c70*/  MOV R223, R25 ;  /* 0x0000001900df7202 */ /* 0x000fe20000000f00 */
[----:B------:R-:W-:Y:S02]  /*67c80*/  IMAD.MOV.U32 R226, RZ, RZ, R26 ;  /* 0x000000ffffe27224 */ /* 0x000fe400078e001a */
[----:B------:R-:W-:Y:S02]  /*67c90*/  IMAD.MOV.U32 R227, RZ, RZ, R27 ;  /* 0x000000ffffe37224 */ /* 0x000fe400078e001b */
[----:B------:R-:W-:Y:S02]  /*67ca0*/  HMMA.1688.F32.TF32 R24, R248, R204, R244 ;  /* 0x000000ccf818723c */ /* 0x000fe400000810f4 */
[----:B------:R-:W-:Y:S04]  /*67cb0*/  STL.64 [R1+0xdf0], R32 ;  /* 0x000df02001007387 */ /* 0x000fe80000100a00 */
[----:B------:R-:W-:Y:S04]  /*67cc0*/  STL.64 [R1+0xdf8], R34 ;  /* 0x000df82201007387 */ /* 0x000fe80000100a00 */
[----:B------:R-:W-:Y:S04]  /*67cd0*/  STL.64 [R1+0xde0], R28 ;  /* 0x000de01c01007387 */ /* 0x000fe80000100a00 */
[----:B------:R-:W-:Y:S01]  /*67ce0*/  STL.64 [R1+0xde8], R30 ;  /* 0x000de81e01007387 */ /* 0x000fe20000100a00 */
[----:B------:R-:W-:Y:S01]  /*67cf0*/  IMAD.MOV.U32 R244, RZ, RZ, R117 ;  /* 0x000000fffff47224 */ /* 0x000fe200078e0075 */
[----:B------:R-:W-:Y:S01]  /*67d00*/  MOV R245, R116 ;  /* 0x0000007400f57202 */ /* 0x000fe20000000f00 */
[----:B------:R-:W-:Y:S01]  /*67d10*/  IMAD.MOV.U32 R246, RZ, RZ, R113 ;  /* 0x000000fffff67224 */ /* 0x000fe200078e0071 */
[----:B------:R-:W4:Y:S05]  /*67d20*/  LDSM.16.M88.4 R116, [R5+0xbd000] ;  /* 0x0bd000000574783b */ /* 0x000f2a0000000200 */
[----:B------:R-:W-:Y:S04]  /*67d30*/  STL.64 [R1+0xdd0], R24 ;  /* 0x000dd01801007387 */ /* 0x000fe80000100a00 */
[----:B------:R2:W-:Y:S04]  /*67d40*/  STL.64 [R1+0xdd8], R26 ;  /* 0x000dd81a01007387 */ /* 0x0005e80000100a00 */
[----:B-1----:R-:W-:Y:S04]  /*67d50*/  STL [R1+0x51c4], R14 ;  /* 0x0051c40e01007387 */ /* 0x002fe80000100800 */
[----:B------:R-:W-:Y:S04]  /*67d60*/  STL [R1+0x51b8], R15 ;  /* 0x0051b80f01007387 */ /* 0x000fe80000100800 */
[----:B--2---:R-:W-:Y:S04]  /*67d70*/  STL [R1+0x51cc], R10 ;  /* 0x0051cc0a01007387 */ /* 0x004fe80000100800 */
[----:B------:R-:W-:Y:S01]  /*67d80*/  STL [R1+0x51c8], R11 ;  /* 0x0051c80b01007387 */ /* 0x000fe20000100800 */
[----:B------:R-:W-:-:S03]  /*67d90*/  IMAD.MOV.U32 R247, RZ, RZ, R112 ;  /* 0x000000fffff77224 */ /* 0x000fc600078e0070 */
[----:B------:R-:W-:Y:S04]  /*67da0*/  STL [R1+0x51d4], R202 ;  /* 0x0051d4ca01007387 */ /* 0x000fe80000100800 */
[----:B------:R-:W-:Y:S01]  /*67db0*/  STL [R1+0x51d0], R203 ;  /* 0x0051d0cb01007387 */ /* 0x000fe20000100800 */
[----:B------:R-:W-:-:S03]  /*67dc0*/  IMAD.MOV.U32 R228, RZ, RZ, R109 ;  /* 0x000000ffffe47224 */ /* 0x000fc600078e006d */
[----:B------:R-:W-:Y:S01]  /*67dd0*/  STL [R1+0x51dc], R198 ;  /* 0x0051dcc601007387 */ /* 0x000fe20000100800 */
[----:B------:R-:W-:-:S03]  /*67de0*/  MOV R229, R108 ;  /* 0x0000006c00e57202 */ /* 0x000fc60000000f00 */
[----:B------:R-:W-:Y:S04]  /*67df0*/  STL [R1+0x51d8], R199 ;  /* 0x0051d8c701007387 */ /* 0x000fe80000100800 */
[----:B------:R-:W-:Y:S04]  /*67e00*/  STL [R1+0x51e4], R194 ;  /* 0x0051e4c201007387 */ /* 0x000fe80000100800 */
[----:B------:R-:W1:Y:S04]  /*67e10*/  LDSM.16.M88.4 R112, [R5+0xbe000] ;  /* 0x0be000000570783b */ /* 0x000e680000000200 */
[----:B------:R-:W-:Y:S04]  /*67e20*/  STL [R1+0x51e0], R195 ;  /* 0x0051e0c301007387 */ /* 0x000fe80000100800 */
[----:B------:R-:W-:Y:S04]  /*67e30*/  STL [R1+0x51ec], R190 ;  /* 0x0051ecbe01007387 */ /* 0x000fe80000100800 */
[----:B------:R-:W2:Y:S04]  /*67e40*/  LDSM.16.M88.4 R108, [R5+0xbf000] ;  /* 0x0bf00000056c783b */ /* 0x000ea80000000200 */
        /* <DEDUP_REMOVED lines=17> */
[----:B------:R-:W-:Y:S03]  /*67f60*/  HMMA.1688.F32.TF32 R24, R248, R12, R232 ;  /* 0x0000000cf818723c */ /* 0x000fe600000810e8 */
        /* <DEDUP_REMOVED lines=8> */
[----:B---3--:R-:W-:Y:S04]  /*67ff0*/  STL [R1+0x518c], R138 ;  /* 0x00518c8a01007387 */ /* 0x008fe80000100800 */
        /* <DEDUP_REMOVED lines=9> */
[----:B----4-:R-:W-:Y:S04]  /*68090*/  STL [R1+0x5160], R118 ;  /* 0x0051607601007387 */ /* 0x010fe80000100800 */
[----:B------:R-:W-:Y:S04]  /*680a0*/  STL [R1+0x513c], R119 ;  /* 0x00513c7701007387 */ /* 0x000fe80000100800 */
[----:B-1----:R-:W-:Y:S04]  /*680b0*/  STL [R1+0x5138], R114 ;  /* 0x0051387201007387 */ /* 0x002fe80000100800 */
[----:B------:R-:W-:Y:S04]  /*680c0*/  STL [R1+0x5134], R115 ;  /* 0x0051347301007387 */ /* 0x000fe80000100800 */
[----:B--2---:R-:W-:Y:S04]  /*680d0*/  STL [R1+0x5164], R110 ;  /* 0x0051646e01007387 */ /* 0x004fe80000100800 */
[----:B------:R-:W-:Y:S04]  /*680e0*/  STL [R1+0x5130], R111 ;  /* 0x0051306f01007387 */ /* 0x000fe80000100800 */
[----:B------:R-:W-:Y:S04]  /*680f0*/  STL [R1+0x4718], R5 ;  /* 0x0047180501007387 */ /* 0x000fe80000100800 */
[----:B------:R-:W2:Y:S04]  /*68100*/  LDL.LU R232, [R1+0x2f70] ;  /* 0x002f700001e87983 */ /* 0x000ea80000300800 */
[----:B------:R-:W-:Y:S04]  /*68110*/  STL.64 [R1+0xdc0], R24 ;  /* 0x000dc01801007387 */ /* 0x000fe80000100a00 */
[----:B------:R1:W-:Y:S04]  /*68120*/  STL.64 [R1+0xdc8], R26 ;  /* 0x000dc81a01007387 */ /* 0x0003e80000100a00 */
[----:B------:R-:W2:Y:S04]  /*68130*/  LDL.LU R233, [R1+0x2f74] ;  /* 0x002f740001e97983 */ /* 0x000ea80000300800 */
[----:B------:R-:W2:Y:S04]  /*68140*/  LDL.LU R234, [R1+0x2f78] ;  /* 0x002f780001ea7983 */ /* 0x000ea80000300800 */
[----:B------:R-:W2:Y:S01]  /*68150*/  LDL.LU R235, [R1+0x2f7c] ;  /* 0x002f7c0001eb7983 */ /* 0x000ea20000300800 */
[----:B------:R-:W-:-:S02]  /*68160*/  IMAD.MOV.U32 R230, RZ, RZ, R21 ;  /* 0x000000ffffe67224 */ /* 0x000fc400078e0015 */
[----:B------:R-:W-:Y:S01]  /*68170*/  IMAD.MOV.U32 R231, RZ, RZ, R20 ;  /* 0x000000ffffe77224 */ /* 0x000fe200078e0014 */
[----:B------:R-:W3:Y:S04]  /*68180*/  LDL.LU R104, [R1+0x2f60] ;  /* 0x002f600001687983 */ /* 0x000ee80000300800 */
[----:B------:R-:W3:Y:S02]  /*68190*/  LDL.LU R105, [R1+0x2f64] ;  /* 0x002f640001697983 */ /* 0x000ee40000300800 */
[----:B-1----:R-:W-:Y:S02]  /*681a0*/  HMMA.1688.F32.TF32 R24, R248, R8, R228 ;  /* 0x00000008f818723c */ /* 0x002fe400000810e4 */
[----:B------:R-:W3:Y:S04]  /*681b0*/  LDL.LU R106, [R1+0x2f68] ;  /* 0x002f6800016a7983 */ /* 0x000ee80000300800 */
[----:B------:R-:W3:Y:S04]  /*681c0*/  LDL.LU R107, [R1+0x2f6c] ;  /* 0x002f6c00016b7983 */ /* 0x000ee80000300800 */
[----:B------:R-:W-:Y:S04]  /*681d0*/  LDS R20, [R3+0x8080] ;  /* 0x0080800003147984 */ /* 0x000fe80000000800 */
[----:B------:R-:W1:Y:S10]  /*681e0*/  LDS R21, [R4+0x8080] ;  /* 0x0080800004157984 */ /* 0x000e740000000800 */
[----:B------:R-:W-:Y:S01]  /*681f0*/  IMAD.MOV.U32 R186, RZ, RZ, R27 ;  /* 0x000000ffffba7224 */ /* 0x000fe200078e001b */
[----:B------:R-:W-:Y:S01]  /*68200*/  MOV R182, R25 ;  /* 0x0000001900b67202 */ /* 0x000fe20000000f00 */
[----:B------:R-:W-:-:S02]  /*68210*/  IMAD.MOV.U32 R183, RZ, RZ, R26 ;  /* 0x000000ffffb77224 */ /* 0x000fc400078e001a */
[----:B------:R-:W-:Y:S01]  /*68220*/  IMAD.MOV.U32 R179, RZ, RZ, R24 ;  /* 0x000000ffffb37224 */ /* 0x000fe200078e0018 */
[----:B------:R-:W-:Y:S04]  /*68230*/  STL [R1+0x524c], R186 ;  /* 0x00524cba01007387 */ /* 0x000fe80000100800 */
[----:B------:R-:W-:Y:S04]  /*68240*/  STL [R1+0x5248], R183 ;  /* 0x005248b701007387 */ /* 0x000fe80000100800 */
[----:B------:R-:W-:Y:S04]  /*68250*/  STL [R1+0x5244], R182 ;  /* 0x005244b601007387 */ /* 0x000fe80000100800 */
[----:B------:R4:W-:Y:S04]  /*68260*/  STL [R1+0x5240], R179 ;  /* 0x005240b301007387 */ /* 0x0009e80000100800 */
[----:B------:R-:W4:Y:S04]  /*68270*/  LDL.LU R228, [R1+0x2f50] ;  /* 0x002f500001e47983 */ /* 0x000f280000300800 */
[----:B------:R-:W4:Y:S04]  /*68280*/  LDL.LU R229, [R1+0x2f54] ;  /* 0x002f540001e57983 */ /* 0x000f280000300800 */
[----:B------:R-:W4:Y:S04]  /*68290*/  LDL.LU R230, [R1+0x2f58] ;  /* 0x002f580001e67983 */ /* 0x000f280000300800 */
[----:B------:R-:W4:Y:S01]  /*682a0*/  LDL.LU R231, [R1+0x2f5c] ;  /* 0x002f5c0001e77983 */ /* 0x000f220000300800 */
[----:B------:R-:W-:Y:S03]  /*682b0*/  HMMA.1688.F32.TF32 R24, R248, R200, R244 ;  /* 0x000000c8f818723c */ /* 0x000fe600000810f4 */
[----:B------:R-:W4:Y:S04]  /*682c0*/  LDL.LU R244, [R1+0x2f40] ;  /* 0x002f400001f47983 */ /* 0x000f280000300800 */
[----:B------:R-:W4:Y:S04]  /*682d0*/  LDL.LU R245, [R1+0x2f44] ;  /* 0x002f440001f57983 */ /* 0x000f280000300800 */
[----:B------:R-:W4:Y:S04]  /*682e0*/  LDL.LU R246, [R1+0x2f48] ;  /* 0x002f480001f67983 */ /* 0x000f280000300800 */
[----:B------:R-:W4:Y:S09]  /*682f0*/  LDL.LU R247, [R1+0x2f4c] ;  /* 0x002f4c0001f77983 */ /* 0x000f320000300800 */
[----:B------:R-:W-:Y:S01]  /*68300*/  IMAD.MOV.U32 R171, RZ, RZ, R24 ;  /* 0x000000ffffab7224 */ /* 0x000fe200078e0018 */
[----:B------:R-:W-:Y:S01]  /*68310*/  MOV R174, R25 ;  /* 0x0000001900ae7202 */ /* 0x000fe20000000f00 */
[----:B------:R-:W-:-:S02]  /*68320*/  IMAD.MOV.U32 R175, RZ, RZ, R26 ;  /* 0x000000ffffaf7224 */ /* 0x000fc400078e001a */
[----:B------:R-:W-:-:S05]  /*68330*/  IMAD.MOV.U32 R178, RZ, RZ, R27 ;  /* 0x000000ffffb27224 */ /* 0x000fca00078e001b */
[----:B------:R-:W-:Y:S04]  /*68340*/  STL [R1+0x525c], R178 ;  /* 0x00525cb201007387 */ /* 0x000fe80000100800 */
[----:B------:R-:W-:Y:S04]  /*68350*/  STL [R1+0x5258], R175 ;  /* 0x005258af01007387 */ /* 0x000fe80000100800 */
[----:B------:R-:W-:Y:S04]  /*68360*/  STL [R1+0x5254], R174 ;  /* 0x005254ae01007387 */ /* 0x000fe80000100800 */
[----:B------:R1:W-:Y:S01]  /*68370*/  STL [R1+0x5250], R171 ;  /* 0x005250ab01007387 */ /* 0x0003e20000100800 */
[----:B--2---:R-:W-:Y:S03]  /*68380*/  HMMA.1688.F32.TF32 R24, R248, R196, R232 ;  /* 0x000000c4f818723c */ /* 0x004fe600000810e8 */
[----:B------:R-:W2:Y:S04]  /*68390*/  LDL.LU R232, [R1+0x2f30] ;  /* 0x002f300001e87983 */ /* 0x000ea80000300800 */
[----:B------:R-:W2:Y:S04]  /*683a0*/  LDL.LU R233, [R1+0x2f34] ;  /* 0x002f340001e97983 */ /* 0x000ea80000300800 */
[----:B------:R-:W2:Y:S04]  /*683b0*/  LDL.LU R234, [R1+0x2f38] ;  /* 0x002f380001ea7983 */ /* 0x000ea80000300800 */
[----:B------:R-:W2:Y:S09]  /*683c0*/  LDL.LU R235, [R1+0x2f3c] ;  /* 0x002f3c0001eb7983 */ /* 0x000eb20000300800 */
[----:B------:R-:W-:Y:S01]  /*683d0*/  IMAD.MOV.U32 R187, RZ, RZ, R24 ;  /* 0x000000ffffbb7224 */ /* 0x000fe200078e0018 */
[----:B------:R-:W-:Y:S01]  /*683e0*/  MOV R190, R25 ;  /* 0x0000001900be7202 */ /* 0x000fe20000000f00 */
[----:B------:R-:W-:-:S02]  /*683f0*/  IMAD.MOV.U32 R191, RZ, RZ, R26 ;  /* 0x000000ffffbf7224 */ /* 0x000fc400078e001a */
[----:B------:R-:W-:Y:S02]  /*68400*/  IMAD.MOV.U32 R194, RZ, RZ, R27 ;  /* 0x000000ffffc27224 */ /* 0x000fe400078e001b */
[C---:B---3--:R-:W-:Y:S11]  /*68410*/  HMMA.1688.F32.TF32 R24, R248.reuse, R192, R104 ;  /* 0x000000c0f818723c */ /* 0x048ff60000081068 */
[----:B------:R-:W-:Y:S11]  /*68420*/  @!UPT UIADD3 URZ, URZ, URZ, URZ ;  /* 0x0000003f3f3ff290 */ /* 0x000ff6000fffe03f */
[----:B------:R-:W-:Y:S02]  /*68430*/  @!UPT UIADD3 URZ, URZ, URZ, URZ ;  /* 0x0000003f3f3ff290 */ /* 0x000fe4000fffe03f */
[----:B------:R-:W-:Y:S01]  /*68440*/  IMAD.MOV.U32 R163, RZ, RZ, R24 ;  /* 0x000000ffffa37224 */ /* 0x000fe200078e0018 */
[----:B------:R-:W-:Y:S01]  /*68450*/  MOV R166, R25 ;  /* 0x0000001900a67202 */ /* 0x000fe20000000f00 */
[----:B------:R-:W-:Y:S02]  /*68460*/  IMAD.MOV.U32 R167, RZ, RZ, R26 ;  /* 0x000000ffffa77224 */ /* 0x000fe400078e001a */
[----:B------:R-:W-:Y:S02]  /*68470*/  IMAD.MOV.U32 R170, RZ, RZ, R27 ;  /* 0x000000ffffaa7224 */ /* 0x000fe400078e001b */
[----:B----4-:R-:W-:Y:S01]  /*68480*/  HMMA.1688.F32.TF32 R24, R248, R188, R228 ;  /* 0x000000bcf818723c */ /* 0x010fe200000810e4 */
[----:B------:R-:W-:Y:S04]  /*68490*/  STL [R1+0x526c], R194 ;  /* 0x00526cc201007387 */ /* 0x000fe80000100800 */
[----:B------:R-:W-:Y:S04]  /*684a0*/  STL [R1+0x5268], R191 ;  /* 0x005268bf01007387 */ /* 0x000fe80000100800 */
[----:B------:R-:W-:Y:S04]  /*684b0*/  STL [R1+0x5264], R190 ;  /* 0x005264be01007387 */ /* 0x000fe80000100800 */
[----:B------:R3:W-:Y:S04]  /*684c0*/  STL [R1+0x5260], R187 ;  /* 0x005260bb01007387 */ /* 0x0007e80000100800 */
[----:B------:R-:W-:Y:S04]  /*684d0*/  STL [R1+0x527c], R170 ;  /* 0x00527caa01007387 */ /* 0x000fe80000100800 */
[----:B------:R-:W-:Y:S03]  /*684e0*/  STL [R1+0x5278], R167 ;  /* 0x005278a701007387 */ /* 0x000fe60000100800 */
[----:B------:R-:W-:Y:S01]  /*684f0*/  IMAD.MOV.U32 R162, RZ, RZ, R27 ;  /* 0x000000ffffa27224 */ /* 0x000fe200078e001b */
[----:B------:R-:W-:Y:S01]  /*68500*/  MOV R158, R25 ;  /* 0x00000019009e7202 */ /* 0x000fe20000000f00 */
[----:B------:R-:W-:Y:S01]  /*68510*/  IMAD.MOV.U32 R159, RZ, RZ, R26 ;  /* 0x000000ffff9f7224 */ /* 0x000fe200078e001a */
[----:B------:R-:W-:Y:S01]  /*68520*/  STL [R1+0x5274], R166 ;  /* 0x005274a601007387 */ /* 0x000fe20000100800 */
[----:B------:R-:W-:-:S03]  /*68530*/  IMAD.MOV.U32 R155, RZ, RZ, R24 ;  /* 0x000000ffff9b7224 */ /* 0x000fc600078e0018 */
[----:B------:R4:W-:Y:S01]  /*68540*/  STL [R1+0x5270], R163 ;  /* 0x005270a301007387 */ /* 0x0009e20000100800 */
[----:B------:R-:W-:Y:S03]  /*68550*/  HMMA.1688.F32.TF32 R24, R248, R184, R244 ;  /* 0x000000b8f818723c */ /* 0x000fe600000810f4 */
[----:B------:R-:W-:Y:S04]  /*68560*/  STL [R1+0x528c], R162 ;  /* 0x00528ca201007387 */ /* 0x000fe80000100800 */
[----:B------:R-:W-:Y:S04]  /*68570*/  STL [R1+0x5288], R159 ;  /* 0x0052889f01007387 */ /* 0x000fe80000100800 */
[----:B------:R-:W-:Y:S04]  /*68580*/  STL [R1+0x5284], R158 ;  /* 0x0052849e01007387 */ /* 0x000fe80000100800 */
[----:B------:R1:W-:Y:S04]  /*68590*/  STL [R1+0x5280], R155 ;  /* 0x0052809b01007387 */ /* 0x0003e80000100800 */
        /* <DEDUP_REMOVED lines=42> */
[----:B------:R2:W-:Y:S04]  /*68840*/  STL [R1+0x52a0], R195 ;  /* 0x0052a0c301007387 */ /* 0x0005e80000100800 */
[----:B------:R-:W2:Y:S04]  /*68850*/  LDL.LU R232, [R1+0x2ec0] ;  /* 0x002ec00001e87983 */ /* 0x000ea80000300800 */
[----:B------:R-:W2:Y:S04]  /*68860*/  LDL.LU R233, [R1+0x2ec4] ;  /* 0x002ec40001e97983 */ /* 0x000ea80000300800 */
[----:B------:R-:W2:Y:S04]  /*68870*/  LDL.LU R234, [R1+0x2ec8] ;  /* 0x002ec80001ea7983 */ /* 0x000ea80000300800 */
[----:B------:R-:W2:Y:S01]  /*68880*/  LDL.LU R235, [R1+0x2ecc] ;  /* 0x002ecc0001eb7983 */ /* 0x000ea20000300800 */
[----:B---3--:R-:W-:Y:S03]  /*68890*/  HMMA.1688.F32.TF32 R24, R248, R176, R244 ;  /* 0x000000b0f818723c */ /* 0x008fe600000810f4 */
[----:B------:R-:W3:Y:S04]  /*688a0*/  LDL.LU R244, [R1+0x2eb0] ;  /* 0x002eb00001f47983 */ /* 0x000ee80000300800 */
[----:B------:R-:W3:Y:S04]  /*688b0*/  LDL.LU R245, [R1+0x2eb4] ;  /* 0x002eb40001f57983 */ /* 0x000ee80000300800 */
[----:B------:R-:W3:Y:S04]  /*688c0*/  LDL.LU R246, [R1+0x2eb8] ;  /* 0x002eb80001f67983 */ /* 0x000ee80000300800 */
[----:B------:R-:W3:Y:S09]  /*688d0*/  LDL.LU R247, [R1+0x2ebc] ;  /* 0x002ebc0001f77983 */ /* 0x000ef20000300800 */
[----:B-1----:R-:W-:Y:S01]  /*688e0*/  IMAD.MOV.U32 R171, RZ, RZ, R24 ;  /* 0x000000ffffab7224 */ /* 0x002fe200078e0018 */
[----:B------:R-:W-:Y:S01]  /*688f0*/  MOV R186, R25 ;  /* 0x0000001900ba7202 */ /* 0x000fe20000000f00 */
[----:B------:R-:W-:-:S02]  /*68900*/  IMAD.MOV.U32 R183, RZ, RZ, R26 ;  /* 0x000000ffffb77224 */ /* 0x000fc400078e001a */
[----:B------:R-:W-:Y:S02]  /*68910*/  IMAD.MOV.U32 R182, RZ, RZ, R27 ;  /* 0x000000ffffb67224 */ /* 0x000fe400078e001b */
[C---:B----4-:R-:W-:Y:S11]  /*68920*/  HMMA.1688.F32.TF32 R24, R248.reuse, R172, R92 ;  /* 0x000000acf818723c */ /* 0x050ff6000008105c */
[----:B------:R-:W-:Y:S11]  /*68930*/  @!UPT UIADD3 URZ, URZ, URZ, URZ ;  /* 0x0000003f3f3ff290 */ /* 0x000ff6000fffe03f */
[----:B------:R-:W-:Y:S02]  /*68940*/  @!UPT UIADD3 URZ, URZ, URZ, URZ ;  /* 0x0000003f3f3ff290 */ /* 0x000fe4000fffe03f */
[----:B------:R-:W-:Y:S01]  /*68950*/  IMAD.MOV.U32 R187, RZ, RZ, R24 ;  /* 0x000000ffffbb7224 */ /* 0x000fe200078e0018 */
[----:B------:R-:W-:Y:S01]  /*68960*/  MOV R178, R25 ;  /* 0x0000001900b27202 */ /* 0x000fe20000000f00 */
[----:B------:R-:W-:Y:S02]  /*68970*/  IMAD.MOV.U32 R175, RZ, RZ, R26 ;  /* 0x000000ffffaf7224 */ /* 0x000fe400078e001a */
[----:B------:R-:W-:Y:S02]  /*68980*/  IMAD.MOV.U32 R174, RZ, RZ, R27 ;  /* 0x000000ffffae7224 */ /* 0x000fe400078e001b */
[C---:B------:R-:W-:Y:S11]  /*68990*/  HMMA.1688.F32.TF32 R24, R248.reuse, R168, R96 ;  /* 0x000000a8f818723c */ /* 0x040ff60000081060 */
        /* <DEDUP_REMOVED lines=20> */
[----:B------:R-:W-:Y:S01]  /*68ae0*/  HMMA.1688.F32.TF32 R24, R248, R156, R228 ;  /* 0x0000009cf818723c */ /* 0x000fe200000810e4 */
[----:B------:R1:W-:Y:S04]  /*68af0*/  STL [R1+0x52b0], R171 ;  /* 0x0052b0ab01007387 */ /* 0x0003e80000100800 */
[----:B------:R-:W4:Y:S04]  /*68b00*/  LDL.LU R228, [R1+0x2ea0] ;  /* 0x002ea00001e47983 */ /* 0x000f280000300800 */
[----:B------:R-:W4:Y:S04]  /*68b10*/  LDL.LU R229, [R1+0x2ea4] ;  /* 0x002ea40001e57983 */ /* 0x000f280000300800 */
[----:B------:R-:W4:Y:S04]  /*68b20*/  LDL.LU R230, [R1+0x2ea8] ;  /* 0x002ea80001e67983 */ /* 0x000f280000300800 */
[----:B------:R-:W4:Y:S07]  /*68b30*/  LDL.LU R231, [R1+0x2eac] ;  /* 0x002eac0001e77983 */ /* 0x000f2e0000300800 */
[----:B------:R-:W-:Y:S01]  /*68b40*/  IMAD.MOV.U32 R155, RZ, RZ, R24 ;  /* 0x000000ffff9b7224 */ /* 0x000fe200078e0018 */
[----:B------:R-:W-:Y:S01]  /*68b50*/  MOV R170, R25 ;  /* 0x0000001900aa7202 */ /* 0x000fe20000000f00 */
[----:B------:R-:W-:-:S02]  /*68b60*/  IMAD.MOV.U32 R167, RZ, RZ, R26 ;  /* 0x000000ffffa77224 */ /* 0x000fc400078e001a */
[----:B------:R-:W-:Y:S02]  /*68b70*/  IMAD.MOV.U32 R166, RZ, RZ, R27 ;  /* 0x000000ffffa67224 */ /* 0x000fe400078e001b */
[----:B--2---:R-:W-:Y:S01]  /*68b80*/  HMMA.1688.F32.TF32 R24, R248, R152, R232 ;  /* 0x00000098f818723c */ /* 0x004fe200000810e8 */
[----:B------:R-:W2:Y:S04]  /*68b90*/  LDL.LU R232, [R1+0x2e20] ;  /* 0x002e200001e87983 */ /* 0x000ea80000300800 */
[----:B------:R-:W2:Y:S04]  /*68ba0*/  LDL.LU R233, [R1+0x2e24] ;  /* 0x002e240001e97983 */ /* 0x000ea80000300800 */
[----:B------:R-:W2:Y:S04]  /*68bb0*/  LDL.LU R234, [R1+0x2e28] ;  /* 0x002e280001ea7983 */ /* 0x000ea80000300800 */
[----:B------:R-:W2:Y:S11]  /*68bc0*/  LDL.LU R235, [R1+0x2e2c] ;  /* 0x002e2c0001eb7983 */ /* 0x000eb60000300800 */
[----:B------:R-:W-:Y:S01]  /*68bd0*/  IMAD.MOV.U32 R179, RZ, RZ, R24 ;  /* 0x000000ffffb37224 */ /* 0x000fe200078e0018 */
[----:B------:R-:W-:Y:S01]  /*68be0*/  MOV R162, R25 ;  /* 0x0000001900a27202 */ /* 0x000fe20000000f00 */
[----:B------:R-:W-:-:S02]  /*68bf0*/  IMAD.MOV.U32 R159, RZ, RZ, R26 ;  /* 0x000000ffff9f7224 */ /* 0x000fc400078e001a */
[----:B------:R-:W-:Y:S02]  /*68c00*/  IMAD.MOV.U32 R158, RZ, RZ, R27 ;  /* 0x000000ffff9e7224 */ /* 0x000fe400078e001b */
[----:B---3--:R-:W-:Y:S01]  /*68c10*/  HMMA.1688.F32.TF32 R24, R248, R148, R244 ;  /* 0x00000094f818723c */ /* 0x008fe200000810f4 */
        /* <DEDUP_REMOVED lines=32> */
[----:B----4-:R-:W-:Y:S01]  /*68e20*/  HMMA.1688.F32.TF32 R24, R248, R144, R228 ;  /* 0x00000090f818723c */ /* 0x010fe200000810e4 */
[----:B------:R-:W4:Y:S04]  /*68e30*/  LDL.LU R228, [R1+0x1ea0] ;  /* 0x001ea00001e47983 */ /* 0x000f280000300800 */
[----:B------:R-:W4:Y:S04]  /*68e40*/  LDL.LU R229, [R1+0x1ea4] ;  /* 0x001ea40001e57983 */ /* 0x000f280000300800 */
[----:B------:R-:W4:Y:S04]  /*68e50*/  LDL.LU R230, [R1+0x1ea8] ;  /* 0x001ea80001e67983 */ /* 0x000f280000300800 */
[----:B------:R-:W4:Y:S11]  /*68e60*/  LDL.LU R231, [R1+0x1eac] ;  /* 0x001eac0001e77983 */ /* 0x000f360000300800 */
        /* <DEDUP_REMOVED lines=8> */
[----:B------:R-:W3:Y:S11]  /*68ef0*/  LDL.LU R247, [R1+0x1ebc] ;  /* 0x001ebc0001f77983 */ /* 0x000ef60000300800 */
[----:B-1----:R-:W-:Y:S01]  /*68f00*/  IMAD.MOV.U32 R171, RZ, RZ, R24 ;  /* 0x000000ffffab7224 */ /* 0x002fe200078e0018 */
[----:B------:R-:W-:Y:S01]  /*68f10*/  MOV R202, R25 ;  /* 0x0000001900ca7202 */ /* 0x000fe20000000f00 */
[----:B------:R-:W-:-:S02]  /*68f20*/  IMAD.MOV.U32 R199, RZ, RZ, R26 ;  /* 0x000000ffffc77224 */ /* 0x000fc400078e001a */
[----:B------:R-:W-:Y:S02]  /*68f30*/  IMAD.MOV.U32 R198, RZ, RZ, R27 ;  /* 0x000000ffffc67224 */ /* 0x000fe400078e001b */
[C---:B--2---:R-:W-:Y:S08]  /*68f40*/  HMMA.1688.F32.TF32 R24, R248.reuse, R136, R84 ;  /* 0x00000088f818723c */ /* 0x044ff00000081054 */
[C---:B------:R-:W-:Y:S11]  /*68f50*/  HMMA.1688.F32.TF32 R28, R248.reuse, R132, R88 ;  /* 0x00000084f81c723c */ /* 0x040ff60000081058 */
[----:B------:R-:W-:Y:S05]  /*68f60*/  @!UPT UIADD3 URZ, URZ, URZ, URZ ;  /* 0x0000003f3f3ff290 */ /* 0x000fea000fffe03f */
[----:B------:R-:W-:Y:S01]  /*68f70*/  IMAD.MOV.U32 R151, RZ, RZ, R24 ;  /* 0x000000ffff977224 */ /* 0x000fe200078e0018 */
[----:B------:R-:W-:Y:S01]  /*68f80*/  MOV R146, R25 ;  /* 0x0000001900927202 */ /* 0x000fe20000000f00 */
[----:B------:R-:W-:Y:S02]  /*68f90*/  IMAD.MOV.U32 R147, RZ, RZ, R26 ;  /* 0x000000ffff937224 */ /* 0x000fe400078e001a */
[----:B------:R-:W-:Y:S02]  /*68fa0*/  IMAD.MOV.U32 R143, RZ, RZ, R27 ;  /* 0x000000ffff8f7224 */ /* 0x000fe400078e001b */
[C---:B------:R-:W-:Y:S01]  /*68fb0*/  HMMA.1688.F32.TF32 R24, R248.reuse, R128, R92 ;  /* 0x00000080f818723c */ /* 0x040fe2000008105c */
[----:B------:R-:W-:Y:S04]  /*68fc0*/  STL.64 [R1+0xc90], R28 ;  /* 0x000c901c01007387 */ /* 0x000fe80000100a00 */
[----:B------:R1:W-:Y:S11]  /*68fd0*/  STL.64 [R1+0xc98], R30 ;  /* 0x000c981e01007387 */ /* 0x0003f60000100a00 */
[----:B------:R-:W-:Y:S07]  /*68fe0*/  @!UPT UIADD3 URZ, URZ, URZ, URZ ;  /* 0x0000003f3f3ff290 */ /* 0x000fee000fffe03f */
[----:B------:R-:W-:Y:S01]  /*68ff0*/  STL [R1+0x40], R24 ;  /* 0x0000401801007387 */ /* 0x000fe20000100800 */
[----:B------:R-:W-:Y:S01]  /*69000*/  IMAD.MOV.U32 R138, RZ, RZ, R25 ;  /* 0x000000ffff8a7224 */ /* 0x000fe200078e0019 */
[C---:B-1----:R-:W-:Y:S01]  /*69010*/  HMMA.1688.F32.TF32 R28, R248.reuse, R124, R96 ;  /* 0x0000007cf81c723c */ /* 0x042fe20000081060 */
[----:B------:R-:W-:Y:S01]  /*69020*/  MOV R139, R26 ;  /* 0x0000001a008b7202 */ /* 0x000fe20000000f00 */
[----:B------:R1:W-:Y:S06]  /*69030*/  STL [R1+0x4c], R27 ;  /* 0x00004c1b01007387 */ /* 0x0003ec0000100800 */
[----:B-1----:R-:W-:Y:S01]  /*69040*/  HMMA.1688.F32.TF32 R24, R248, R120, R100 ;  /* 0x00000078f818723c */ /* 0x002fe20000081064 */
[----:B------:R1:W-:Y:S04]  /*69050*/  STL [R1+0x5194], R139 ;  /* 0x0051948b01007387 */ /* 0x0003e80000100800 */
[----:B------:R2:W-:Y:S10]  /*69060*/  STL [R1+0x5190], R138 ;  /* 0x0051908a01007387 */ /* 0x0005f40000100800 */
[----:B------:R-:W-:Y:S04]  /*69070*/  STL.64 [R1+0x30], R28 ;  /* 0x0000301c01007387 */ /* 0x000fe80000100a00 */
[----:B------:R2:W-:Y:S04]  /*69080*/  STL.64 [R1+0x38], R30 ;  /* 0x0000381e01007387 */ /* 0x0005e80000100a00 */
[----:B------:R2:W-:Y:S01]  /*69090*/  STL.64 [R1+0x20], R24 ;  /* 0x0000201801007387 */ /* 0x0005e20000100a00 */
[----:B-1----:R-:W-:-:S02]  /*690a0*/  IMAD.MOV.U32 R139, RZ, RZ, R26 ;  /* 0x000000ffff8b7224 */ /* 0x002fc400078e001a */
[----:B--2---:R-:W-:Y:S01]  /*690b0*/  IMAD.MOV.U32 R138, RZ, RZ, R27 ;  /* 0x000000ffff8a7224 */ /* 0x004fe200078e001b */
[C---:B------:R-:W-:Y:S08]  /*690c0*/  HMMA.1688.F32.TF32 R28, R248.reuse, R116, R104 ;  /* 0x00000074f81c723c */ /* 0x040ff00000081068 */
[C---:B------:R-:W-:Y:S01]  /*690d0*/  HMMA.1688.F32.TF32 R24, R248.reuse, R112, R232 ;  /* 0x00000070f818723c */ /* 0x040fe200000810e8 */
[----:B------:R-:W2:Y:S11]  /*690e0*/  LDL.LU R232, [R1+0x2e10] ;  /* 0x002e100001e87983 */ /* 0x000eb60000300800 */
[----:B------:R-:W-:Y:S03]  /*690f0*/  @!UPT UIADD3 URZ, URZ, URZ, URZ ;  /* 0x0000003f3f3ff290 */ /* 0x000fe6000fffe03f */
[----:B------:R-:W-:Y:S04]  /*69100*/  STL.64 [R1+0x10], R28 ;  /* 0x0000101c01007387 */ /* 0x000fe80000100a00 */
[----:B------:R-:W-:Y:S04]  /*69110*/  STL.64 [R1+0x18], R30 ;  /* 0x0000181e01007387 */ /* 0x000fe80000100a00 */
[----:B------:R-:W-:Y:S04]  /*69120*/  STL.64 [R1], R24 ;  /* 0x0000001801007387 */ /* 0x000fe80000100a00 */
[----:B------:R2:W-:Y:S04]  /*69130*/  STL.64 [R1+0x8], R26 ;  /* 0x0000081a01007387 */ /* 0x0005e80000100a00 */
[----:B------:R-:W2:Y:S04]  /*69140*/  LDL.LU R233, [R1+0x2e14] ;  /* 0x002e140001e97983 */ /* 0x000ea80000300800 */
[----:B------:R-:W2:Y:S04]  /*69150*/  LDL.LU R234, [R1+0x2e18] ;  /* 0x002e180001ea7983 */ /* 0x000ea80000300800 */
[----:B------:R-:W2:Y:S01]  /*69160*/  LDL.LU R235, [R1+0x2e1c] ;  /* 0x002e1c0001eb7983 */ /* 0x000ea20000300800 */
[----:B----4-:R-:W-:Y:S03]  /*69170*/  HMMA.1688.F32.TF32 R248, R248, R108, R228 ;  /* 0x0000006cf8f8723c */ /* 0x010fe600000810e4 */
[----:B------:R-:W4:Y:S04]  /*69180*/  LDL.LU R96, [R1+0x2e00] ;  /* 0x002e000001607983 */ /* 0x000f280000300800 */
[----:B------:R-:W4:Y:S04]  /*69190*/  LDL.LU R97, [R1+0x2e04] ;  /* 0x002e040001617983 */ /* 0x000f280000300800 */
[----:B------:R-:W4:Y:S04]  /*691a0*/  LDL.LU R98, [R1+0x2e08] ;  /* 0x002e080001627983 */ /* 0x000f280000300800 */
[----:B------:R-:W4:Y:S08]  /*691b0*/  LDL.LU R99, [R1+0x2e0c] ;  /* 0x002e0c0001637983 */ /* 0x000f300000300800 */
[----:B------:R-:W-:Y:S04]  /*691c0*/  STL [R1+0x5174], R248 ;  /* 0x005174f801007387 */ /* 0x000fe80000100800 */
[----:B------:R-:W-:Y:S04]  /*691d0*/  STL [R1+0x5170], R249 ;  /* 0x005170f901007387 */ /* 0x000fe80000100800 */
[----:B------:R-:W-:Y:S04]  /*691e0*/  STL [R1+0x516c], R250 ;  /* 0x00516cfa01007387 */ /* 0x000fe80000100800 */
[----:B------:R-:W-:Y:S04]  /*691f0*/  STL [R1+0x5168], R251 ;  /* 0x005168fb01007387 */ /* 0x000fe80000100800 */
        /* <DEDUP_REMOVED lines=10> */
[C---:B---3--:R-:W-:Y:S11]  /*692a0*/  HMMA.1688.F32.TF32 R244, R20.reuse, R224, R244 ;  /* 0x000000e014f4723c */ /* 0x048ff600000810f4 */
[----:B------:R-:W-:Y:S11]  /*692b0*/  @!UPT UIADD3 URZ, URZ, URZ, URZ ;  /* 0x0000003f3f3ff290 */ /* 0x000ff6000fffe03f */
[----:B------:R-:W-:Y:S01]  /*692c0*/  @!UPT UIADD3 URZ, URZ, URZ, URZ ;  /* 0x0000003f3f3ff290 */ /* 0x000fe2000fffe03f */
[----:B------:R-:W-:Y:S04]  /*692d0*/  STL [R1+0x5184], R244 ;  /* 0x005184f401007387 */ /* 0x000fe80000100800 */
[----:B------:R-:W-:Y:S04]  /*692e0*/  STL [R1+0x5180], R245 ;  /* 0x005180f501007387 */ /* 0x000fe80000100800 */
[----:B------:R-:W-:Y:S04]  /*692f0*/  STL [R1+0x517c], R246 ;  /* 0x00517cf601007387 */ /* 0x000fe80000100800 */
[----:B------:R-:W-:Y:S01]  /*69300*/  STL [R1+0x5178], R247 ;  /* 0x005178f701007387 */ /* 0x000fe20000100800 */
[----:B--2---:R-:W-:Y:S11]  /*69310*/  HMMA.1688.F32.TF32 R24, R20, R220, R232 ;  /* 0x000000dc1418723c */ /* 0x004ff600000810e8 */
[----:B------:R-:W-:Y:S11]  /*69320*/  @!UPT UIADD3 URZ, URZ, URZ, URZ ;  /* 0x0000003f3f3ff290 */ /* 0x000ff6000fffe03f */
[----:B------:R-:W-:Y:S01]  /*69330*/  @!UPT UIADD3 URZ, URZ, URZ, URZ ;  /* 0x0000003f3f3ff290 */ /* 0x000fe2000fffe03f */
[----:B------:R4:W-:Y:S04]  /*69340*/  STL.64 [R1+0xc80], R24 ;  /* 0x000c801801007387 */ /* 0x0009e80000100a00 */
[----:B------:R-:W2:Y:S04]  /*69350*/  LDL.LU R232, [R1+0x2dc0] ;  /* 0x002dc00001e87983 */ /* 0x000ea80000300800 */
[----:B------:R-:W2:Y:S04]  /*69360*/  LDL.LU R233, [R1+0x2dc4] ;  /* 0x002dc40001e97983 */ /* 0x000ea80000300800 */
[----:B------:R-:W2:Y:S04]  /*69370*/  LDL.LU R234, [R1+0x2dc8] ;  /* 0x002dc80001ea7983 */ /* 0x000ea80000300800 */
[----:B------:R-:W2:Y:S01]  /*69380*/  LDL.LU R235, [R1+0x2dcc] ;  /* 0x002dcc0001eb7983 */ /* 0x000ea20000300800 */
        /* <DEDUP_REMOVED lines=17> */
[----:B------:R-:W-:Y:S01]  /*694a0*/  STL.64 [R1+0x52f8], R250 ;  /* 0x0052f8fa01007387 */ /* 0x000fe20000100a00 */
[----:B------:R-:W-:Y:S01]  /*694b0*/  IMAD.MOV.U32 R230, RZ, RZ, R17 ;  /* 0x000000ffffe67224 */ /* 0x000fe200078e0011 */
[----:B------:R-:W-:Y:S02]  /*694c0*/  MOV R231, R16 ;  /* 0x0000001000e77202 */ /* 0x000fe40000000f00 */
[----:B------:R1:W-:Y:S04]  /*694d0*/  STL.64 [R1+0x52f0], R248 ;  /* 0x0052f0f801007387 */ /* 0x0003e80000100a00 */
[----:B------:R-:W-:Y:S04]  /*694e0*/  STL.64 [R1+0x54b8], R214 ;  /* 0x0054b8d601007387 */ /* 0x000fe80000100a00 */
[----:B------:R3:W-:Y:S04]  /*694f0*/  STL.64 [R1+0x54b0], R212 ;  /* 0x0054b0d401007387 */ /* 0x0007e80000100a00 */
[----:B------:R-:W-:Y:S07]  /*69500*/  STL.64 [R1+0x54a8], R210 ;  /* 0x0054a8d201007387 */ /* 0x000fee0000100a00 */
[----:B------:R-:W-:Y:S01]  /*69510*/  IMAD.MOV.U32 R246, RZ, RZ, R26 ;  /* 0x000000fffff67224 */ /* 0x000fe200078e001a */
[----:B------:R-:W-:Y:S01]  /*69520*/  MOV R245, R25 ;  /* 0x0000001900f57202 */ /* 0x000fe20000000f00 */
[----:B------:R-:W-:-:S02]  /*69530*/  IMAD.MOV.U32 R247, RZ, RZ, R27 ;  /* 0x000000fffff77224 */ /* 0x000fc400078e001b */
[----:B------:R-:W-:Y:S01]  /*69540*/  IMAD.MOV.U32 R244, RZ, RZ, R24 ;  /* 0x000000fffff47224 */ /* 0x000fe200078e0018 */
[----:B------:R-:W-:Y:S01]  /*69550*/  STL.64 [R1+0x54a0], R208 ;  /* 0x0054a0d001007387 */ /* 0x000fe20000100a00 */
[----:B------:R-:W-:Y:S03]  /*69560*/  HMMA.1688.F32.TF32 R24, R20, R204, R228 ;  /* 0x000000cc1418723c */ /* 0x000fe600000810e4 */
[----:B------:R-:W-:Y:S04]  /*69570*/  STL.64 [R1+0x5308], R246 ;  /* 0x005308f601007387 */ /* 0x000fe80000100a00 */
[----:B------:R-:W-:Y:S04]  /*69580*/  STL.64 [R1+0x5300], R244 ;  /* 0x005300f401007387 */ /* 0x000fe80000100a00 */
[----:B------:R-:W-:Y:S04]  /*69590*/  STL.64 [R1+0x5498], R206 ;  /* 0x005498ce01007387 */ /* 0x000fe80000100a00 */
[----:B------:R-:W-:Y:S04]  /*695a0*/  STL.64 [R1+0x5490], R204 ;  /* 0x005490cc01007387 */ /* 0x000fe80000100a00 */
        /* <DEDUP_REMOVED lines=73> */
[----:B------:R-:W4:Y:S01]  /*69a40*/  LDL.LU R249, [R1+0x2da4] ;  /* 0x002da40001f97983 */ /* 0x000f220000300800 */
[----:B------:R-:W-:-:S03]  /*69a50*/  IMAD.MOV.U32 R126, RZ, RZ, R24 ;  /* 0x000000ffff7e7224 */ /* 0x000fc600078e0018 */
[----:B------:R-:W4:Y:S01]  /*69a60*/  LDL.LU R250, [R1+0x2da8] ;  /* 0x002da80001fa7983 */ /* 0x000f220000300800 */
[----:B------:R-:W-:Y:S01]  /*69a70*/  MOV R127, R25 ;  /* 0x00000019007f7202 */ /* 0x000fe20000000f00 */
[----:B------:R-:W-:Y:S02]  /*69a80*/  IMAD.MOV.U32 R130, RZ, RZ, R26 ;  /* 0x000000ffff827224 */ /* 0x000fe400078e001a */
[----:B------:R-:W4:Y:S01]  /*69a90*/  LDL.LU R251, [R1+0x2dac] ;  /* 0x002dac0001fb7983 */ /* 0x000f220000300800 */
[----:B------:R-:W-:-:S03]  /*69aa0*/  IMAD.MOV.U32 R131, RZ, RZ, R27 ;  /* 0x000000ffff837224 */ /* 0x000fc600078e001b */
[----:B---3--:R-:W3:Y:S01]  /*69ab0*/  LDL.LU R212, [R1+0x2db0] ;  /* 0x002db00001d47983 */ /* 0x008ee20000300800 */
[----:B--2---:R-:W-:Y:S03]  /*69ac0*/  HMMA.1688.F32.TF32 R24, R20, R12, R232 ;  /* 0x0000000c1418723c */ /* 0x004fe600000810e8 */
[----:B------:R-:W3:Y:S04]  /*69ad0*/  LDL.LU R213, [R1+0x2db4] ;  /* 0x002db40001d57983 */ /* 0x000ee80000300800 */
[----:B------:R-:W3:Y:S04]  /*69ae0*/  LDL.LU R214, [R1+0x2db8] ;  /* 0x002db80001d67983 */ /* 0x000ee80000300800 */
[----:B------:R-:W3:Y:S04]  /*69af0*/  LDL.LU R215, [R1+0x2dbc] ;  /* 0x002dbc0001d77983 */ /* 0x000ee80000300800 */
[----:B------:R-:W-:Y:S04]  /*69b00*/  LDS R16, [R3+0x8100] ;  /* 0x0081000003107984 */ /* 0x000fe80000000800 */
[----:B------:R-:W1:Y:S05]  /*69b10*/  LDS R17, [R4+0x8100] ;  /* 0x0081000004117984 */ /* 0x000e6a0000000800 */
[----:B------:R-:W-:Y:S01]  /*69b20*/  IMAD.MOV.U32 R119, RZ, RZ, R24 ;  /* 0x000000ffff777224 */ /* 0x000fe200078e0018 */
[----:B------:R-:W-:Y:S01]  /*69b30*/  MOV R114, R25 ;  /* 0x0000001900727202 */ /* 0x000fe20000000f00 */
[----:B------:R-:W2:Y:S01]  /*69b40*/  LDL.LU R24, [R1+0x2d70] ;  /* 0x002d700001187983 */ /* 0x000ea20000300800 */
[----:B------:R-:W-:-:S02]  /*69b50*/  IMAD.MOV.U32 R115, RZ, RZ, R26 ;  /* 0x000000ffff737224 */ /* 0x000fc400078e001a */
[----:B------:R-:W-:Y:S01]  /*69b60*/  IMAD.MOV.U32 R111, RZ, RZ, R27 ;  /* 0x000000ffff6f7224 */ /* 0x000fe200078e001b */
        /* <DEDUP_REMOVED lines=28> */
[----:B------:R1:W-:Y:S01]  /*69d30*/  STL.64 [R1+0x5480], R12 ;  /* 0x0054800c01007387 */ /* 0x0003e20000100a00 */
[C---:B----4-:R-:W-:Y:S08]  /*69d40*/  HMMA.1688.F32.TF32 R28, R20.reuse, R184, R28 ;  /* 0x000000b8141c723c */ /* 0x050ff0000008101c */
[C---:B-1----:R-:W-:Y:S08]  /*69d50*/  HMMA.1688.F32.TF32 R12, R20.reuse, R200, R248 ;  /* 0x000000c8140c723c */ /* 0x042ff000000810f8 */
[C---:B---3--:R-:W-:Y:S08]  /*69d60*/  HMMA.1688.F32.TF32 R204, R20.reuse, R8, R212 ;  /* 0x0000000814cc723c */ /* 0x048ff000000810d4 */
        /* <DEDUP_REMOVED lines=9> */
[----:B------:R-:W-:Y:S03]  /*69e00*/  STL.64 [R1+0xc08], R210 ;  /* 0x000c08d201007387 */ /* 0x000fe60000100a00 */
[C---:B------:R-:W-:Y:S07]  /*69e10*/  HMMA.1688.F32.TF32 R24, R20.reuse, R180, R32 ;  /* 0x000000b41418723c */ /* 0x040fee0000081020 */
[----:B------:R-:W-:Y:S04]  /*69e20*/  STL.64 [R1+0xbf0], R204 ;  /* 0x000bf0cc01007387 */ /* 0x000fe80000100a00 */
[----:B------:R-:W-:Y:S04]  /*69e30*/  STL.64 [R1+0xbf8], R206 ;  /* 0x000bf8ce01007387 */ /* 0x000fe80000100a00 */
        /* <DEDUP_REMOVED lines=13> */
[----:B------:R1:W-:Y:S05]  /*69f10*/  STL.64 [R1+0xba8], R30 ;  /* 0x000ba81e01007387 */ /* 0x0003ea0000100a00 */
[----:B------:R-:W-:Y:S04]  /*69f20*/  STL.64 [R1+0xb90], R24 ;  /* 0x000b901801007387 */ /* 0x000fe80000100a00 */
[----:B------:R2:W-:Y:S01]  /*69f30*/  STL.64 [R1+0xb98], R26 ;  /* 0x000b981a01007387 */ /* 0x0005e20000100a00 */
[C---:B-1----:R-:W-:Y:S03]  /*69f40*/  HMMA.1688.F32.TF32 R28, R20.reuse, R160, R52 ;  /* 0x000000a0141c723c */ /* 0x042fe60000081034 */
[----:B------:R-:W-:Y:S05]  /*69f50*/  STL.64 [R1+0x1e0], R12 ;  /* 0x0001e00c01007387 */ /* 0x000fea0000100a00 */
[C---:B--2---:R-:W-:Y:S01]  /*69f60*/  HMMA.1688.F32.TF32 R24, R20.reuse, R156, R56 ;  /* 0x0000009c1418723c */ /* 0x044fe20000081038 */
[----:B------:R1:W-:Y:S07]  /*69f70*/  STL.64 [R1+0x1e8], R14 ;  /* 0x0001e80e01007387 */ /* 0x0003ee0000100a00 */
[C---:B-1----:R-:W-:Y:S07]  /*69f80*/  HMMA.1688.F32.TF32 R12, R20.reuse, R152, R60 ;  /* 0x00000098140c723c */ /* 0x042fee000008103c */
[----:B------:R-:W-:Y:S04]  /*69f90*/  STL.64 [R1+0x1d0], R28 ;  /* 0x0001d01c01007387 */ /* 0x000fe80000100a00 */
[----:B------:R1:W-:Y:S04]  /*69fa0*/  STL.64 [R1+0x1d8], R30 ;  /* 0x0001d81e01007387 */ /* 0x0003e80000100a00 */
        /* <DEDUP_REMOVED lines=31> */
[----:B--2---:R-:W-:Y:S01]  /*6a1a0*/  HMMA.1688.F32.TF32 R24, R20, R108, R104 ;  /* 0x0000006c1418723c */ /* 0x004fe20000081068 */
[----:B------:R1:W-:Y:S04]  /*6a1b0*/  STL.64 [R1+0x88], R14 ;  /* 0x0000880e01007387 */ /* 0x0003e80000100a00 */
[----:B------:R-:W-:Y:S04]  /*6a1c0*/  LDS R20, [R3+0x8180] ;  /* 0x0081800003147984 */ /* 0x000fe80000000800 */
[----:B------:R-:W-:Y:S01]  /*6a1d0*/  LDS R22, [R3+0xa180] ;  /* 0x00a1800003167984 */ /* 0x000fe20000000800 */
[C---:B-1----:R-:W-:Y:S05]  /*6a1e0*/  HMMA.1688.F32.TF32 R12, R16.reuse, R224, R228 ;  /* 0x000000e0100c723c */ /* 0x042fea00000810e4 */
[----:B------:R-:W-:Y:S04]  /*6a1f0*/  STL.64 [R1+0x70], R28 ;  /* 0x0000701c01007387 */ /* 0x000fe80000100a00 */
[----:B------:R-:W-:Y:S04]  /*6a200*/  STL.64 [R1+0x78], R30 ;  /* 0x0000781e01007387 */ /* 0x000fe80000100a00 */
[----:B------:R-:W-:Y:S04]  /*6a210*/  STL.64 [R1+0x60], R24 ;  /* 0x0000601801007387 */ /* 0x000fe80000100a00 */
[----:B------:R-:W-:Y:S04]  /*6a220*/  STL.64 [R1+0x68], R26 ;  /* 0x0000681a01007387 */ /* 0x000fe80000100a00 */
[----:B------:R-:W-:Y:S04]  /*6a230*/  LDS R21, [R4+0x8180] ;  /* 0x0081800004157984 */ /* 0x000fe80000000800 */
[----:B------:R-:W1:Y:S04]  /*6a240*/  LDS R23, [R4+0xa180] ;  /* 0x00a1800004177984 */ /* 0x000e680000000800 */
[----:B------:R-:W-:Y:S04]  /*6a250*/  STL.64 [R1+0x50], R12 ;  /* 0x0000500c01007387 */ /* 0x000fe80000100a00 */
[----:B------:R2:W-:Y:S04]  /*6a260*/  STL.64 [R1+0x58], R14 ;  /* 0x0000580e01007387 */ /* 0x0005e80000100a00 */
[----:B------:R-:W3:Y:S01]  /*6a270*/  LDL.LU R228, [R1+0x2150] ;  /* 0x0021500001e47983 */ /* 0x000ee20000300800 */
        /* <DEDUP_REMOVED lines=84> */
[----:B--2---:R-:W2:Y:S04]  /*6a7c0*/  LDL.LU R12, [R1+0x2bf0] ;  /* 0x002bf000010c7983 */ /* 0x004ea80000300800 */
        /* <DEDUP_REMOVED lines=39> */
[----:B------:R-:W1:Y:S04]  /*6aa40*/  LDL.LU R232, [R1+0x2140] ;  /* 0x0021400001e87983 */ /* 0x000e680000300800 */
[----:B------:R-:W1:Y:S04]  /*6aa50*/  LDL.LU R233, [R1+0x2144] ;  /* 0x0021440001e97983 */ /* 0x000e680000300800 */
[----:B------:R-:W1:Y:S04]  /*6aa60*/  LDL.LU R234, [R1+0x2148] ;  /* 0x0021480001ea7983 */ /* 0x000e680000300800 */
[----:B------:R-:W1:Y:S01]  /*6aa70*/  LDL.LU R235, [R1+0x214c] ;  /* 0x00214c0001eb7983 */ /* 0x000e620000300800 */
[C---:B--2---:R-:W-:Y:S11]  /*6aa80*/  HMMA.1688.F32.TF32 R212, R16.reuse, R216, R212 ;  /* 0x000000d810d4723c */ /* 0x044ff600000810d4 */
[----:B------:R-:W-:Y:S11]  /*6aa90*/  @!UPT UIADD3 URZ, URZ, URZ, URZ ;  /* 0x0000003f3f3ff290 */ /* 0x000ff6000fffe03f */
[----:B------:R-:W-:Y:S01]  /*6aaa0*/  @!UPT UIADD3 URZ, URZ, URZ, URZ ;  /* 0x0000003f3f3ff290 */ /* 0x000fe2000fffe03f */
[----:B------:R-:W-:Y:S04]  /*6aab0*/  STL.64 [R1+0xb70], R212 ;  /* 0x000b70d401007387 */ /* 0x000fe80000100a00 */
[----:B------:R2:W-:Y:S04]  /*6aac0*/  STL.64 [R1+0xb78], R214 ;  /* 0x000b78d601007387 */ /* 0x0005e80000100a00 */
[----:B--2---:R-:W2:Y:S04]  /*6aad0*/  LDL.LU.64 R214, [R1+0x54b8] ;  /* 0x0054b80001d67983 */ /* 0x004ea80000300a00 */
[----:B------:R-:W4:Y:S02]  /*6aae0*/  LDL.LU.64 R212, [R1+0x54b0] ;  /* 0x0054b00001d47983 */ /* 0x000f240000300a00 */
[C---:B----4-:R-:W-:Y:S11]  /*6aaf0*/  HMMA.1688.F32.TF32 R208, R16.reuse, R212, R208 ;  /* 0x000000d410d0723c */ /* 0x050ff600000810d0 */
[----:B------:R-:W-:Y:S11]  /*6ab00*/  @!UPT UIADD3 URZ, URZ, URZ, URZ ;  /* 0x0000003f3f3ff290 */ /* 0x000ff6000fffe03f */
[----:B------:R-:W-:Y:S01]  /*6ab10*/  @!UPT UIADD3 URZ, URZ, URZ, URZ ;  /* 0x0000003f3f3ff290 */ /* 0x000fe2000fffe03f */
[----:B------:R-:W-:Y:S04]  /*6ab20*/  STL.64 [R1+0xb60], R208 ;  /* 0x000b60d001007387 */ /* 0x000fe80000100a00 */
[----:B------:R4:W-:Y:S04]  /*6ab30*/  STL.64 [R1+0xb68], R210 ;  /* 0x000b68d201007387 */ /* 0x0009e80000100a00 */
[----:B----4-:R-:W4:Y:S04]  /*6ab40*/  LDL.LU.64 R210, [R1+0x54a8] ;  /* 0x0054a80001d27983 */ /* 0x010f280000300a00 */
[----:B------:R-:W3:Y:S02]  /*6ab50*/  LDL.LU.64 R208, [R1+0x54a0] ;  /* 0x0054a00001d07983 */ /* 0x000ee40000300a00 */
[C---:B---3--:R-:W-:Y:S11]  /*6ab60*/  HMMA.1688.F32.TF32 R204, R16.reuse, R208, R204 ;  /* 0x000000d010cc723c */ /* 0x048ff600000810cc */
[----:B------:R-:W-:Y:S11]  /*6ab70*/  @!UPT UIADD3 URZ, URZ, URZ, URZ ;  /* 0x0000003f3f3ff290 */ /* 0x000ff6000fffe03f */
[----:B------:R-:W-:Y:S01]  /*6ab80*/  @!UPT UIADD3 URZ, URZ, URZ, URZ ;  /* 0x0000003f3f3ff290 */ /* 0x000fe2000fffe03f */
[----:B------:R-:W-:Y:S04]  /*6ab90*/  STL.64 [R1+0xb50], R204 ;  /* 0x000b50cc01007387 */ /* 0x000fe80000100a00 */
[----:B------:R3:W-:Y:S04]  /*6aba0*/  STL.64 [R1+0xb58], R206 ;  /* 0x000b58ce01007387 */ /* 0x0007e80000100a00 */
[----:B---3--:R-:W3:Y:S04]  /*6abb0*/  LDL.LU.64 R206, [R1+0x5498] ;  /* 0x0054980001ce7983 */ /* 0x008ee80000300a00 */
[----:B------:R-:W2:Y:S02]  /*6abc0*/  LDL.LU.64 R204, [R1+0x5490] ;  /* 0x0054900001cc7983 */ /* 0x000ea40000300a00 */
[C---:B--2---:R-:W-:Y:S11]  /*6abd0*/  HMMA.1688.F32.TF32 R12, R16.reuse, R204, R12 ;  /* 0x000000cc100c723c */ /* 0x044ff6000008100c */
[----:B------:R-:W-:Y:S11]  /*6abe0*/  @!UPT UIADD3 URZ, URZ, URZ, URZ ;  /* 0x0000003f3f3ff290 */ /* 0x000ff6000fffe03f */
[----:B------:R-:W-:Y:S01]  /*6abf0*/  @!UPT UIADD3 URZ, URZ, URZ, URZ ;  /* 0x0000003f3f3ff290 */ /* 0x000fe2000fffe03f */
[----:B------:R-:W-:Y:S04]  /*6ac00*/  STL.64 [R1+0xb40], R12 ;  /* 0x000b400c01007387 */ /* 0x000fe80000100a00 */
[----:B------:R2:W-:Y:S04]  /*6ac10*/  STL.64 [R1+0xb48], R14 ;  /* 0x000b480e01007387 */ /* 0x0005e80000100a00 */
[----:B--2---:R-:W2:Y:S04]  /*6ac20*/  LDL.LU.64 R14, [R1+0x5488] ;  /* 0x00548800010e7983 */ /* 0x004ea80000300a00 */
[----:B------:R-:W2:Y:S01]  /*6ac30*/  LDL.LU.64 R12, [R1+0x5480] ;  /* 0x00548000010c7983 */ /* 0x000ea20000300a00 */
[C---:B------:R-:W-:Y:S08]  /*6ac40*/  HMMA.1688.F32.TF32 R236, R16.reuse, R200, R236 ;  /* 0x000000c810ec723c */ /* 0x040ff000000810ec */
[C---:B------:R-:W-:Y:S08]  /*6ac50*/  HMMA.1688.F32.TF32 R240, R16.reuse, R196, R240 ;  /* 0x000000c410f0723c */ /* 0x040ff000000810f0 */
[C---:B------:R-:W-:Y:S08]  /*6ac60*/  HMMA.1688.F32.TF32 R24, R16.reuse, R192, R24 ;  /* 0x000000c01018723c */ /* 0x040ff00000081018 */
[C---:B--2---:R-:W-:Y:S11]  /*6ac70*/  HMMA.1688.F32.TF32 R244, R16.reuse, R12, R244 ;  /* 0x0000000c10f4723c */ /* 0x044ff600000810f4 */
[----:B------:R-:W-:Y:S11]  /*6ac80*/  @!UPT UIADD3 URZ, URZ, URZ, URZ ;  /* 0x0000003f3f3ff290 */ /* 0x000ff6000fffe03f */
[----:B------:R-:W-:Y:S01]  /*6ac90*/  @!UPT UIADD3 URZ, URZ, URZ, URZ ;  /* 0x0000003f3f3ff290 */ /* 0x000fe2000fffe03f */
[----:B------:R-:W-:Y:S04]  /*6aca0*/  STL.64 [R1+0xb30], R244 ;  /* 0x000b30f401007387 */ /* 0x000fe80000100a00 */
[----:B------:R2:W-:Y:S02]  /*6acb0*/  STL.64 [R1+0xb38], R246 ;  /* 0x000b38f601007387 */ /* 0x0005e40000100a00 */
[C---:B--2---:R-:W-:Y:S11]  /*6acc0*/  HMMA.1688.F32.TF32 R244, R16.reuse, R8, R248 ;  /* 0x0000000810f4723c */ /* 0x044ff600000810f8 */
[----:B------:R-:W-:Y:S11]  /*6acd0*/  @!UPT UIADD3 URZ, URZ, URZ, URZ ;  /* 0x0000003f3f3ff290 */ /* 0x000ff6000fffe03f */
[----:B------:R-:W-:Y:S01]  /*6ace0*/  @!UPT UIADD3 URZ, URZ, URZ, URZ ;  /* 0x0000003f3f3ff290 */ /* 0x000fe2000fffe03f */
[----:B------:R-:W-:Y:S04]  /*6acf0*/  STL.64 [R1+0xb20], R244 ;  /* 0x000b20f401007387 */ /* 0x000fe80000100a00 */
[----:B------:R-:W-:Y:S04]  /*6ad00*/  STL.64 [R1+0xb28], R246 ;  /* 0x000b28f601007387 */ /* 0x000fe80000100a00 */
[----:B------:R-:W-:Y:S04]  /*6ad10*/  STL.64 [R1+0xb10], R236 ;  /* 0x000b10ec01007387 */ /* 0x000fe80000100a00 */
[----:B------:R2:W-:Y:S04]  /*6ad20*/  STL.64 [R1+0xb18], R238 ;  /* 0x000b18ee01007387 */ /* 0x0005e80000100a00 */
[----:B------:R-:W-:Y:S04]  /*6ad30*/  STL.64 [R1+0xb00], R240 ;  /* 0x000b00f001007387 */ /* 0x000fe80000100a00 */
[----:B------:R-:W-:Y:S01]  /*6ad40*/  STL.64 [R1+0xb08], R242 ;  /* 0x000b08f201007387 */ /* 0x000fe20000100a00 */
[C---:B--2---:R-:W-:Y:S03]  /*6ad50*/  HMMA.1688.F32.TF32 R236, R16.reuse, R188, R28 ;  /* 0x000000bc10ec723c */ /* 0x044fe6000008101c */
[----:B------:R-:W-:Y:S04]  /*6ad60*/  STL.64 [R1+0xaf0], R24 ;  /* 0x000af01801007387 */ /* 0x000fe80000100a00 */
[----:B------:R2:W-:Y:S01]  /*6ad70*/  STL.64 [R1+0xaf8], R26 ;  /* 0x000af81a01007387 */ /* 0x0005e20000100a00 */
[C---:B------:R-:W-:Y:S08]  /*6ad80*/  HMMA.1688.F32.TF32 R28, R16.reuse, R184, R32 ;  /* 0x000000b8101c723c */ /* 0x040ff00000081020 */
[C---:B--2---:R-:W-:Y:S07]  /*6ad90*/  HMMA.1688.F32.TF32 R24, R16.reuse, R180, R36 ;  /* 0x000000b41018723c */ /* 0x044fee0000081024 */
[----:B------:R-:W-:Y:S01]  /*6ada0*/  STL.64 [R1+0xae0], R236 ;  /* 0x000ae0ec01007387 */ /* 0x000fe20000100a00 */
[C---:B------:R-:W-:Y:S03]  /*6adb0*/  HMMA.1688.F32.TF32 R32, R16.reuse, R176, R40 ;  /* 0x000000b01020723c */ /* 0x040fe60000081028 */
[----:B------:R-:W-:Y:S04]  /*6adc0*/  STL.64 [R1+0xae8], R238 ;  /* 0x000ae8ee01007387 */ /* 0x000fe80000100a00 */
[----:B------:R-:W-:Y:S04]  /*6add0*/  STL.64 [R1+0xad0], R28 ;  /* 0x000ad01c01007387 */ /* 0x000fe80000100a00 */
[----:B------:R2:W-:Y:S04]  /*6ade0*/  STL.64 [R1+0xad8], R30 ;  /* 0x000ad81e01007387 */ /* 0x0005e80000100a00 */
[----:B------:R-:W-:Y:S04]  /*6adf0*/  STL.64 [R1+0xac0], R24 ;  /* 0x000ac01801007387 */ /* 0x000fe80000100a00 */
[----:B------:R1:W-:Y:S01]  /*6ae00*/  STL.64 [R1+0xac8], R26 ;  /* 0x000ac81a01007387 */ /* 0x0003e20000100a00 */
[C---:B--2---:R-:W-:Y:S08]  /*6ae10*/  HMMA.1688.F32.TF32 R28, R16.reuse, R172, R44 ;  /* 0x000000ac101c723c */ /* 0x044ff0000008102c */
[C---:B-1----:R-:W-:Y:S01]  /*6ae20*/  HMMA.1688.F32.TF32 R24, R16.reuse, R168, R48 ;  /* 0x000000a81018723c */ /* 0x042fe20000081030 */
        /* <DEDUP_REMOVED lines=44> */
[----:B--2---:R-:W-:Y:S08]  /*6b0f0*/  HMMA.1688.F32.TF32 R24, R16, R108, R228 ;  /* 0x0000006c1018723c */ /* 0x004ff000000810e4 */
[C---:B------:R-:W-:Y:S01]  /*6b100*/  HMMA.1688.F32.TF32 R16, R20.reuse, R224, R232 ;  /* 0x000000e01410723c */ /* 0x040fe200000810e8 */
[----:B------:R-:W-:Y:S04]  /*6b110*/  STL.64 [R1+0x9c0], R32 ;  /* 0x0009c02001007387 */ /* 0x000fe80000100a00 */
[----:B------:R-:W-:Y:S04]  /*6b120*/  STL.64 [R1+0x9c8], R34 ;  /* 0x0009c82201007387 */ /* 0x000fe80000100a00 */
[----:B------:R1:W-:Y:S04]  /*6b130*/  STL.64 [R1+0x9b0], R28 ;  /* 0x0009b01c01007387 */ /* 0x0003e80000100a00 */
[----:B------:R2:W-:Y:S04]  /*6b140*/  STL.64 [R1+0x9b8], R30 ;  /* 0x0009b81e01007387 */ /* 0x0005e80000100a00 */
[----:B------:R-:W3:Y:S04]  /*6b150*/  LDL.LU R228, [R1+0x28c0] ;  /* 0x0028c00001e47983 */ /* 0x000ee80000300800 */
[----:B------:R1:W-:Y:S04]  /*6b160*/  STL.64 [R1+0x1c0], R24 ;  /* 0x0001c01801007387 */ /* 0x0003e80000100a00 */
[----:B------:R1:W-:Y:S04]  /*6b170*/  STL.64 [R1+0x1c8], R26 ;  /* 0x0001c81a01007387 */ /* 0x0003e80000100a00 */
[----:B------:R-:W-:Y:S04]  /*6b180*/  STL.64 [R1+0x1b0], R16 ;  /* 0x0001b01001007387 */ /* 0x000fe80000100a00 */
[----:B------:R-:W-:Y:S04]  /*6b190*/  STL.64 [R1+0x1b8], R18 ;  /* 0x0001b81201007387 */ /* 0x000fe80000100a00 */
        /* <DEDUP_REMOVED lines=107> */
[----:B------:R-:W-:Y:S04]  /*6b850*/  LDS R16, [R3+0x8200] ;  /* 0x0082000003107984 */ /* 0x000fe80000000800 */
[----:B------:R-:W-:Y:S04]  /*6b860*/  LDS R18, [R3+0xa200] ;  /* 0x00a2000003127984 */ /* 0x000fe80000000800 */
[----:B------:R-:W-:Y:S04]  /*6b870*/  LDS R17, [R4+0x8200] ;  /* 0x0082000004117984 */ /* 0x000fe80000000800 */
[----:B------:R-:W1:Y:S01]  /*6b880*/  LDS R19, [R4+0xa200] ;  /* 0x00a2000004137984 */ /* 0x000e620000000800 */
[C---:B--2---:R-:W-:Y:S08]  /*6b890*/  HMMA.1688.F32.TF32 R240, R20.reuse, R208, R240 ;  /* 0x000000d014f0723c */ /* 0x044ff000000810f0 */
[C---:B---3--:R-:W-:Y:S08]  /*6b8a0*/  HMMA.1688.F32.TF32 R244, R20.reuse, R220, R244 ;  /* 0x000000dc14f4723c */ /* 0x048ff000000810f4 */
[C---:B------:R-:W-:Y:S11]  /*6b8b0*/  HMMA.1688.F32.TF32 R248, R20.reuse, R216, R248 ;  /* 0x000000d814f8723c */ /* 0x040ff600000810f8 */
[----:B------:R-:W-:Y:S04]  /*6b8c0*/  @!UPT UIADD3 URZ, URZ, URZ, URZ ;  /* 0x0000003f3f3ff290 */ /* 0x000fe8000fffe03f */
[----:B------:R-:W-:Y:S04]  /*6b8d0*/  STL.64 [R1+0x9a0], R244 ;  /* 0x0009a0f401007387 */ /* 0x000fe80000100a00 */
[----:B------:R4:W-:Y:S02]  /*6b8e0*/  STL.64 [R1+0x9a8], R246 ;  /* 0x0009a8f601007387 */ /* 0x0009e40000100a00 */
[C---:B----4-:R-:W-:Y:S08]  /*6b8f0*/  HMMA.1688.F32.TF32 R244, R20.reuse, R212, R236 ;  /* 0x000000d414f4723c */ /* 0x050ff000000810ec */
        /* <DEDUP_REMOVED lines=14> */
[C---:B--2---:R-:W-:Y:S02]  /*6b9e0*/  HMMA.1688.F32.TF32 R24, R20.reuse, R196, R40 ;  /* 0x000000c41418723c */ /* 0x044fe40000081028 */
[----:B------:R-:W-:Y:S04]  /*6b9f0*/  STL.64 [R1+0x940], R32 ;  /* 0x0009402001007387 */ /* 0x000fe80000100a00 */
[----:B------:R2:W-:Y:S04]  /*6ba00*/  STL.64 [R1+0x948], R34 ;  /* 0x0009482201007387 */ /* 0x0005e80000100a00 */
[----:B------:R-:W-:Y:S04]  /*6ba10*/  STL.64 [R1+0x930], R28 ;  /* 0x0009301c01007387 */ /* 0x000fe80000100a00 */
[----:B------:R3:W-:Y:S01]  /*6ba20*/  STL.64 [R1+0x938], R30 ;  /* 0x0009381e01007387 */ /* 0x0007e20000100a00 */
[C---:B--2---:R-:W-:Y:S08]  /*6ba30*/  HMMA.1688.F32.TF32 R32, R20.reuse, R192, R44 ;  /* 0x000000c01420723c */ /* 0x044ff0000008102c */
[----:B------:R-:W-:Y:S01]  /*6ba40*/  STL.64 [R1+0x920], R24 ;  /* 0x0009201801007387 */ /* 0x000fe20000100a00 */
[C---:B---3--:R-:W-:Y:S03]  /*6ba50*/  HMMA.1688.F32.TF32 R28, R20.reuse, R188, R48 ;  /* 0x000000bc141c723c */ /* 0x048fe60000081030 */
[----:B------:R2:W-:Y:S05]  /*6ba60*/  STL.64 [R1+0x928], R26 ;  /* 0x0009281a01007387 */ /* 0x0005ea0000100a00 */
[C---:B--2---:R-:W-:Y:S06]  /*6ba70*/  HMMA.1688.F32.TF32 R24, R20.reuse, R184, R52 ;  /* 0x000000b81418723c */ /* 0x044fec0000081034 */
[----:B------:R-:W-:Y:S04]  /*6ba80*/  STL.64 [R1+0x910], R32 ;  /* 0x0009102001007387 */ /* 0x000fe80000100a00 */
[----:B------:R2:W-:Y:S05]  /*6ba90*/  STL.64 [R1+0x918], R34 ;  /* 0x0009182201007387 */ /* 0x0005ea0000100a00 */
[----:B------:R-:W-:Y:S04]  /*6baa0*/  STL.64 [R1+0x900], R28 ;  /* 0x0009001c01007387 */ /* 0x000fe80000100a00 */
[----:B------:R3:W-:Y:S01]  /*6bab0*/  STL.64 [R1+0x908], R30 ;  /* 0x0009081e01007387 */ /* 0x0007e20000100a00 */
[C---:B--2---:R-:W-:Y:S03]  /*6bac0*/  HMMA.1688.F32.TF32 R32, R20.reuse, R180, R56 ;  /* 0x000000b41420723c */ /* 0x044fe60000081038 */
[----:B------:R-:W-:Y:S05]  /*6bad0*/  STL.64 [R1+0x8f0], R24 ;  /* 0x0008f01801007387 */ /* 0x000fea0000100a00 */
[C---:B---3--:R-:W-:Y:S01]  /*6bae0*/  HMMA.1688.F32.TF32 R28, R20.reuse, R176, R60 ;  /* 0x000000b0141c723c */ /* 0x048fe2000008103c */
[----:B------:R2:W-:Y:S07]  /*6baf0*/  STL.64 [R1+0x8f8], R26 ;  /* 0x0008f81a01007387 */ /* 0x0005ee0000100a00 */
[C---:B--2---:R-:W-:Y:S07]  /*6bb00*/  HMMA.1688.F32.TF32 R24, R20.reuse, R172, R64 ;  /* 0x000000ac1418723c */ /* 0x044fee0000081040 */
[----:B------:R-:W-:Y:S04]  /*6bb10*/  STL.64 [R1+0x8e0], R32 ;  /* 0x0008e02001007387 */ /* 0x000fe80000100a00 */
[----:B------:R2:W-:Y:S04]  /*6bb20*/  STL.64 [R1+0x8e8], R34 ;  /* 0x0008e82201007387 */ /* 0x0005e80000100a00 */
        /* <DEDUP_REMOVED lines=33> */
[----:B--2---:R-:W-:Y:S07]  /*6bd40*/  HMMA.1688.F32.TF32 R24, R20, R124, R232 ;  /* 0x0000007c1418723c */ /* 0x004fee00000810e8 */
[----:B------:R-:W-:Y:S04]  /*6bd50*/  STL.64 [R1+0x820], R32 ;  /* 0x0008202001007387 */ /* 0x000fe80000100a00 */
[----:B------:R-:W-:Y:S04]  /*6bd60*/  STL.64 [R1+0x828], R34 ;  /* 0x0008282201007387 */ /* 0x000fe80000100a00 */
[----:B------:R-:W2:Y:S04]  /*6bd70*/  LDL.LU R228, [R1+0x2730] ;  /* 0x0027300001e47983 */ /* 0x000ea80000300800 */
[----:B------:R-:W-:Y:S04]  /*6bd80*/  STL.64 [R1+0x810], R28 ;  /* 0x0008101c01007387 */ /* 0x000fe80000100a00 */
[----:B------:R-:W-:Y:S04]  /*6bd90*/  STL.64 [R1+0x818], R30 ;  /* 0x0008181e01007387 */ /* 0x000fe80000100a00 */
        /* <DEDUP_REMOVED lines=61> */
[----:B---3--:R-:W1:Y:S04]  /*6c170*/  LDL.LU R24, [R1+0x2120] ;  /* 0x0021200001187983 */ /* 0x008e680000300800 */
[----:B------:R-:W1:Y:S04]  /*6c180*/  LDL.LU R25, [R1+0x2124] ;  /* 0x0021240001197983 */ /* 0x000e680000300800 */
[----:B----4-:R-:W1:Y:S04]  /*6c190*/  LDL.LU R26, [R1+0x2128] ;  /* 0x00212800011a7983 */ /* 0x010e680000300800 */
[----:B------:R-:W1:Y:S04]  /*6c1a0*/  LDL.LU R27, [R1+0x212c] ;  /* 0x00212c00011b7983 */ /* 0x000e680000300800 */
        /* <DEDUP_REMOVED lines=44> */
[----:B-1----:R-:W-:Y:S08]  /*6c470*/  HMMA.1688.F32.TF32 R24, R16, R224, R24 ;  /* 0x000000e01018723c */ /* 0x002ff00000081018 */
[C---:B--2---:R-:W-:Y:S08]  /*6c480*/  HMMA.1688.F32.TF32 R244, R20.reuse, R120, R244 ;  /* 0x0000007814f4723c */ /* 0x044ff000000810f4 */
[C---:B----4-:R-:W-:Y:S11]  /*6c490*/  HMMA.1688.F32.TF32 R248, R20.reuse, R116, R248 ;  /* 0x0000007414f8723c */ /* 0x050ff600000810f8 */
[----:B------:R-:W-:Y:S04]  /*6c4a0*/  @!UPT UIADD3 URZ, URZ, URZ, URZ ;  /* 0x0000003f3f3ff290 */ /* 0x000fe8000fffe03f */
[----:B------:R-:W-:Y:S04]  /*6c4b0*/  STL.64 [R1+0x7f0], R244 ;  /* 0x0007f0f401007387 */ /* 0x000fe80000100a00 */
[----:B------:R3:W-:Y:S02]  /*6c4c0*/  STL.64 [R1+0x7f8], R246 ;  /* 0x0007f8f601007387 */ /* 0x0007e40000100a00 */
[C---:B---3--:R-:W-:Y:S08]  /*6c4d0*/  HMMA.1688.F32.TF32 R244, R20.reuse, R112, R236 ;  /* 0x0000007014f4723c */ /* 0x048ff000000810ec */
[----:B------:R-:W-:Y:S01]  /*6c4e0*/  HMMA.1688.F32.TF32 R236, R20, R108, R240 ;  /* 0x0000006c14ec723c */ /* 0x000fe200000810f0 */
[----:B------:R-:W-:Y:S04]  /*6c4f0*/  STL.64 [R1+0x7e0], R248 ;  /* 0x0007e0f801007387 */ /* 0x000fe80000100a00 */
[----:B------:R-:W-:Y:S03]  /*6c500*/  STL.64 [R1+0x7e8], R250 ;  /* 0x0007e8fa01007387 */ /* 0x000fe60000100a00 */
[C---:B------:R-:W-:Y:S01]  /*6c510*/  HMMA.1688.F32.TF32 R32, R16.reuse, R216, R32 ;  /* 0x000000d81020723c */ /* 0x040fe20000081020 */
[----:B------:R-:W-:Y:S04]  /*6c520*/  LDS R20, [R3+0x8280] ;  /* 0x0082800003147984 */ /* 0x000fe80000000800 */
[----:B------:R-:W-:Y:S04]  /*6c530*/  LDS R22, [R3+0xa280] ;  /* 0x00a2800003167984 */ /* 0x000fe80000000800 */
        /* <DEDUP_REMOVED lines=9> */
[C---:B------:R-:W-:Y:S11]  /*6c5d0*/  HMMA.1688.F32.TF32 R28, R16.reuse, R212, R36 ;  /* 0x000000d4101c723c */ /* 0x040ff60000081024 */
[----:B------:R-:W-:Y:S04]  /*6c5e0*/  @!UPT UIADD3 URZ, URZ, URZ, URZ ;  /* 0x0000003f3f3ff290 */ /* 0x000fe8000fffe03f */
        /* <DEDUP_REMOVED lines=18> */
[C---:B---3--:R-:W-:Y:S01]  /*6c710*/  HMMA.1688.F32.TF32 R28, R16.reuse, R196, R60 ;  /* 0x000000c4101c723c */ /* 0x048fe2000008103c */
        /* <DEDUP_REMOVED lines=154> */
[----:B------:R-:W-:Y:S01]  /*6d0c0*/  @!UPT UIADD3 URZ, URZ, URZ, URZ ;  /* 0x0000003f3f3ff290 */ /* 0x000fe2000fffe03f */
[----:B------:R1:W-:Y:S04]  /*6d0d0*/  STL.64 [R1+0x660], R84 ;  /* 0x0006605401007387 */ /* 0x0003e80000100a00 */
[----:B------:R-:W-:Y:S04]  /*6d0e0*/  STL.64 [R1+0x668], R86 ;  /* 0x0006685601007387 */ /* 0x000fe80000100a00 */
[----:B-1----:R-:W2:Y:S01]  /*6d0f0*/  LDL.LU.64 R84, [R1+0x5478] ;  /* 0x0054780001547983 */ /* 0x002ea20000300a00 */
[C---:B------:R-:W-:Y:S08]  /*6d100*/  HMMA.1688.F32.TF32 R244, R16.reuse, R136, R244 ;  /* 0x0000008810f4723c */ /* 0x040ff000000810f4 */
[C---:B---3--:R-:W-:Y:S08]  /*6d110*/  HMMA.1688.F32.TF32 R248, R16.reuse, R132, R248 ;  /* 0x0000008410f8723c */ /* 0x048ff000000810f8 */
[C---:B------:R-:W-:Y:S07]  /*6d120*/  HMMA.1688.F32.TF32 R240, R16.reuse, R124, R240 ;  /* 0x0000007c10f0723c */ /* 0x040fee00000810f0 */
[----:B------:R-:W-:Y:S04]  /*6d130*/  STL.64 [R1+0x650], R244 ;  /* 0x000650f401007387 */ /* 0x000fe80000100a00 */
[----:B------:R1:W-:Y:S02]  /*6d140*/  STL.64 [R1+0x658], R246 ;  /* 0x000658f601007387 */ /* 0x0003e40000100a00 */
[C---:B-1----:R-:W-:Y:S08]  /*6d150*/  HMMA.1688.F32.TF32 R244, R16.reuse, R128, R236 ;  /* 0x0000008010f4723c */ /* 0x042ff000000810ec */
        /* <DEDUP_REMOVED lines=17> */
[----:B------:R-:W-:Y:S04]  /*6d270*/  STL.64 [R1+0x5f0], R32 ;  /* 0x0005f02001007387 */ /* 0x000fe80000100a00 */
[----:B------:R-:W-:Y:S04]  /*6d280*/  STL.64 [R1+0x5f8], R34 ;  /* 0x0005f82201007387 */ /* 0x000fe80000100a00 */
[----:B------:R-:W-:Y:S04]  /*6d290*/  STL.64 [R1+0x180], R28 ;  /* 0x0001801c01007387 */ /* 0x000fe80000100a00 */
[----:B------:R4:W-:Y:S04]  /*6d2a0*/  STL.64 [R1+0x188], R30 ;  /* 0x0001881e01007387 */ /* 0x0009e80000100a00 */
[----:B------:R-:W-:Y:S04]  /*6d2b0*/  LDS R17, [R4+0x8300] ;  /* 0x0083000004117984 */ /* 0x000fe80000000800 */
[----:B------:R-:W1:Y:S04]  /*6d2c0*/  LDS R19, [R4+0xa300] ;  /* 0x00a3000004137984 */ /* 0x000e680000000800 */
[----:B------:R-:W-:Y:S01]  /*6d2d0*/  STL.64 [R1+0x170], R24 ;  /* 0x0001701801007387 */ /* 0x000fe20000100a00 */
[C---:B----4-:R-:W-:Y:S03]  /*6d2e0*/  HMMA.1688.F32.TF32 R28, R20.reuse, R220, R44 ;  /* 0x000000dc141c723c */ /* 0x050fe6000008102c */
[----:B------:R3:W-:Y:S05]  /*6d2f0*/  STL.64 [R1+0x178], R26 ;  /* 0x0001781a01007387 */ /* 0x0007ea0000100a00 */
[C---:B---3--:R-:W-:Y:S08]  /*6d300*/  HMMA.1688.F32.TF32 R24, R20.reuse, R216, R48 ;  /* 0x000000d81418723c */ /* 0x048ff00000081030 */
[C---:B------:R-:W-:Y:S07]  /*6d310*/  HMMA.1688.F32.TF32 R32, R20.reuse, R212, R52 ;  /* 0x000000d41420723c */ /* 0x040fee0000081034 */
[----:B------:R-:W-:Y:S04]  /*6d320*/  STL.64 [R1+0x5e0], R28 ;  /* 0x0005e01c01007387 */ /* 0x000fe80000100a00 */
[----:B------:R3:W-:Y:S04]  /*6d330*/  STL.64 [R1+0x5e8], R30 ;  /* 0x0005e81e01007387 */ /* 0x0007e80000100a00 */
[----:B------:R-:W-:Y:S01]  /*6d340*/  STL.64 [R1+0x5d0], R24 ;  /* 0x0005d01801007387 */ /* 0x000fe20000100a00 */
[C---:B---3--:R-:W-:Y:S03]  /*6d350*/  HMMA.1688.F32.TF32 R28, R20.reuse, R208, R56 ;  /* 0x000000d0141c723c */ /* 0x048fe60000081038 */
[----:B------:R3:W-:Y:S05]  /*6d360*/  STL.64 [R1+0x5d8], R26 ;  /* 0x0005d81a01007387 */ /* 0x0007ea0000100a00 */
[C---:B---3--:R-:W-:Y:S01]  /*6d370*/  HMMA.1688.F32.TF32 R24, R20.reuse, R204, R60 ;  /* 0x000000cc1418723c */ /* 0x048fe2000008103c */
[----:B------:R-:W-:Y:S04]  /*6d380*/  STL.64 [R1+0x5c0], R32 ;  /* 0x0005c02001007387 */ /* 0x000fe80000100a00 */
[----:B------:R3:W-:Y:S10]  /*6d390*/  STL.64 [R1+0x5c8], R34 ;  /* 0x0005c82201007387 */ /* 0x0007f40000100a00 */
[----:B------:R-:W-:Y:S04]  /*6d3a0*/  STL.64 [R1+0x5b0], R28 ;  /* 0x0005b01c01007387 */ /* 0x000fe80000100a00 */
[----:B------:R4:W-:Y:S01]  /*6d3b0*/  STL.64 [R1+0x5b8], R30 ;  /* 0x0005b81e01007387 */ /* 0x0009e20000100a00 */
[C---:B---3--:R-:W-:Y:S03]  /*6d3c0*/  HMMA.1688.F32.TF32 R32, R20.reuse, R12, R64 ;  /* 0x0000000c1420723c */ /* 0x048fe60000081040 */
[----:B------:R-:W-:Y:S05]  /*6d3d0*/  STL.64 [R1+0x5a0], R24 ;  /* 0x0005a01801007387 */ /* 0x000fea0000100a00 */
[C---:B----4-:R-:W-:Y:S01]  /*6d3e0*/  HMMA.1688.F32.TF32 R28, R20.reuse, R8, R68 ;  /* 0x00000008141c723c */ /* 0x050fe20000081044 */
[----:B------:R3:W-:Y:S07]  /*6d3f0*/  STL.64 [R1+0x5a8], R26 ;  /* 0x0005a81a01007387 */ /* 0x0007ee0000100a00 */
[C---:B---3--:R-:W-:Y:S07]  /*6d400*/  HMMA.1688.F32.TF32 R24, R20.reuse, R200, R72 ;  /* 0x000000c81418723c */ /* 0x048fee0000081048 */
[----:B------:R-:W-:Y:S04]  /*6d410*/  STL.64 [R1+0x590], R32 ;  /* 0x0005902001007387 */ /* 0x000fe80000100a00 */
[----:B------:R3:W-:Y:S04]  /*6d420*/  STL.64 [R1+0x598], R34 ;  /* 0x0005982201007387 */ /* 0x0007e80000100a00 */
        /* <DEDUP_REMOVED lines=24> */
[----:B---3--:R-:W-:Y:S07]  /*6d5b0*/  HMMA.1688.F32.TF32 R24, R20, R164, R232 ;  /* 0x000000a41418723c */ /* 0x008fee00000810e8 */
[----:B------:R-:W-:Y:S04]  /*6d5c0*/  STL.64 [R1+0x500], R32 ;  /* 0x0005002001007387 */ /* 0x000fe80000100a00 */
[----:B------:R-:W-:Y:S04]  /*6d5d0*/  STL.64 [R1+0x508], R34 ;  /* 0x0005082201007387 */ /* 0x000fe80000100a00 */
[----:B------:R-:W3:Y:S04]  /*6d5e0*/  LDL.LU R228, [R1+0x2410] ;  /* 0x0024100001e47983 */ /* 0x000ee80000300800 */
[----:B------:R4:W-:Y:S01]  /*6d5f0*/  STL.64 [R1+0x4f0], R28 ;  /* 0x0004f01c01007387 */ /* 0x0009e20000100a00 */
[----:B--2---:R-:W-:-:S03]  /*6d600*/  IMAD.MOV.U32 R230, RZ, RZ, R85 ;  /* 0x000000ffffe67224 */ /* 0x004fc600078e0055 */
[----:B------:R2:W-:Y:S01]  /*6d610*/  STL.64 [R1+0x4f8], R30 ;  /* 0x0004f81e01007387 */ /* 0x0005e20000100a00 */
[----:B------:R-:W-:-:S03]  /*6d620*/  MOV R231, R84 ;  /* 0x0000005400e77202 */ /* 0x000fc60000000f00 */
[----:B------:R1:W-:Y:S04]  /*6d630*/  STL.64 [R1+0x4e0], R24 ;  /* 0x0004e01801007387 */ /* 0x0003e80000100a00 */
[----:B------:R1:W-:Y:S04]  /*6d640*/  STL.64 [R1+0x4e8], R26 ;  /* 0x0004e81a01007387 */ /* 0x0003e80000100a00 */
[----:B------:R-:W3:Y:S04]  /*6d650*/  LDL.LU R229, [R1+0x2414] ;  /* 0x0024140001e57983 */ /* 0x000ee80000300800 */
[----:B------:R-:W2:Y:S04]  /*6d660*/  LDL.LU R85, [R1+0x5474] ;  /* 0x0054740001557983 */ /* 0x000ea80000300800 */
[----:B------:R-:W3:Y:S04]  /*6d670*/  LDL.LU R84, [R1+0x5470] ;  /* 0x0054700001547983 */ /* 0x000ee80000300800 */
[----:B------:R-:W4:Y:S04]  /*6d680*/  LDL.LU R104, [R1+0x2420] ;  /* 0x0024200001687983 */ /* 0x000f280000300800 */
[----:B------:R-:W4:Y:S04]  /*6d690*/  LDL.LU R105, [R1+0x2424] ;  /* 0x0024240001697983 */ /* 0x000f280000300800 */
[----:B------:R-:W4:Y:S04]  /*6d6a0*/  LDL.LU R106, [R1+0x2428] ;  /* 0x00242800016a7983 */ /* 0x000f280000300800 */
[----:B------:R-:W4:Y:S01]  /*6d6b0*/  LDL.LU R107, [R1+0x242c] ;  /* 0x00242c00016b7983 */ /* 0x000f220000300800 */
[----:B--2---:R-:W-:-:S03]  /*6d6c0*/  IMAD.MOV.U32 R100, RZ, RZ, R85 ;  /* 0x000000ffff647224 */ /* 0x004fc600078e0055 */
[----:B------:R-:W2:Y:S01]  /*6d6d0*/  LDL.LU R85, [R1+0x546c] ;  /* 0x00546c0001557983 */ /* 0x000ea20000300800 */
[----:B---3--:R-:W-:-:S03]  /*6d6e0*/  IMAD.MOV.U32 R101, RZ, RZ, R84 ;  /* 0x000000ffff657224 */ /* 0x008fc600078e0054 */
[----:B------:R-:W3:Y:S04]  /*6d6f0*/  LDL.LU R84, [R1+0x5468] ;  /* 0x0054680001547983 */ /* 0x000ee80000300800 */
[----:B------:R-:W4:Y:S04]  /*6d700*/  LDL.LU R102, [R1+0x2438] ;  /* 0x0024380001667983 */ /* 0x000f280000300800 */
[----:B------:R-:W4:Y:S04]  /*6d710*/  LDL.LU R103, [R1+0x243c] ;  /* 0x00243c0001677983 */ /* 0x000f280000300800 */
[----:B------:R-:W4:Y:S04]  /*6d720*/  LDL.LU R88, [R1+0x2450] ;  /* 0x0024500001587983 */ /* 0x000f280000300800 */
[----:B------:R-:W4:Y:S01]  /*6d730*/  LDL.LU R89, [R1+0x2454] ;  /* 0x0024540001597983 */ /* 0x000f220000300800 */
[----:B--2---:R-:W-:-:S03]  /*6d740*/  IMAD.MOV.U32 R90, RZ, RZ, R85 ;  /* 0x000000ffff5a7224 */ /* 0x004fc600078e0055 */
[----:B------:R-:W2:Y:S01]  /*6d750*/  LDL.LU R85, [R1+0x5464] ;  /* 0x0054640001557983 */ /* 0x000ea20000300800 */
[----:B---3--:R-:W-:-:S03]  /*6d760*/  MOV R91, R84 ;  /* 0x00000054005b7202 */ /* 0x008fc60000000f00 */
[----:B------:R-:W3:Y:S04]  /*6d770*/  LDL.LU R84, [R1+0x5460] ;  /* 0x0054600001547983 */ /* 0x000ee80000300800 */
[----:B------:R-:W4:Y:S04]  /*6d780*/  LDL.LU R80, [R1+0x2460] ;  /* 0x0024600001507983 */ /* 0x000f280000300800 */
[----:B------:R-:W4:Y:S04]  /*6d790*/  LDL.LU R81, [R1+0x2464] ;  /* 0x0024640001517983 */ /* 0x000f280000300800 */
[----:B------:R-:W4:Y:S04]  /*6d7a0*/  LDL.LU R82, [R1+0x2468] ;  /* 0x0024680001527983 */ /* 0x000f280000300800 */
[----:B------:R-:W4:Y:S04]  /*6d7b0*/  LDL.LU R83, [R1+0x246c] ;  /* 0x00246c0001537983 */ /* 0x000f280000300800 */
[----:B------:R-:W4:Y:S04]  /*6d7c0*/  LDL.LU R76, [R1+0x2470] ;  /* 0x00247000014c7983 */ /* 0x000f280000300800 */
[----:B------:R-:W4:Y:S01]  /*6d7d0*/  LDL.LU R77, [R1+0x2474] ;  /* 0x00247400014d7983 */ /* 0x000f220000300800 */
[----:B--2---:R-:W-:-:S02]  /*6d7e0*/  IMAD.MOV.U32 R79, RZ, RZ, R85 ;  /* 0x000000ffff4f7224 */ /* 0x004fc400078e0055 */
        /* <DEDUP_REMOVED lines=8> */
[----:B------:R-:W4:Y:S01]  /*6d870*/  LDL.LU R65, [R1+0x24a4] ;  /* 0x0024a40001417983 */ /* 0x000f220000300800 */
[----:B--2---:R-:W-:Y:S01]  /*6d880*/  MOV R67, R84 ;  /* 0x0000005400437202 */ /* 0x004fe20000000f00 */
[----:B---3--:R-:W-:-:S02]  /*6d890*/  IMAD.MOV.U32 R66, RZ, RZ, R85 ;  /* 0x000000ffff427224 */ /* 0x008fc400078e0055 */
[----:B------:R-:W2:Y:S04]  /*6d8a0*/  LDL.LU R85, [R1+0x5454] ;  /* 0x0054540001557983 */ /* 0x000ea80000300800 */
        /* <DEDUP_REMOVED lines=80> */
[C---:B----4-:R-:W-:Y:S08]  /*6ddb0*/  HMMA.1688.F32.TF32 R28, R20.reuse, R156, R28 ;  /* 0x0000009c141c723c */ /* 0x050ff0000008101c */
[C---:B------:R-:W-:Y:S08]  /*6ddc0*/  HMMA.1688.F32.TF32 R24, R20.reuse, R160, R24 ;  /* 0x000000a01418723c */ /* 0x040ff00000081018 */
[C---:B------:R-:W-:Y:S11]  /*6ddd0*/  HMMA.1688.F32.TF32 R32, R20.reuse, R152, R32 ;  /* 0x000000981420723c */ /* 0x040ff60000081020 */
[----:B------:R-:W-:Y:S04]  /*6dde0*/  @!UPT UIADD3 URZ, URZ, URZ, URZ ;  /* 0x0000003f3f3ff290 */ /* 0x000fe8000fffe03f */
[----:B------:R1:W-:Y:S04]  /*6ddf0*/  STL.64 [R1+0x4d0], R24 ;  /* 0x0004d01801007387 */ /* 0x0003e80000100a00 */
[----:B------:R-:W-:Y:S04]  /*6de00*/  STL.64 [R1+0x4d8], R26 ;  /* 0x0004d81a01007387 */ /* 0x000fe80000100a00 */
[----:B-1----:R-:W2:Y:S04]  /*6de10*/  LDL.LU.64 R24, [R1+0x5448] ;  /* 0x0054480001187983 */ /* 0x002ea80000300a00 */
[----:B------:R1:W-:Y:S04]  /*6de20*/  STL.64 [R1+0x4c0], R28 ;  /* 0x0004c01c01007387 */ /* 0x0003e80000100a00 */
[----:B------:R-:W-:Y:S04]  /*6de30*/  STL.64 [R1+0x4c8], R30 ;  /* 0x0004c81e01007387 */ /* 0x000fe80000100a00 */
[----:B-1----:R-:W3:Y:S04]  /*6de40*/  LDL.LU.64 R28, [R1+0x5440] ;  /* 0x00544000011c7983 */ /* 0x002ee80000300a00 */
[----:B------:R1:W-:Y:S04]  /*6de50*/  STL.64 [R1+0x4b0], R32 ;  /* 0x0004b02001007387 */ /* 0x0003e80000100a00 */
[----:B------:R-:W-:Y:S01]  /*6de60*/  STL.64 [R1+0x4b8], R34 ;  /* 0x0004b82201007387 */ /* 0x000fe20000100a00 */
[C---:B------:R-:W-:Y:S03]  /*6de70*/  HMMA.1688.F32.TF32 R248, R20.reuse, R136, R248 ;  /* 0x0000008814f8723c */ /* 0x040fe600000810f8 */
[----:B-1----:R-:W4:Y:S04]  /*6de80*/  LDL.LU.64 R32, [R1+0x5438] ;  /* 0x0054380001207983 */ /* 0x002f280000300a00 */
[----:B------:R1:W-:Y:S04]  /*6de90*/  STL.64 [R1+0x4a0], R36 ;  /* 0x0004a02401007387 */ /* 0x0003e80000100a00 */
[----:B------:R-:W-:Y:S04]  /*6dea0*/  STL.64 [R1+0x4a8], R38 ;  /* 0x0004a82601007387 */ /* 0x000fe80000100a00 */
[----:B-1----:R-:W2:Y:S04]  /*6deb0*/  LDL.LU.64 R36, [R1+0x5430] ;  /* 0x0054300001247983 */ /* 0x002ea80000300a00 */
[----:B------:R1:W-:Y:S04]  /*6dec0*/  STL.64 [R1+0x490], R92 ;  /* 0x0004905c01007387 */ /* 0x0003e80000100a00 */
[----:B------:R-:W-:Y:S04]  /*6ded0*/  STL.64 [R1+0x498], R94 ;  /* 0x0004985e01007387 */ /* 0x000fe80000100a00 */
[----:B-1----:R-:W2:Y:S04]  /*6dee0*/  LDL.LU.64 R92, [R1+0x5428] ;  /* 0x00542800015c7983 */ /* 0x002ea80000300a00 */
[----:B------:R-:W-:Y:S04]  /*6def0*/  STL.64 [R1+0x480], R244 ;  /* 0x000480f401007387 */ /* 0x000fe80000100a00 */
[----:B------:R1:W-:Y:S02]  /*6df00*/  STL.64 [R1+0x488], R246 ;  /* 0x000488f601007387 */ /* 0x0003e40000100a00 */
[C---:B-1----:R-:W-:Y:S08]  /*6df10*/  HMMA.1688.F32.TF32 R244, R20.reuse, R132, R236 ;  /* 0x0000008414f4723c */ /* 0x042ff000000810ec */
[C---:B------:R-:W-:Y:S08]  /*6df20*/  HMMA.1688.F32.TF32 R236, R20.reuse, R124, R40 ;  /* 0x0000007c14ec723c */ /* 0x040ff00000081028 */
[C---:B------:R-:W-:Y:S01]  /*6df30*/  HMMA.1688.F32.TF32 R40, R20.reuse, R120, R44 ;  /* 0x000000781428723c */ /* 0x040fe2000008102c */
        /* <DEDUP_REMOVED lines=10> */
[----:B------:R1:W-:Y:S02]  /*6dfe0*/  STL.64 [R1+0x438], R42 ;  /* 0x0004382a01007387 */ /* 0x0003e40000100a00 */
[----:B-1----:R-:W-:Y:S08]  /*6dff0*/  HMMA.1688.F32.TF32 R40, R20, R108, R56 ;  /* 0x0000006c1428723c */ /* 0x002ff00000081038 */
[C---:B------:R-:W-:Y:S01]  /*6e000*/  HMMA.1688.F32.TF32 R20, R16.reuse, R224, R84 ;  /* 0x000000e01014723c */ /* 0x040fe20000081054 */
[----:B------:R-:W-:Y:S04]  /*6e010*/  STL.64 [R1+0x420], R48 ;  /* 0x0004203001007387 */ /* 0x000fe80000100a00 */
[----:B------:R-:W-:Y:S04]  /*6e020*/  STL.64 [R1+0x428], R50 ;  /* 0x0004283201007387 */ /* 0x000fe80000100a00 */
[----:B------:R-:W-:Y:S04]  /*6e030*/  STL.64 [R1+0x410], R44 ;  /* 0x0004102c01007387 */ /* 0x000fe80000100a00 */
[----:B------:R1:W-:Y:S04]  /*6e040*/  STL.64 [R1+0x418], R46 ;  /* 0x0004182e01007387 */ /* 0x0003e80000100a00 */
[----:B------:R-:W-:Y:S04]  /*6e050*/  STL.64 [R1+0x160], R40 ;  /* 0x0001602801007387 */ /* 0x000fe80000100a00 */
[----:B------:R1:W-:Y:S02]  /*6e060*/  STL.64 [R1+0x168], R42 ;  /* 0x0001682a01007387 */ /* 0x0003e40000100a00 */
[C---:B-1----:R-:W-:Y:S02]  /*6e070*/  HMMA.1688.F32.TF32 R44, R16.reuse, R220, R60 ;  /* 0x000000dc102c723c */ /* 0x042fe4000008103c */
[----:B------:R-:W-:Y:S04]  /*6e080*/  STL.64 [R1+0x150], R20 ;  /* 0x0001501401007387 */ /* 0x000fe80000100a00 */
[----:B------:R1:W-:Y:S02]  /*6e090*/  STL.64 [R1+0x158], R22 ;  /* 0x0001581601007387 */ /* 0x0003e40000100a00 */
[C---:B------:R-:W-:Y:S02]  /*6e0a0*/  HMMA.1688.F32.TF32 R40, R16.reuse, R216, R64 ;  /* 0x000000d81028723c */ /* 0x040fe40000081040 */
[----:B------:R-:W-:Y:S04]  /*6e0b0*/  LDS R84, [R3+0x8380] ;  /* 0x0083800003547984 */ /* 0x000fe80000000800 */
[----:B------:R-:W-:Y:S02]  /*6e0c0*/  LDS R86, [R3+0xa380] ;  /* 0x00a3800003567984 */ /* 0x000fe40000000800 */
[C---:B-1----:R-:W-:Y:S02]  /*6e0d0*/  HMMA.1688.F32.TF32 R20, R16.reuse, R212, R68 ;  /* 0x000000d41014723c */ /* 0x042fe40000081044 */
[----:B------:R-:W-:Y:S04]  /*6e0e0*/  LDS R85, [R4+0x8380] ;  /* 0x0083800004557984 */ /* 0x000fe80000000800 */
[----:B------:R-:W2:Y:S04]  /*6e0f0*/  LDS R87, [R4+0xa380] ;  /* 0x00a3800004577984 */ /* 0x000ea80000000800 */
[----:B------:R-:W-:Y:S04]  /*6e100*/  STL.64 [R1+0x400], R44 ;  /* 0x0004002c01007387 */ /* 0x000fe80000100a00 */
[----:B------:R1:W-:Y:S04]  /*6e110*/  STL.64 [R1+0x408], R46 ;  /* 0x0004082e01007387 */ /* 0x0003e80000100a00 */
[----:B------:R-:W-:Y:S04]  /*6e120*/  STL.64 [R1+0x3f0], R40 ;  /* 0x0003f02801007387 */ /* 0x000fe80000100a00 */
[----:B------:R1:W-:Y:S02]  /*6e130*/  STL.64 [R1+0x3f8], R42 ;  /* 0x0003f82a01007387 */ /* 0x0003e40000100a00 */
[C---:B-1----:R-:W-:Y:S02]  /*6e140*/  HMMA.1688.F32.TF32 R44, R16.reuse, R208, R72 ;  /* 0x000000d0102c723c */ /* 0x042fe40000081048 */
[----:B------:R-:W-:Y:S04]  /*6e150*/  STL.64 [R1+0x3e0], R20 ;  /* 0x0003e01401007387 */ /* 0x000fe80000100a00 */
[----:B------:R1:W-:Y:S02]  /*6e160*/  STL.64 [R1+0x3e8], R22 ;  /* 0x0003e81601007387 */ /* 0x0003e40000100a00 */
[C---:B------:R-:W-:Y:S08]  /*6e170*/  HMMA.1688.F32.TF32 R40, R16.reuse, R204, R76 ;  /* 0x000000cc1028723c */ /* 0x040ff0000008104c */
[C---:B-1----:R-:W-:Y:S07]  /*6e180*/  HMMA.1688.F32.TF32 R20, R16.reuse, R12, R80 ;  /* 0x0000000c1014723c */ /* 0x042fee0000081050 */
        /* <DEDUP_REMOVED lines=12> */
[----:B------:R3:W-:Y:S01]  /*6e250*/  STL.64 [R1+0x398], R42 ;  /* 0x0003982a01007387 */ /* 0x0007e20000100a00 */
[C---:B-1----:R-:W-:Y:S03]  /*6e260*/  HMMA.1688.F32.TF32 R44, R16.reuse, R192, R104 ;  /* 0x000000c0102c723c */ /* 0x042fe60000081068 */
[----:B------:R-:W-:Y:S04]  /*6e270*/  STL.64 [R1+0x380], R20 ;  /* 0x0003801401007387 */ /* 0x000fe80000100a00 */
[----:B------:R1:W-:Y:S01]  /*6e280*/  STL.64 [R1+0x388], R22 ;  /* 0x0003881601007387 */ /* 0x0003e20000100a00 */
[C---:B---3--:R-:W-:Y:S08]  /*6e290*/  HMMA.1688.F32.TF32 R40, R16.reuse, R188, R228 ;  /* 0x000000bc1028723c */ /* 0x048ff000000810e4 */
[C---:B-1----:R-:W-:Y:S07]  /*6e2a0*/  HMMA.1688.F32.TF32 R20, R16.reuse, R184, R232 ;  /* 0x000000b81014723c */ /* 0x042fee00000810e8 */
[----:B------:R1:W-:Y:S04]  /*6e2b0*/  STL.64 [R1+0x370], R44 ;  /* 0x0003702c01007387 */ /* 0x0003e80000100a00 */
[----:B------:R3:W-:Y:S04]  /*6e2c0*/  STL.64 [R1+0x378], R46 ;  /* 0x0003782e01007387 */ /* 0x0007e80000100a00 */
[----:B------:R-:W2:Y:S04]  /*6e2d0*/  LDL.LU R236, [R1+0x22c0] ;  /* 0x0022c00001ec7983 */ /* 0x000ea80000300800 */
        /* <DEDUP_REMOVED lines=93> */
[C---:B--2---:R-:W-:Y:S08]  /*6e8b0*/  HMMA.1688.F32.TF32 R248, R16.reuse, R132, R248 ;  /* 0x0000008410f8723c */ /* 0x044ff000000810f8 */
[C---:B----4-:R-:W-:Y:S08]  /*6e8c0*/  HMMA.1688.F32.TF32 R88, R16.reuse, R136, R88 ;  /* 0x000000881058723c */ /* 0x050ff00000081058 */
[C---:B------:R-:W-:Y:S08]  /*6e8d0*/  HMMA.1688.F32.TF32 R76, R16.reuse, R144, R76 ;  /* 0x00000090104c723c */ /* 0x040ff0000008104c */
[C---:B------:R-:W-:Y:S08]  /*6e8e0*/  HMMA.1688.F32.TF32 R72, R16.reuse, R148, R72 ;  /* 0x000000941048723c */ /* 0x040ff00000081048 */
[C---:B------:R-:W-:Y:S08]  /*6e8f0*/  HMMA.1688.F32.TF32 R68, R16.reuse, R152, R68 ;  /* 0x000000981044723c */ /* 0x040ff00000081044 */
[C---:B------:R-:W-:Y:S08]  /*6e900*/  HMMA.1688.F32.TF32 R60, R16.reuse, R160, R60 ;  /* 0x000000a0103c723c */ /* 0x040ff0000008103c */
[C---:B------:R-:W-:Y:S08]  /*6e910*/  HMMA.1688.F32.TF32 R56, R16.reuse, R164, R56 ;  /* 0x000000a41038723c */ /* 0x040ff00000081038 */
[C---:B------:R-:W-:Y:S08]  /*6e920*/  HMMA.1688.F32.TF32 R52, R16.reuse, R168, R52 ;  /* 0x000000a81034723c */ /* 0x040ff00000081034 */
[C---:B---3--:R-:W-:Y:S08]  /*6e930*/  HMMA.1688.F32.TF32 R44, R16.reuse, R176, R44 ;  /* 0x000000b0102c723c */ /* 0x048ff0000008102c */
[C---:B------:R-:W-:Y:S08]  /*6e940*/  HMMA.1688.F32.TF32 R40, R16.reuse, R180, R40 ;  /* 0x000000b41028723c */ /* 0x040ff00000081028 */
[C---:B------:R-:W-:Y:S11]  /*6e950*/  HMMA.1688.F32.TF32 R48, R16.reuse, R172, R48 ;  /* 0x000000ac1030723c */ /* 0x040ff60000081030 */
[----:B------:R-:W-:Y:S04]  /*6e960*/  @!UPT UIADD3 URZ, URZ, URZ, URZ ;  /* 0x0000003f3f3ff290 */ /* 0x000fe8000fffe03f */
[----:B------:R1:W-:Y:S01]  /*6e970*/  STL.64 [R1+0x340], R40 ;  /* 0x0003402801007387 */ /* 0x0003e20000100a00 */
[C---:B------:R-:W-:Y:S03]  /*6e980*/  HMMA.1688.F32.TF32 R64, R16.reuse, R156, R64 ;  /* 0x0000009c1040723c */ /* 0x040fe60000081040 */
[----:B------:R-:W-:Y:S04]  /*6e990*/  STL.64 [R1+0x348], R42 ;  /* 0x0003482a01007387 */ /* 0x000fe80000100a00 */
[----:B-1----:R-:W2:Y:S04]  /*6e9a0*/  LDL.LU.64 R40, [R1+0x5420] ;  /* 0x0054200001287983 */ /* 0x002ea80000300a00 */
[----:B------:R1:W-:Y:S04]  /*6e9b0*/  STL.64 [R1+0x330], R44 ;  /* 0x0003302c01007387 */ /* 0x0003e80000100a00 */
[----:B------:R-:W-:Y:S01]  /*6e9c0*/  STL.64 [R1+0x338], R46 ;  /* 0x0003382e01007387 */ /* 0x000fe20000100a00 */
[C---:B------:R-:W-:Y:S03]  /*6e9d0*/  HMMA.1688.F32.TF32 R80, R16.reuse, R140, R80 ;  /* 0x0000008c1050723c */ /* 0x040fe60000081050 */
[----:B-1----:R-:W3:Y:S04]  /*6e9e0*/  LDL.LU.64 R44, [R1+0x5418] ;  /* 0x00541800012c7983 */ /* 0x002ee80000300a00 */
[----:B------:R1:W-:Y:S04]  /*6e9f0*/  STL.64 [R1+0x320], R48 ;  /* 0x0003203001007387 */ /* 0x0003e80000100a00 */
[----:B------:R-:W-:Y:S04]  /*6ea00*/  STL.64 [R1+0x328], R50 ;  /* 0x0003283201007387 */ /* 0x000fe80000100a00 */
[----:B-1----:R-:W4:Y:S04]  /*6ea10*/  LDL.LU.64 R48, [R1+0x5410] ;  /* 0x0054100001307983 */ /* 0x002f280000300a00 */
[----:B------:R1:W-:Y:S04]  /*6ea20*/  STL.64 [R1+0x310], R52 ;  /* 0x0003103401007387 */ /* 0x0003e80000100a00 */
[----:B------:R-:W-:Y:S04]  /*6ea30*/  STL.64 [R1+0x318], R54 ;  /* 0x0003183601007387 */ /* 0x000fe80000100a00 */
[----:B-1----:R-:W2:Y:S04]  /*6ea40*/  LDL.LU.64 R52, [R1+0x5408] ;  /* 0x0054080001347983 */ /* 0x002ea80000300a00 */
        /* <DEDUP_REMOVED lines=25> */
[----:B------:R1:W-:Y:S04]  /*6ebe0*/  STL.64 [R1+0x288], R250 ;  /* 0x000288fa01007387 */ /* 0x0003e80000100a00 */
[----:B-1----:R-:W2:Y:S04]  /*6ebf0*/  LDL.LU R248, [R1+0x22a0] ;  /* 0x0022a00001f87983 */ /* 0x002ea80000300800 */
[----:B------:R-:W2:Y:S04]  /*6ec00*/  LDL.LU R249, [R1+0x22a4] ;  /* 0x0022a40001f97983 */ /* 0x000ea80000300800 */
[----:B------:R-:W2:Y:S04]  /*6ec10*/  LDL.LU R250, [R1+0x22a8] ;  /* 0x0022a80001fa7983 */ /* 0x000ea80000300800 */
[----:B------:R-:W2:Y:S01]  /*6ec20*/  LDL.LU R251, [R1+0x22ac] ;  /* 0x0022ac0001fb7983 */ /* 0x000ea20000300800 */
[C---:B------:R-:W-:Y:S08]  /*6ec30*/  HMMA.1688.F32.TF32 R96, R16.reuse, R128, R96 ;  /* 0x000000801060723c */ /* 0x040ff00000081060 */
[C---:B------:R-:W-:Y:S08]  /*6ec40*/  HMMA.1688.F32.TF32 R100, R16.reuse, R124, R100 ;  /* 0x0000007c1064723c */ /* 0x040ff00000081064 */
[C---:B------:R-:W-:Y:S08]  /*6ec50*/  HMMA.1688.F32.TF32 R104, R16.reuse, R120, R104 ;  /* 0x000000781068723c */ /* 0x040ff00000081068 */
[C---:B------:R-:W-:Y:S08]  /*6ec60*/  HMMA.1688.F32.TF32 R228, R16.reuse, R116, R228 ;  /* 0x0000007410e4723c */ /* 0x040ff000000810e4 */
[C---:B------:R-:W-:Y:S01]  /*6ec70*/  HMMA.1688.F32.TF32 R232, R16.reuse, R112, R232 ;  /* 0x0000007010e8723c */ /* 0x040fe200000810e8 */
[----:B------:R1:W-:Y:S07]  /*6ec80*/  STL.64 [R1+0x270], R96 ;  /* 0x0002706001007387 */ /* 0x0003ee0000100a00 */
[----:B------:R-:W-:Y:S01]  /*6ec90*/  HMMA.1688.F32.TF32 R20, R16, R108, R20 ;  /* 0x0000006c1014723c */ /* 0x000fe20000081014 */
[----:B------:R-:W-:Y:S04]  /*6eca0*/  STL.64 [R1+0x278], R98 ;  /* 0x0002786201007387 */ /* 0x000fe80000100a00 */
[----:B-1----:R-:W3:Y:S03]  /*6ecb0*/  LDL.LU.64 R96, [R1+0x53c0] ;  /* 0x0053c00001607983 */ /* 0x002ee60000300a00 */
[C---:B------:R-:W-:Y:S01]  /*6ecc0*/  HMMA.1688.F32.TF32 R16, R84.reuse, R224, R92 ;  /* 0x000000e05410723c */ /* 0x040fe2000008105c */
[----:B------:R1:W-:Y:S04]  /*6ecd0*/  STL.64 [R1+0x260], R100 ;  /* 0x0002606401007387 */ /* 0x0003e80000100a00 */
[----:B------:R-:W-:Y:S03]  /*6ece0*/  STL.64 [R1+0x268], R102 ;  /* 0x0002686601007387 */ /* 0x000fe60000100a00 */
[C---:B------:R-:W-:Y:S01]  /*6ecf0*/  HMMA.1688.F32.TF32 R244, R84.reuse, R220, R244 ;  /* 0x000000dc54f4723c */ /* 0x040fe200000810f4 */
[----:B------:R-:W-:Y:S04]  /*6ed00*/  LDS R92, [R3+0x8400] ;  /* 0x00840000035c7984 */ /* 0x000fe80000000800 */
[----:B-1----:R-:W3:Y:S04]  /*6ed10*/  LDL.LU.64 R100, [R1+0x53b8] ;  /* 0x0053b80001647983 */ /* 0x002ee80000300a00 */
[----:B------:R1:W-:Y:S04]  /*6ed20*/  STL.64 [R1+0x250], R104 ;  /* 0x0002506801007387 */ /* 0x0003e80000100a00 */
[----:B------:R-:W-:Y:S04]  /*6ed30*/  STL.64 [R1+0x258], R106 ;  /* 0x0002586a01007387 */ /* 0x000fe80000100a00 */
[----:B------:R-:W-:Y:S04]  /*6ed40*/  LDS R94, [R3+0xa400] ;  /* 0x00a40000035e7984 */ /* 0x000fe80000000800 */
[----:B-1----:R-:W3:Y:S04]  /*6ed50*/  LDL.LU.64 R104, [R1+0x53b0] ;  /* 0x0053b00001687983 */ /* 0x002ee80000300a00 */
        /* <DEDUP_REMOVED lines=14> */
[----:B------:R-:W-:Y:S04]  /*6ee40*/  STL.64 [R1+0x130], R16 ;  /* 0x0001301001007387 */ /* 0x000fe80000100a00 */
[----:B------:R4:W-:Y:S01]  /*6ee50*/  STL.64 [R1+0x138], R18 ;  /* 0x0001381201007387 */ /* 0x0009e20000100a00 */
[C---:B-1----:R-:W-:Y:S08]  /*6ee60*/  HMMA.1688.F32.TF32 R20, R84.reuse, R216, R236 ;  /* 0x000000d85414723c */ /* 0x042ff000000810ec */
[C---:B----4-:R-:W-:Y:S01]  /*6ee70*/  HMMA.1688.F32.TF32 R16, R84.reuse, R212, R240 ;  /* 0x000000d45410723c */ /* 0x050fe200000810f0 */
[----:B------:R-:W-:Y:S04]  /*6ee80*/  STL.64 [R1+0x220], R244 ;  /* 0x000220f401007387 */ /* 0x000fe80000100a00 */
[----:B------:R-:W-:Y:S04]  /*6ee90*/  STL.64 [R1+0x228], R246 ;  /* 0x000228f601007387 */ /* 0x000fe80000100a00 */
[----:B------:R-:W4:Y:S06]  /*6eea0*/  LDL.LU R236, [R1+0x2290] ;  /* 0x0022900001ec7983 */ /* 0x000f2c0000300800 */
[----:B------:R-:W-:Y:S04]  /*6eeb0*/  STL.64 [R1+0x210], R20 ;  /* 0x0002101401007387 */ /* 0x000fe80000100a00 */
[----:B------:R-:W-:Y:S04]  /*6eec0*/  STL.64 [R1+0x218], R22 ;  /* 0x0002181601007387 */ /* 0x000fe80000100a00 */
[----:B------:R-:W-:Y:S04]  /*6eed0*/  STL.64 [R1+0x200], R16 ;  /* 0x0002001001007387 */ /* 0x000fe80000100a00 */
[----:B------:R2:W-:Y:S04]  /*6eee0*/  STL.64 [R1+0x208], R18 ;  /* 0x0002081201007387 */ /* 0x0005e80000100a00 */
[----:B------:R-:W4:Y:S04]  /*6eef0*/  LDL.LU R237, [R1+0x2294] ;  /* 0x0022940001ed7983 */ /* 0x000f280000300800 */
[----:B------:R-:W4:Y:S04]  /*6ef00*/  LDL.LU R238, [R1+0x2298] ;  /* 0x0022980001ee7983 */ /* 0x000f280000300800 */
        /* <DEDUP_REMOVED lines=9> */
[----:B--2---:R-:W-:Y:S11]  /*6efa0*/  HMMA.1688.F32.TF32 R16, R84, R208, R248 ;  /* 0x000000d05410723c */ /* 0x004ff600000810f8 */
[----:B------:R-:W-:Y:S11]  /*6efb0*/  @!UPT UIADD3 URZ, URZ, URZ, URZ ;  /* 0x0000003f3f3ff290 */ /* 0x000ff6000fffe03f */
[----:B------:R-:W-:Y:S01]  /*6efc0*/  @!UPT UIADD3 URZ, URZ, URZ, URZ ;  /* 0x0000003f3f3ff290 */ /* 0x000fe2000fffe03f */
[----:B------:R-:W-:Y:S04]  /*6efd0*/  STL.64 [R1+0x1f0], R16 ;  /* 0x0001f01001007387 */ /* 0x000fe80000100a00 */
        /* <DEDUP_REMOVED lines=11> */
[----:B------:R-:W-:-:S02]  /*6f090*/  IMAD.MOV.U32 R74, RZ, RZ, R61 ;  /* 0x000000ffff4a7224 */ /* 0x000fc400078e003d */
[----:B------:R-:W-:Y:S01]  /*6f0a0*/  IMAD.MOV.U32 R75, RZ, RZ, R60 ;  /* 0x000000ffff4b7224 */ /* 0x000fe200078e003c */
[C---:B----4-:R-:W-:Y:S08]  /*6f0b0*/  HMMA.1688.F32.TF32 R16, R84.reuse, R204, R236 ;  /* 0x000000cc5410723c */ /* 0x050ff000000810ec */
[C---:B---3--:R-:W-:Y:S08]  /*6f0c0*/  HMMA.1688.F32.TF32 R20, R84.reuse, R12, R240 ;  /* 0x0000000c5414723c */ /* 0x048ff000000810f0 */
[C---:B------:R-:W-:Y:S08]  /*6f0d0*/  HMMA.1688.F32.TF32 R24, R84.reuse, R8, R24 ;  /* 0x000000085418723c */ /* 0x040ff00000081018 */
[----:B------:R-:W-:Y:S01]  /*6f0e0*/  HMMA.1688.F32.TF32 R28, R84, R200, R28 ;  /* 0x000000c8541c723c */ /* 0x000fe2000008101c */
[----:B------:R-:W-:Y:S04]  /*6f0f0*/  STL.64 [R1+0x4f88], R18 ;  /* 0x004f881201007387 */ /* 0x000fe80000100a00 */
[----:B------:R1:W-:Y:S04]  /*6f100*/  STL.64 [R1+0x4f80], R16 ;  /* 0x004f801001007387 */ /* 0x0003e80000100a00 */
[----:B------:R-:W-:Y:S04]  /*6f110*/  STL.64 [R1+0x4f98], R22 ;  /* 0x004f981601007387 */ /* 0x000fe80000100a00 */
[----:B------:R-:W-:Y:S04]  /*6f120*/  STL.64 [R1+0x4f90], R20 ;  /* 0x004f901401007387 */ /* 0x000fe80000100a00 */
[----:B------:R-:W-:Y:S04]  /*6f130*/  STL.64 [R1+0x4fa8], R26 ;  /* 0x004fa81a01007387 */ /* 0x000fe80000100a00 */
[----:B------:R-:W-:Y:S04]  /*6f140*/  STL.64 [R1+0x4fa0], R24 ;  /* 0x004fa01801007387 */ /* 0x000fe80000100a00 */
[----:B------:R-:W-:Y:S04]  /*6f150*/  STL [R1+0x4fbc], R28 ;  /* 0x004fbc1c01007387 */ /* 0x000fe80000100800 */
[----:B------:R-:W-:Y:S04]  /*6f160*/  STL [R1+0x4fb8], R29 ;  /* 0x004fb81d01007387 */ /* 0x000fe80000100800 */
[----:B------:R-:W-:Y:S04]  /*6f170*/  STL [R1+0x4fb4], R30 ;  /* 0x004fb41e01007387 */ /* 0x000fe80000100800 */
[----:B------:R-:W-:Y:S01]  /*6f180*/  STL [R1+0x4fb0], R31 ;  /* 0x004fb01f01007387 */ /* 0x000fe20000100800 */
[----:B------:R-:W-:-:S02]  /*6f190*/  IMAD.MOV.U32 R236, RZ, RZ, R53 ;  /* 0x000000ffffec7224 */ /* 0x000fc400078e0035 */
[----:B------:R-:W-:Y:S01]  /*6f1a0*/  IMAD.MOV.U32 R237, RZ, RZ, R52 ;  /* 0x000000ffffed7224 */ /* 0x000fe200078e0034 */
[----:B------:R-:W-:Y:S01]  /*6f1b0*/  MOV R239, R56 ;  /* 0x0000003800ef7202 */ /* 0x000fe20000000f00 */
[----:B------:R-:W-:Y:S01]  /*6f1c0*/  IMAD.MOV.U32 R238, RZ, RZ, R57 ;  /* 0x000000ffffee7224 */ /* 0x000fe200078e0039 */
[C---:B--2---:R-:W-:Y:S08]  /*6f1d0*/  HMMA.1688.F32.TF32 R32, R84.reuse, R196, R32 ;  /* 0x000000c45420723c */ /* 0x044ff00000081020 */
[C---:B------:R-:W-:Y:S08]  /*6f1e0*/  HMMA.1688.F32.TF32 R36, R84.reuse, R192, R36 ;  /* 0x000000c05424723c */ /* 0x040ff00000081024 */
[C---:B------:R-:W-:Y:S08]  /*6f1f0*/  HMMA.1688.F32.TF32 R40, R84.reuse, R188, R40 ;  /* 0x000000bc5428723c */ /* 0x040ff00000081028 */
[C---:B------:R-:W-:Y:S01]  /*6f200*/  HMMA.1688.F32.TF32 R44, R84.reuse, R184, R44 ;  /* 0x000000b8542c723c */ /* 0x040fe2000008102c */
        /* <DEDUP_REMOVED lines=21> */
[C---:B------:R-:W-:Y:S03]  /*6f360*/  HMMA.1688.F32.TF32 R48, R84.reuse, R180, R48 ;  /* 0x000000b45430723c */ /* 0x040fe60000081030 */
        /* <DEDUP_REMOVED lines=15> */
[----:B------:R-:W-:Y:S04]  /*6f460*/  STL.64 [R1+0x5008], R50 ;  /* 0x0050083201007387 */ /* 0x000fe80000100a00 */
[----:B------:R-:W-:Y:S04]  /*6f470*/  STL.64 [R1+0x5000], R48 ;  /* 0x0050003001007387 */ /* 0x000fe80000100a00 */
[----:B------:R-:W4:Y:S04]  /*6f480*/  LDL.LU R240, [R1+0x20a0] ;  /* 0x0020a00001f07983 */ /* 0x000f280000300800 */
[----:B------:R-:W4:Y:S04]  /*6f490*/  LDL.LU R241, [R1+0x20a4] ;  /* 0x0020a40001f17983 */ /* 0x000f280000300800 */
[----:B------:R-:W4:Y:S04]  /*6f4a0*/  LDL.LU R242, [R1+0x20a8] ;  /* 0x0020a80001f27983 */ /* 0x000f280000300800 */
[----:B------:R-:W4:Y:S01]  /*6f4b0*/  LDL.LU R243, [R1+0x20ac] ;  /* 0x0020ac0001f37983 */ /* 0x000f220000300800 */
[C---:B-1----:R-:W-:Y:S08]  /*6f4c0*/  HMMA.1688.F32.TF32 R16, R84.reuse, R140, R236 ;  /* 0x0000008c5410723c */ /* 0x042ff000000810ec */
[C---:B------:R-:W-:Y:S11]  /*6f4d0*/  HMMA.1688.F32.TF32 R72, R84.reuse, R156, R72 ;  /* 0x0000009c5448723c */ /* 0x040ff60000081048 */
[----:B------:R-:W-:Y:S05]  /*6f4e0*/  @!UPT UIADD3 URZ, URZ, URZ, URZ ;  /* 0x0000003f3f3ff290 */ /* 0x000fea000fffe03f */
[----:B--2---:R-:W-:Y:S01]  /*6f4f0*/  IMAD.MOV.U32 R32, RZ, RZ, R16 ;  /* 0x000000ffff207224 */ /* 0x004fe200078e0010 */
[----:B---3--:R-:W-:Y:S01]  /*6f500*/  MOV R33, R17 ;  /* 0x0000001100217202 */ /* 0x008fe20000000f00 */
[----:B------:R-:W-:Y:S02]  /*6f510*/  IMAD.MOV.U32 R34, RZ, RZ, R18 ;  /* 0x000000ffff227224 */ /* 0x000fe400078e0012 */
[----:B------:R-:W-:Y:S01]  /*6f520*/  IMAD.MOV.U32 R35, RZ, RZ, R19 ;  /* 0x000000ffff237224 */ /* 0x000fe200078e0013 */
[C---:B----4-:R-:W-:Y:S08]  /*6f530*/  HMMA.1688.F32.TF32 R52, R84.reuse, R176, R52 ;  /* 0x000000b05434723c */ /* 0x050ff00000081034 */
[C---:B------:R-:W-:Y:S08]  /*6f540*/  HMMA.1688.F32.TF32 R56, R84.reuse, R172, R56 ;  /* 0x000000ac5438723c */ /* 0x040ff00000081038 */
[C---:B------:R-:W-:Y:S08]  /*6f550*/  HMMA.1688.F32.TF32 R60, R84.reuse, R168, R60 ;  /* 0x000000a8543c723c */ /* 0x040ff0000008103c */
[C---:B------:R-:W-:Y:S08]  /*6f560*/  HMMA.1688.F32.TF32 R64, R84.reuse, R164, R64 ;  /* 0x000000a45440723c */ /* 0x040ff00000081040 */
[C---:B------:R-:W-:Y:S08]  /*6f570*/  HMMA.1688.F32.TF32 R68, R84.reuse, R160, R68 ;  /* 0x000000a05444723c */ /* 0x040ff00000081044 */
[C---:B------:R-:W-:Y:S08]  /*6f580*/  HMMA.1688.F32.TF32 R76, R84.reuse, R152, R76 ;  /* 0x00000098544c723c */ /* 0x040ff0000008104c */
        /* <DEDUP_REMOVED lines=11> */
[----:B------:R-:W-:Y:S03]  /*6f640*/  HMMA.1688.F32.TF32 R16, R84, R136, R240 ;  /* 0x000000885410723c */ /* 0x000fe600000810f0 */
        /* <DEDUP_REMOVED lines=9> */
[----:B------:R-:W-:Y:S04]  /*6f6e0*/  STL.64 [R1+0x5098], R34 ;  /* 0x0050982201007387 */ /* 0x000fe80000100a00 */
[----:B------:R3:W-:Y:S04]  /*6f6f0*/  STL.64 [R1+0x5090], R32 ;  /* 0x0050902001007387 */ /* 0x0007e80000100a00 */
[----:B------:R-:W3:Y:S04]  /*6f700*/  LDL.LU R236, [R1+0x2090] ;  /* 0x0020900001ec7983 */ /* 0x000ee80000300800 */
[----:B------:R-:W3:Y:S04]  /*6f710*/  LDL.LU R237, [R1+0x2094] ;  /* 0x0020940001ed7983 */ /* 0x000ee80000300800 */
[----:B------:R-:W3:Y:S04]  /*6f720*/  LDL.LU R238, [R1+0x2098] ;  /* 0x0020980001ee7983 */ /* 0x000ee80000300800 */
[----:B------:R-:W3:Y:S01]  /*6f730*/  LDL.LU R239, [R1+0x209c] ;  /* 0x00209c0001ef7983 */ /* 0x000ee20000300800 */
[----:B------:R-:W-:Y:S01]  /*6f740*/  IMAD.MOV.U32 R36, RZ, RZ, R16 ;  /* 0x000000ffff247224 */ /* 0x000fe200078e0010 */
[----:B------:R-:W-:Y:S01]  /*6f750*/  MOV R37, R17 ;  /* 0x0000001100257202 */ /* 0x000fe20000000f00 */
[----:B------:R-:W-:Y:S01]  /*6f760*/  IMAD.MOV.U32 R38, RZ, RZ, R18 ;  /* 0x000000ffff267224 */ /* 0x000fe200078e0012 */
[----:B------:R-:W4:Y:S01]  /*6f770*/  LDL.LU R16, [R1+0x2040] ;  /* 0x0020400001107983 */ /* 0x000f220000300800 */
[----:B------:R-:W-:-:S03]  /*6f780*/  IMAD.MOV.U32 R39, RZ, RZ, R19 ;  /* 0x000000ffff277224 */ /* 0x000fc600078e0013 */
[----:B------:R-:W4:Y:S04]  /*6f790*/  LDL.LU R17, [R1+0x2044] ;  /* 0x0020440001117983 */ /* 0x000f280000300800 */
[----:B------:R-:W4:Y:S04]  /*6f7a0*/  LDL.LU R18, [R1+0x2048] ;  /* 0x0020480001127983 */ /* 0x000f280000300800 */
[----:B------:R-:W4:Y:S04]  /*6f7b0*/  LDL.LU R19, [R1+0x204c] ;  /* 0x00204c0001137983 */ /* 0x000f280000300800 */
[----:B-1----:R-:W4:Y:S04]  /*6f7c0*/  LDL.LU R20, [R1+0x2050] ;  /* 0x0020500001147983 */ /* 0x002f280000300800 */
[----:B------:R-:W4:Y:S04]  /*6f7d0*/  LDL.LU R21, [R1+0x2054] ;  /* 0x0020540001157983 */ /* 0x000f280000300800 */
[----:B--2---:R-:W4:Y:S04]  /*6f7e0*/  LDL.LU R22, [R1+0x2058] ;  /* 0x0020580001167983 */ /* 0x004f280000300800 */
        /* <DEDUP_REMOVED lines=20> */
[----:B------:R-:W-:Y:S04]  /*6f930*/  STL.64 [R1+0x50a0], R36 ;  /* 0x0050a02401007387 */ /* 0x000fe80000100a00 */
        /* <DEDUP_REMOVED lines=13> */
[----:B------:R-:W-:Y:S01]  /*6fa10*/  IMAD.MOV.U32 R30, RZ, RZ, R34 ;  /* 0x000000ffff1e7224 */ /* 0x000fe200078e0022 */
[----:B------:R-:W-:Y:S01]  /*6fa20*/  MOV R29, R33 ;  /* 0x00000021001d7202 */ /* 0x000fe20000000f00 */
[----:B------:R-:W-:-:S02]  /*6fa30*/  IMAD.MOV.U32 R31, RZ, RZ, R35 ;  /* 0x000000ffff1f7224 */ /* 0x000fc400078e0023 */
[----:B------:R-:W-:-:S03]  /*6fa40*/  IMAD.MOV.U32 R28, RZ, RZ, R32 ;  /* 0x000000ffff1c7224 */ /* 0x000fc600078e0020 */
[----:B------:R-:W-:Y:S04]  /*6fa50*/  STL.64 [R1+0x50b8], R30 ;  /* 0x0050b81e01007387 */ /* 0x000fe80000100a00 */
[----:B------:R1:W-:Y:S01]  /*6fa60*/  STL.64 [R1+0x50b0], R28 ;  /* 0x0050b01c01007387 */ /* 0x0003e20000100a00 */
[C---:B----4-:R-:W-:Y:S08]  /*6fa70*/  HMMA.1688.F32.TF32 R20, R84.reuse, R116, R20 ;  /* 0x000000745414723c */ /* 0x050ff00000081014 */
[C---:B--2---:R-:W-:Y:S08]  /*6fa80*/  HMMA.1688.F32.TF32 R24, R84.reuse, R120, R24 ;  /* 0x000000785418723c */ /* 0x044ff00000081018 */
[C---:B------:R-:W-:Y:S08]  /*6fa90*/  HMMA.1688.F32.TF32 R32, R84.reuse, R128, R44 ;  /* 0x000000805420723c */ /* 0x040ff0000008102c */
[C---:B------:R-:W-:Y:S08]  /*6faa0*/  HMMA.1688.F32.TF32 R16, R84.reuse, R112, R16 ;  /* 0x000000705410723c */ /* 0x040ff00000081010 */
[C---:B-1----:R-:W-:Y:S07]  /*6fab0*/  HMMA.1688.F32.TF32 R28, R84.reuse, R124, R40 ;  /* 0x0000007c541c723c */ /* 0x042fee0000081028 */
[----:B------:R-:W-:Y:S04]  /*6fac0*/  STL.64 [R1+0x2850], R32 ;  /* 0x0028502001007387 */ /* 0x000fe80000100a00 */
[----:B------:R-:W-:Y:S01]  /*6fad0*/  STL.64 [R1+0x2858], R34 ;  /* 0x0028582201007387 */ /* 0x000fe20000100a00 */
[----:B------:R-:W-:Y:S11]  /*6fae0*/  HMMA.1688.F32.TF32 R84, R84, R108, R240 ;  /* 0x0000006c5454723c */ /* 0x000ff600000810f0 */
[----:B------:R-:W-:Y:S04]  /*6faf0*/  STL.64 [R1+0x1620], R28 ;  /* 0x0016201c01007387 */ /* 0x000fe80000100a00 */
[----:B------:R-:W-:Y:S04]  /*6fb00*/  STL.64 [R1+0x1628], R30 ;  /* 0x0016281e01007387 */ /* 0x000fe80000100a00 */
[----:B------:R-:W-:Y:S04]  /*6fb10*/  STL.64 [R1+0x2840], R24 ;  /* 0x0028401801007387 */ /* 0x000fe80000100a00 */
[----:B------:R1:W-:Y:S04]  /*6fb20*/  STL.64 [R1+0x2848], R26 ;  /* 0x0028481a01007387 */ /* 0x0003e80000100a00 */
[----:B------:R-:W-:Y:S04]  /*6fb30*/  STL.64 [R1+0x2830], R20 ;  /* 0x0028301401007387 */ /* 0x000fe80000100a00 */
[----:B------:R2:W-:Y:S04]  /*6fb40*/  STL.64 [R1+0x2838], R22 ;  /* 0x0028381601007387 */ /* 0x0005e80000100a00 */
[----:B------:R-:W4:Y:S04]  /*6fb50*/  LDL.LU R240, [R1+0x1fe0] ;  /* 0x001fe00001f07983 */ /* 0x000f280000300800 */
[----:B------:R1:W-:Y:S04]  /*6fb60*/  STL.64 [R1+0x13c0], R16 ;  /* 0x0013c01001007387 */ /* 0x0003e80000100a00 */
[----:B------:R-:W-:Y:S04]  /*6fb70*/  STL.64 [R1+0x13c8], R18 ;  /* 0x0013c81201007387 */ /* 0x000fe80000100a00 */
[----:B------:R-:W4:Y:S04]  /*6fb80*/  LDL.LU R241, [R1+0x1fe4] ;  /* 0x001fe40001f17983 */ /* 0x000f280000300800 */
[----:B------:R-:W4:Y:S04]  /*6fb90*/  LDL.LU R242, [R1+0x1fe8] ;  /* 0x001fe80001f27983 */ /* 0x000f280000300800 */
[----:B------:R-:W4:Y:S01]  /*6fba0*/  LDL.LU R243, [R1+0x1fec] ;  /* 0x001fec0001f37983 */ /* 0x000f220000300800 */
[C---:B------:R-:W-:Y:S08]  /*6fbb0*/  HMMA.1688.F32.TF32 R88, R92.reuse, R224, R88 ;  /* 0x000000e05c58723c */ /* 0x040ff00000081058 */
[C---:B-1----:R-:W-:Y:S08]  /*6fbc0*/  HMMA.1688.F32.TF32 R24, R92.reuse, R220, R244 ;  /* 0x000000dc5c18723c */ /* 0x042ff000000810f4 */
[C---:B--2---:R-:W-:Y:S01]  /*6fbd0*/  HMMA.1688.F32.TF32 R20, R92.reuse, R216, R248 ;  /* 0x000000d85c14723c */ /* 0x044fe200000810f8 */
[----:B------:R-:W-:Y:S04]  /*6fbe0*/  STL.64 [R1+0x4ea0], R86 ;  /* 0x004ea05601007387 */ /* 0x000fe80000100a00 */
[----:B------:R-:W-:Y:S04]  /*6fbf0*/  STL.64 [R1+0x4e98], R84 ;  /* 0x004e985401007387 */ /* 0x000fe80000100a00 */
[----:B------:R-:W2:Y:S04]  /*6fc00*/  LDL.LU R16, [R1+0x1fd0] ;  /* 0x001fd00001107983 */ /* 0x000ea80000300800 */
[----:B------:R-:W2:Y:S04]  /*6fc10*/  LDL.LU R17, [R1+0x1fd4] ;  /* 0x001fd40001117983 */ /* 0x000ea80000300800 */
[----:B------:R-:W-:Y:S04]  /*6fc20*/  STL.64 [R1+0x4eb0], R90 ;  /* 0x004eb05a01007387 */ /* 0x000fe80000100a00 */
[----:B------:R-:W-:Y:S04]  /*6fc30*/  STL.64 [R1+0x4ea8], R88 ;  /* 0x004ea85801007387 */ /* 0x000fe80000100a00 */
[----:B------:R-:W2:Y:S04]  /*6fc40*/  LDL.LU R244, [R1+0x1fc0] ;  /* 0x001fc00001f47983 */ /* 0x000ea80000300800 */
[----:B------:R-:W-:Y:S04]  /*6fc50*/  STL.64 [R1+0x2820], R24 ;  /* 0x0028201801007387 */ /* 0x000fe80000100a00 */
[----:B------:R-:W-:Y:S04]  /*6fc60*/  STL.64 [R1+0x2828], R26 ;  /* 0x0028281a01007387 */ /* 0x000fe80000100a00 */
        /* <DEDUP_REMOVED lines=8> */
[----:B------:R-:W2:Y:S01]  /*6fcf0*/  LDL.LU R251, [R1+0x1fbc] ;  /* 0x001fbc0001fb7983 */ /* 0x000ea20000300800 */
[C---:B---3--:R-:W-:Y:S11]  /*6fd00*/  HMMA.1688.F32.TF32 R20, R92.reuse, R212, R236 ;  /* 0x000000d45c14723c */ /* 0x048ff600000810ec */
[----:B------:R-:W-:Y:S11]  /*6fd10*/  @!UPT UIADD3 URZ, URZ, URZ, URZ ;  /* 0x0000003f3f3ff290 */ /* 0x000ff6000fffe03f */
[----:B------:R-:W-:Y:S02]  /*6fd20*/  @!UPT UIADD3 URZ, URZ, URZ, URZ ;  /* 0x0000003f3f3ff290 */ /* 0x000fe4000fffe03f */
[----:B------:R-:W-:Y:S01]  /*6fd30*/  IMAD.MOV.U32 R87, RZ, RZ, R20 ;  /* 0x000000ffff577224 */ /* 0x000fe200078e0014 */
[----:B------:R-:W-:Y:S01]  /*6fd40*/  MOV R84, R23 ;  /* 0x0000001700547202 */ /* 0x000fe20000000f00 */
[----:B------:R-:W-:Y:S02]  /*6fd50*/  IMAD.MOV.U32 R86, RZ, RZ, R21 ;  /* 0x000000ffff567224 */ /* 0x000fe400078e0015 */
[----:B------:R-:W-:Y:S02]  /*6fd60*/  IMAD.MOV.U32 R85, RZ, RZ, R22 ;  /* 0x000000ffff557224 */ /* 0x000fe400078e0016 */
[----:B------:R-:W-:Y:S04]  /*6fd70*/  STL [R1+0x4ee4], R84 ;  /* 0x004ee45401007387 */ /* 0x000fe80000100800 */
[----:B------:R-:W-:Y:S04]  /*6fd80*/  STL [R1+0x4ee0], R86 ;  /* 0x004ee05601007387 */ /* 0x000fe80000100800 */
[----:B------:R1:W-:Y:S04]  /*6fd90*/  STL [R1+0x4edc], R87 ;  /* 0x004edc5701007387 */ /* 0x0003e80000100800 */
[----:B------:R3:W-:Y:S01]  /*6fda0*/  STL [R1+0x4ed8], R85 ;  /* 0x004ed85501007387 */ /* 0x0007e20000100800 */
[----:B----4-:R-:W-:Y:S03]  /*6fdb0*/  HMMA.1688.F32.TF32 R20, R92, R208, R240 ;  /* 0x000000d05c14723c */ /* 0x010fe600000810f0 */
[----:B------:R-:W4:Y:S11]  /*6fdc0*/  LDL.LU R240, [R1+0x1f90] ;  /* 0x001f900001f07983 */ /* 0x000f360000300800 */
[----:B------:R-:W-:Y:S09]  /*6fdd0*/  @!UPT UIADD3 URZ, URZ, URZ, URZ ;  /* 0x0000003f3f3ff290 */ /* 0x000ff2000fffe03f */
        /* <DEDUP_REMOVED lines=8> */
[----:B------:R-:W4:Y:S01]  /*6fe60*/  LDL.LU R239, [R1+0x1fac] ;  /* 0x001fac0001ef7983 */ /* 0x000f220000300800 */
[----:B------:R-:W-:Y:S01]  /*6fe70*/  IMAD.MOV.U32 R18, RZ, RZ, R101 ;  /* 0x000000ffff127224 */ /* 0x000fe200078e0065 */
[----:B------:R-:W-:-:S02]  /*6fe80*/  MOV R19, R100 ;  /* 0x0000006400137202 */ /* 0x000fc40000000f00 */
[----:B------:R-:W-:Y:S04]  /*6fe90*/  LDS R100, [R3+0x8480] ;  /* 0x0084800003647984 */ /* 0x000fe80000000800 */
[----:B------:R-:W1:Y:S01]  /*6fea0*/  LDS R101, [R4+0x8480] ;  /* 0x0084800004657984 */ /* 0x000e620000000800 */
[C---:B--2---:R-:W-:Y:S11]  /*6feb0*/  HMMA.1688.F32.TF32 R16, R92.reuse, R204, R16 ;  /* 0x000000cc5c10723c */ /* 0x044ff60000081010 */
[----:B------:R-:W-:Y:S11]  /*6fec0*/  @!UPT UIADD3 URZ, URZ, URZ, URZ ;  /* 0x0000003f3f3ff290 */ /* 0x000ff6000fffe03f */
[----:B------:R-:W-:Y:S02]  /*6fed0*/  @!UPT UIADD3 URZ, URZ, URZ, URZ ;  /* 0x0000003f3f3ff290 */ /* 0x000fe4000fffe03f */
[----:B------:R-:W-:Y:S01]  /*6fee0*/  IMAD.MOV.U32 R91, RZ, RZ, R16 ;  /* 0x000000ffff5b7224 */ /* 0x000fe200078e0010 */
[----:B------:R-:W-:Y:S01]  /*6fef0*/  MOV R88, R19 ;  /* 0x0000001300587202 */ /* 0x000fe20000000f00 */
[----:B------:R-:W-:Y:S02]  /*6ff00*/  IMAD.MOV.U32 R90, RZ, RZ, R17 ;  /* 0x000000ffff5a7224 */ /* 0x000fe400078e0011 */
[----:B------:R-:W-:Y:S02]  /*6ff10*/  IMAD.MOV.U32 R89, RZ, RZ, R18 ;  /* 0x000000ffff597224 */ /* 0x000fe400078e0012 */
[----:B------:R-:W-:Y:S01]  /*6ff20*/  HMMA.1688.F32.TF32 R16, R92, R12, R244 ;  /* 0x0000000c5c10723c */ /* 0x000fe200000810f4 */
[----:B------:R-:W-:Y:S04]  /*6ff30*/  STL [R1+0x4ef4], R88 ;  /* 0x004ef45801007387 */ /* 0x000fe80000100800 */
[----:B------:R-:W-:Y:S04]  /*6ff40*/  STL [R1+0x4ef0], R89 ;  /* 0x004ef05901007387 */ /* 0x000fe80000100800 */
[----:B------:R-:W-:Y:S04]  /*6ff50*/  STL [R1+0x4eec], R90 ;  /* 0x004eec5a01007387 */ /* 0x000fe80000100800 */
[----:B------:R-:W-:Y:S10]  /*6ff60*/  STL [R1+0x4ee8], R91 ;  /* 0x004ee85b01007387 */ /* 0x000ff40000100800 */
[----:B------:R2:W-:Y:S01]  /*6ff70*/  STL.64 [R1+0x27e8], R18 ;  /* 0x0027e81201007387 */ /* 0x0005e20000100a00 */
[----:B-1----:R-:W-:-:S02]  /*6ff80*/  IMAD.MOV.U32 R87, RZ, RZ, R16 ;  /* 0x000000ffff577224 */ /* 0x002fc400078e0010 */
[----:B---3--:R-:W-:Y:S01]  /*6ff90*/  IMAD.MOV.U32 R85, RZ, RZ, R17 ;  /* 0x000000ffff557224 */ /* 0x008fe200078e0011 */
[----:B------:R-:W3:Y:S04]  /*6ffa0*/  LDL.LU R244, [R1+0x1f80] ;  /* 0x001f800001f47983 */ /* 0x000ee80000300800 */
[----:B------:R-:W3:Y:S01]  /*6ffb0*/  LDL.LU R245, [R1+0x1f84] ;  /* 0x001f840001f57983 */ /* 0x000ee20000300800 */
[----:B--2---:R-:W-:Y:S03]  /*6ffc0*/  HMMA.1688.F32.TF32 R16, R92, R8, R248 ;  /* 0x000000085c10723c */ /* 0x004fe600000810f8 */
[----:B------:R-:W3:Y:S04]  /*6ffd0*/  LDL.LU R246, [R1+0x1f88] ;  /* 0x001f880001f67983 */ /* 0x000ee80000300800 */
[----:B------:R-:W3:Y:S04]  /*6ffe0*/  LDL.LU R247, [R1+0x1f8c] ;  /* 0x001f8c0001f77983 */ /* 0x000ee80000300800 */
[----:B------:R1:W-:Y:S04]  /*6fff0*/  STL [R1+0x4efc], R85 ;  /* 0x004efc5501007387 */ /* 0x0003e80000100800 */
[----:B------:R2:W-:Y:S04]  /*70000*/  STL [R1+0x4ef8], R87 ;  /* 0x004ef85701007387 */ /* 0x0005e80000100800 */
[----:B------:R-:W3:Y:S04]  /*70010*/  LDL.LU R248, [R1+0x1f70] ;  /* 0x001f700001f87983 */ /* 0x000ee80000300800 */
[----:B------:R-:W3:Y:S01]  /*70020*/  LDL.LU R249, [R1+0x1f74] ;  /* 0x001f740001f97983 */ /* 0x000ee20000300800 */
[----:B------:R-:W-:-:S03]  /*70030*/  IMAD.MOV.U32 R86, RZ, RZ, R19 ;  /* 0x000000ffff567224 */ /* 0x000fc600078e0013 */
[----:B------:R-:W3:Y:S01]  /*70040*/  LDL.LU R250, [R1+0x1f78] ;  /* 0x001f780001fa7983 */ /* 0x000ee20000300800 */
[----:B------:R-:W-:Y:S01]  /*70050*/  IMAD.MOV.U32 R84, RZ, RZ, R18 ;  /* 0x000000ffff547224 */ /* 0x000fe200078e0012 */
[----:B------:R-:W-:Y:S01]  /*70060*/  MOV R91, R17 ;  /* 0x00000011005b7202 */ /* 0x000fe20000000f00 */
[----:B------:R-:W-:Y:S01]  /*70070*/  IMAD.MOV.U32 R90, RZ, RZ, R16 ;  /* 0x000000ffff5a7224 */ /* 0x000fe200078e0010 */
[----:B------:R-:W3:Y:S04]  /*70080*/  LDL.LU R251, [R1+0x1f7c] ;  /* 0x001f7c0001fb7983 */ /* 0x000ee80000300800 */
[----:B------:R1:W-:Y:S04]  /*70090*/  STL [R1+0x4f0c], R86 ;  /* 0x004f0c5601007387 */ /* 0x0003e80000100800 */
[----:B------:R1:W-:Y:S04]  /*700a0*/  STL [R1+0x4f08], R84 ;  /* 0x004f085401007387 */ /* 0x0003e80000100800 */
[----:B------:R1:W-:Y:S04]  /*700b0*/  STL [R1+0x4f04], R90 ;  /* 0x004f045a01007387 */ /* 0x0003e80000100800 */
[----:B------:R1:W-:Y:S01]  /*700c0*/  STL [R1+0x4f00], R91 ;  /* 0x004f005b01007387 */ /* 0x0003e20000100800 */
[C---:B----4-:R-:W-:Y:S11]  /*700d0*/  HMMA.1688.F32.TF32 R20, R92.reuse, R200, R236 ;  /* 0x000000c85c14723c */ /* 0x050ff600000810ec */
[----:B------:R-:W-:Y:S11]  /*700e0*/  @!UPT UIADD3 URZ, URZ, URZ, URZ ;  /* 0x0000003f3f3ff290 */ /* 0x000ff6000fffe03f */
[----:B------:R-:W-:Y:S01]  /*700f0*/  @!UPT UIADD3 URZ, URZ, URZ, URZ ;  /* 0x0000003f3f3ff290 */ /* 0x000fe2000fffe03f */
[----:B------:R-:W-:Y:S04]  /*70100*/  STL.64 [R1+0x27d0], R20 ;  /* 0x0027d01401007387 */ /* 0x000fe80000100a00 */
[----:B------:R-:W-:Y:S04]  /*70110*/  STL.64 [R1+0x27d8], R22 ;  /* 0x0027d81601007387 */ /* 0x000fe80000100a00 */
        /* <DEDUP_REMOVED lines=9> */
[----:B-1----:R-:W-:Y:S01]  /*701b0*/  IMAD.MOV.U32 R85, RZ, RZ, R16 ;  /* 0x000000ffff557224 */ /* 0x002fe200078e0010 */
[----:B--2---:R-:W-:Y:S01]  /*701c0*/  MOV R87, R17 ;  /* 0x0000001100577202 */ /* 0x004fe20000000f00 */
[----:B------:R-:W-:-:S02]  /*701d0*/  IMAD.MOV.U32 R88, RZ, RZ, R18 ;  /* 0x000000ffff587224 */ /* 0x000fc400078e0012 */
[----:B------:R-:W-:Y:S02]  /*701e0*/  IMAD.MOV.U32 R89, RZ, RZ, R19 ;  /* 0x000000ffff597224 */ /* 0x000fe400078e0013 */
[C---:B---3--:R-:W-:Y:S03]  /*701f0*/  HMMA.1688.F32.TF32 R16, R92.reuse, R192, R244 ;  /* 0x000000c05c10723c */ /* 0x048fe600000810f4 */
[----:B------:R-:W-:Y:S04]  /*70200*/  STL [R1+0x4f1c], R89 ;  /* 0x004f1c5901007387 */ /* 0x000fe80000100800 */
[----:B------:R-:W-:Y:S11]  /*70210*/  STL [R1+0x4f18], R88 ;  /* 0x004f185801007387 */ /* 0x000ff60000100800 */
[----:B------:R-:W-:Y:S06]  /*70220*/  @!UPT UIADD3 URZ, URZ, URZ, URZ ;  /* 0x0000003f3f3ff290 */ /* 0x000fec000fffe03f */
[----:B------:R-:W-:Y:S01]  /*70230*/  IMAD.MOV.U32 R86, RZ, RZ, R16 ;  /* 0x000000ffff567224 */ /* 0x000fe200078e0010 */
[----:B------:R-:W-:Y:S01]  /*70240*/  MOV R84, R17 ;  /* 0x0000001100547202 */ /* 0x000fe20000000f00 */
[----:B------:R-:W-:Y:S02]  /*70250*/  IMAD.MOV.U32 R90, RZ, RZ, R18 ;  /* 0x000000ffff5a7224 */ /* 0x000fe400078e0012 */
[----:B------:R-:W-:Y:S02]  /*70260*/  IMAD.MOV.U32 R91, RZ, RZ, R19 ;  /* 0x000000ffff5b7224 */ /* 0x000fe400078e0013 */
[C---:B------:R-:W-:Y:S01]  /*70270*/  HMMA.1688.F32.TF32 R16, R92.reuse, R188, R248 ;  /* 0x000000bc5c10723c */ /* 0x040fe200000810f8 */
[----:B------:R-:W-:Y:S04]  /*70280*/  STL [R1+0x4f14], R85 ;  /* 0x004f145501007387 */ /* 0x000fe80000100800 */
[----:B------:R1:W-:Y:S04]  /*70290*/  STL [R1+0x4f10], R87 ;  /* 0x004f105701007387 */ /* 0x0003e80000100800 */
[----:B------:R-:W-:Y:S04]  /*702a0*/  STL [R1+0x4f2c], R91 ;  /* 0x004f2c5b01007387 */ /* 0x000fe80000100800 */
[----:B------:R-:W-:Y:S04]  /*702b0*/  STL [R1+0x4f28], R90 ;  /* 0x004f285a01007387 */ /* 0x000fe80000100800 */
[----:B------:R-:W-:Y:S04]  /*702c0*/  STL [R1+0x4f24], R86 ;  /* 0x004f245601007387 */ /* 0x000fe80000100800 */
[----:B------:R-:W-:Y:S03]  /*702d0*/  STL [R1+0x4f20], R84 ;  /* 0x004f205401007387 */ /* 0x000fe60000100800 */
[----:B-1----:R-:W-:Y:S01]  /*702e0*/  IMAD.MOV.U32 R87, RZ, RZ, R19 ;  /* 0x000000ffff577224 */ /* 0x002fe200078e0013 */
[----:B------:R-:W2:Y:S01]  /*702f0*/  LDL.LU R20, [R1+0x1f40] ;  /* 0x001f400001147983 */ /* 0x000ea20000300800 */
[----:B------:R-:W-:Y:S01]  /*70300*/  IMAD.MOV.U32 R85, RZ, RZ, R18 ;  /* 0x000000ffff557224 */ /* 0x000fe200078e0012 */
[----:B------:R-:W-:Y:S01]  /*70310*/  MOV R88, R17 ;  /* 0x0000001100587202 */ /* 0x000fe20000000f00 */
[----:B------:R-:W-:Y:S01]  /*70320*/  IMAD.MOV.U32 R89, RZ, RZ, R16 ;  /* 0x000000ffff597224 */ /* 0x000fe200078e0010 */
[----:B------:R-:W2:Y:S04]  /*70330*/  LDL.LU R21, [R1+0x1f44] ;  /* 0x001f440001157983 */ /* 0x000ea80000300800 */
[----:B------:R-:W2:Y:S04]  /*70340*/  LDL.LU R22, [R1+0x1f48] ;  /* 0x001f480001167983 */ /* 0x000ea80000300800 */
[----:B------:R-:W2:Y:S04]  /*70350*/  LDL.LU R23, [R1+0x1f4c] ;  /* 0x001f4c0001177983 */ /* 0x000ea80000300800 */
[----:B------:R-:W-:Y:S04]  /*70360*/  STL [R1+0x4f3c], R87 ;  /* 0x004f3c5701007387 */ /* 0x000fe80000100800 */
[----:B------:R-:W-:Y:S04]  /*70370*/  STL [R1+0x4f38], R85 ;  /* 0x004f385501007387 */ /* 0x000fe80000100800 */
[----:B------:R-:W-:Y:S04]  /*70380*/  STL [R1+0x4f34], R89 ;  /* 0x004f345901007387 */ /* 0x000fe80000100800 */
[----:B------:R-:W-:Y:S04]  /*70390*/  STL [R1+0x4f30], R88 ;  /* 0x004f305801007387 */ /* 0x000fe80000100800 */
[----:B------:R-:W3:Y:S01]  /*703a0*/  LDL.LU R16, [R1+0x1f30] ;  /* 0x001f300001107983 */ /* 0x000ee20000300800 */
[C---:B----4-:R-:W-:Y:S11]  /*703b0*/  HMMA.1688.F32.TF32 R24, R92.reuse, R184, R236 ;  /* 0x000000b85c18723c */ /* 0x050ff600000810ec */
[----:B------:R-:W-:Y:S11]  /*703c0*/  @!UPT UIADD3 URZ, URZ, URZ, URZ ;  /* 0x0000003f3f3ff290 */ /* 0x000ff6000fffe03f */
[----:B------:R-:W-:Y:S01]  /*703d0*/  @!UPT UIADD3 URZ, URZ, URZ, URZ ;  /* 0x0000003f3f3ff290 */ /* 0x000fe2000fffe03f */
[----:B------:R-:W-:Y:S04]  /*703e0*/  STL.64 [R1+0x27b0], R24 ;  /* 0x0027b01801007387 */ /* 0x000fe80000100a00 */
[----:B------:R1:W-:Y:S04]  /*703f0*/  STL.64 [R1+0x27b8], R26 ;  /* 0x0027b81a01007387 */ /* 0x0003e80000100a00 */
        /* <DEDUP_REMOVED lines=11> */
[C---:B-1----:R-:W-:Y:S03]  /*704b0*/  HMMA.1688.F32.TF32 R24, R92.reuse, R180, R240 ;  /* 0x000000b45c18723c */ /* 0x042fe600000810f0 */
        /* <DEDUP_REMOVED lines=9> */
[----:B------:R-:W-:-:S02]  /*70550*/  IMAD.MOV.U32 R84, RZ, RZ, R27 ;  /* 0x000000ffff547224 */ /* 0x000fc400078e001b */
[----:B------:R-:W-:Y:S01]  /*70560*/  IMAD.MOV.U32 R86, RZ, RZ, R26 ;  /* 0x000000ffff567224 */ /* 0x000fe200078e001a */
[----:B------:R-:W-:Y:S01]  /*70570*/  MOV R90, R25 ;  /* 0x00000019005a7202 */ /* 0x000fe20000000f00 */
[----:B------:R-:W-:Y:S01]  /*70580*/  IMAD.MOV.U32 R91, RZ, RZ, R24 ;  /* 0x000000ffff5b7224 */ /* 0x000fe200078e0018 */
[----:B------:R1:W-:Y:S04]  /*70590*/  STL [R1+0x4f4c], R84 ;  /* 0x004f4c5401007387 */ /* 0x0003e80000100800 */
[----:B------:R2:W-:Y:S04]  /*705a0*/  STL [R1+0x4f48], R86 ;  /* 0x004f485601007387 */ /* 0x0005e80000100800 */
[----:B------:R1:W-:Y:S04]  /*705b0*/  STL [R1+0x4f44], R91 ;  /* 0x004f445b01007387 */ /* 0x0003e80000100800 */
[----:B------:R1:W-:Y:S06]  /*705c0*/  STL [R1+0x4f40], R90 ;  /* 0x004f405a01007387 */ /* 0x0003ec0000100800 */
[----:B------:R-:W-:Y:S01]  /*705d0*/  IMAD.MOV.U32 R87, RZ, RZ, R20 ;  /* 0x000000ffff577224 */ /* 0x000fe200078e0014 */
[----:B------:R-:W-:Y:S01]  /*705e0*/  MOV R85, R21 ;  /* 0x0000001500557202 */ /* 0x000fe20000000f00 */
[----:B------:R-:W-:-:S02]  /*705f0*/  IMAD.MOV.U32 R89, RZ, RZ, R22 ;  /* 0x000000ffff597224 */ /* 0x000fc400078e0016 */
[----:B------:R-:W-:-:S05]  /*70600*/  IMAD.MOV.U32 R88, RZ, RZ, R23 ;  /* 0x000000ffff587224 */ /* 0x000fca00078e0017 */
[----:B------:R1:W-:Y:S04]  /*70610*/  STL [R1+0x4f5c], R88 ;  /* 0x004f5c5801007387 */ /* 0x0003e80000100800 */
[----:B------:R1:W-:Y:S04]  /*70620*/  STL [R1+0x4f58], R89 ;  /* 0x004f585901007387 */ /* 0x0003e80000100800 */
[----:B------:R1:W-:Y:S04]  /*70630*/  STL [R1+0x4f54], R87 ;  /* 0x004f545701007387 */ /* 0x0003e80000100800 */
[----:B------:R1:W-:Y:S01]  /*70640*/  STL [R1+0x4f50], R85 ;  /* 0x004f505501007387 */ /* 0x0003e20000100800 */
[C---:B---3--:R-:W-:Y:S11]  /*70650*/  HMMA.1688.F32.TF32 R16, R92.reuse, R172, R16 ;  /* 0x000000ac5c10723c */ /* 0x048ff60000081010 */
[----:B------:R-:W-:Y:S11]  /*70660*/  @!UPT UIADD3 URZ, URZ, URZ, URZ ;  /* 0x0000003f3f3ff290 */ /* 0x000ff6000fffe03f */
[----:B------:R-:W-:Y:S02]  /*70670*/  @!UPT UIADD3 URZ, URZ, URZ, URZ ;  /* 0x0000003f3f3ff290 */ /* 0x000fe4000fffe03f */
[----:B-1----:R-:W-:Y:S01]  /*70680*/  IMAD.MOV.U32 R84, RZ, RZ, R16 ;  /* 0x000000ffff547224 */ /* 0x002fe200078e0010 */
[----:B--2---:R-:W-:Y:S01]  /*70690*/  MOV R86, R17 ;  /* 0x0000001100567202 */ /* 0x004fe20000000f00 */
[----:B------:R-:W-:Y:S02]  /*706a0*/  IMAD.MOV.U32 R91, RZ, RZ, R18 ;  /* 0x000000ffff5b7224 */ /* 0x000fe400078e0012 */
[----:B------:R-:W-:Y:S02]  /*706b0*/  IMAD.MOV.U32 R90, RZ, RZ, R19 ;  /* 0x000000ffff5a7224 */ /* 0x000fe400078e0013 */
[C---:B----4-:R-:W-:Y:S08]  /*706c0*/  HMMA.1688.F32.TF32 R16, R92.reuse, R164, R248 ;  /* 0x000000a45c10723c */ /* 0x050ff000000810f8 */
[----:B------:R-:W-:Y:S01]  /*706d0*/  HMMA.1688.F32.TF32 R20, R92, R168, R244 ;  /* 0x000000a85c14723c */ /* 0x000fe200000810f4 */
[----:B------:R1:W-:Y:S04]  /*706e0*/  STL [R1+0x4f6c], R90 ;  /* 0x004f6c5a01007387 */ /* 0x0003e80000100800 */
[----:B------:R2:W-:Y:S04]  /*706f0*/  STL [R1+0x4f68], R91 ;  /* 0x004f685b01007387 */ /* 0x0005e80000100800 */
[----:B------:R3:W-:Y:S07]  /*70700*/  STL [R1+0x4f64], R84 ;  /* 0x004f645401007387 */ /* 0x0007ee0000100800 */
[----:B------:R-:W-:Y:S01]  /*70710*/  IMAD.MOV.U32 R88, RZ, RZ, R16 ;  /* 0x000000ffff587224 */ /* 0x000fe200078e0010 */
[----:B------:R-:W-:Y:S01]  /*70720*/  MOV R89, R17 ;  /* 0x0000001100597202 */ /* 0x000fe20000000f00 */
[----:B------:R-:W-:-:S02]  /*70730*/  IMAD.MOV.U32 R87, RZ, RZ, R18 ;  /* 0x000000ffff577224 */ /* 0x000fc400078e0012 */
[----:B------:R-:W-:Y:S01]  /*70740*/  IMAD.MOV.U32 R85, RZ, RZ, R19 ;  /* 0x000000ffff557224 */ /* 0x000fe200078e0013 */
[----:B------:R2:W-:Y:S01]  /*70750*/  STL [R1+0x4f60], R86 ;  /* 0x004f605601007387 */ /* 0x0005e20000100800 */
[----:B------:R-:W-:Y:S03]  /*70760*/  HMMA.1688.F32.TF32 R16, R92, R160, R236 ;  /* 0x000000a05c10723c */ /* 0x000fe600000810ec */
[----:B------:R-:W-:Y:S04]  /*70770*/  STL.64 [R1+0x2780], R20 ;  /* 0x0027801401007387 */ /* 0x000fe80000100a00 */
[----:B------:R-:W-:Y:S04]  /*70780*/  STL.64 [R1+0x2788], R22 ;  /* 0x0027881601007387 */ /* 0x000fe80000100a00 */
[----:B------:R1:W-:Y:S04]  /*70790*/  STL [R1+0x4f7c], R85 ;  /* 0x004f7c5501007387 */ /* 0x0003e80000100800 */
[----:B------:R1:W-:Y:S04]  /*707a0*/  STL [R1+0x4f78], R87 ;  /* 0x004f785701007387 */ /* 0x0003e80000100800 */
[----:B------:R1:W-:Y:S04]  /*707b0*/  STL [R1+0x4f74], R88 ;  /* 0x004f745801007387 */ /* 0x0003e80000100800 */
[----:B------:R1:W-:Y:S04]  /*707c0*/  STL [R1+0x4f70], R89 ;  /* 0x004f705901007387 */ /* 0x0003e80000100800 */
        /* <DEDUP_REMOVED lines=11> */
[----:B-1----:R-:W-:-:S03]  /*70880*/  IMAD.MOV.U32 R90, RZ, RZ, R16 ;  /* 0x000000ffff5a7224 */ /* 0x002fc600078e0010 */
[----:B------:R-:W3:Y:S01]  /*70890*/  LDL.LU R43, [R1+0x1e4c] ;  /* 0x001e4c00012b7983 */ /* 0x000ee20000300800 */
[----:B--2---:R-:W-:Y:S01]  /*708a0*/  MOV R91, R17 ;  /* 0x00000011005b7202 */ /* 0x004fe20000000f00 */
[----:B---3--:R-:W-:Y:S02]  /*708b0*/  IMAD.MOV.U32 R84, RZ, RZ, R18 ;  /* 0x000000ffff547224 */ /* 0x008fe400078e0012 */
[----:B------:R-:W2:Y:S01]  /*708c0*/  LDL.LU R44, [R1+0x1e50] ;  /* 0x001e5000012c7983 */ /* 0x000ea20000300800 */
[----:B------:R-:W-:-:S03]  /*708d0*/  IMAD.MOV.U32 R86, RZ, RZ, R19 ;  /* 0x000000ffff567224 */ /* 0x000fc600078e0013 */
[----:B------:R-:W2:Y:S01]  /*708e0*/  LDL.LU R45, [R1+0x1e54] ;  /* 0x001e5400012d7983 */ /* 0x000ea20000300800 */
[----:B------:R-:W-:Y:S03]  /*708f0*/  HMMA.1688.F32.TF32 R16, R92, R156, R240 ;  /* 0x0000009c5c10723c */ /* 0x000fe600000810f0 */
        /* <DEDUP_REMOVED lines=28> */
[----:B------:R-:W-:Y:S01]  /*70ac0*/  IMAD.MOV.U32 R88, RZ, RZ, R18 ;  /* 0x000000ffff587224 */ /* 0x000fe200078e0012 */
[----:B------:R-:W3:Y:S01]  /*70ad0*/  LDL.LU R48, [R1+0x1e60] ;  /* 0x001e600001307983 */ /* 0x000ee20000300800 */
[----:B------:R-:W-:-:S03]  /*70ae0*/  IMAD.MOV.U32 R89, RZ, RZ, R19 ;  /* 0x000000ffff597224 */ /* 0x000fc600078e0013 */
[----:B------:R-:W3:Y:S04]  /*70af0*/  LDL.LU R49, [R1+0x1e64] ;  /* 0x001e640001317983 */ /* 0x000ee80000300800 */
[----:B------:R-:W3:Y:S04]  /*70b00*/  LDL.LU R50, [R1+0x1e68] ;  /* 0x001e680001327983 */ /* 0x000ee80000300800 */
[----:B------:R-:W3:Y:S04]  /*70b10*/  LDL.LU R51, [R1+0x1e6c] ;  /* 0x001e6c0001337983 */ /* 0x000ee80000300800 */
[----:B------:R-:W3:Y:S04]  /*70b20*/  LDL.LU R20, [R1+0x1e20] ;  /* 0x001e200001147983 */ /* 0x000ee80000300800 */
[----:B------:R-:W3:Y:S04]  /*70b30*/  LDL.LU R21, [R1+0x1e24] ;  /* 0x001e240001157983 */ /* 0x000ee80000300800 */
[----:B------:R-:W3:Y:S04]  /*70b40*/  LDL.LU R22, [R1+0x1e28] ;  /* 0x001e280001167983 */ /* 0x000ee80000300800 */
[----:B------:R-:W3:Y:S04]  /*70b50*/  LDL.LU R23, [R1+0x1e2c] ;  /* 0x001e2c0001177983 */ /* 0x000ee80000300800 */
[----:B------:R-:W-:Y:S04]  /*70b60*/  STL.64 [R1+0x50d8], R90 ;  /* 0x0050d85a01007387 */ /* 0x000fe80000100a00 */
[----:B------:R-:W-:Y:S04]  /*70b70*/  STL.64 [R1+0x50d0], R88 ;  /* 0x0050d05801007387 */ /* 0x000fe80000100a00 */
[----:B------:R-:W-:Y:S04]  /*70b80*/  STL.64 [R1+0x50c8], R86 ;  /* 0x0050c85601007387 */ /* 0x000fe80000100a00 */
[----:B------:R-:W-:Y:S04]  /*70b90*/  STL.64 [R1+0x50c0], R84 ;  /* 0x0050c05401007387 */ /* 0x000fe80000100a00 */
[----:B------:R-:W3:Y:S02]  /*70ba0*/  LDL.LU R244, [R1+0x1df0] ;  /* 0x001df00001f47983 */ /* 0x000ee40000300800 */
[C---:B---3--:R-:W-:Y:S11]  /*70bb0*/  HMMA.1688.F32.TF32 R16, R92.reuse, R152, R240 ;  /* 0x000000985c10723c */ /* 0x048ff600000810f0 */
[----:B------:R-:W-:Y:S11]  /*70bc0*/  @!UPT UIADD3 URZ, URZ, URZ, URZ ;  /* 0x0000003f3f3ff290 */ /* 0x000ff6000fffe03f */
[----:B------:R-:W-:Y:S01]  /*70bd0*/  @!UPT UIADD3 URZ, URZ, URZ, URZ ;  /* 0x0000003f3f3ff290 */ /* 0x000fe2000fffe03f */
[----:B------:R1:W-:Y:S04]  /*70be0*/  STL.64 [R1+0x2750], R16 ;  /* 0x0027501001007387 */ /* 0x0003e80000100a00 */
[----:B------:R3:W-:Y:S04]  /*70bf0*/  STL.64 [R1+0x2758], R18 ;  /* 0x0027581201007387 */ /* 0x0007e80000100a00 */
[----:B------:R-:W4:Y:S04]  /*70c00*/  LDL.LU R245, [R1+0x1df4] ;  /* 0x001df40001f57983 */ /* 0x000f280000300800 */
[----:B------:R-:W4:Y:S04]  /*70c10*/  LDL.LU R246, [R1+0x1df8] ;  /* 0x001df80001f67983 */ /* 0x000f280000300800 */
[----:B------:R-:W4:Y:S04]  /*70c20*/  LDL.LU R247, [R1+0x1dfc] ;  /* 0x001dfc0001f77983 */ /* 0x000f280000300800 */
[----:B-1----:R-:W4:Y:S04]  /*70c30*/  LDL.LU R16, [R1+0x1e10] ;  /* 0x001e100001107983 */ /* 0x002f280000300800 */
[----:B------:R-:W4:Y:S01]  /*70c40*/  LDL.LU R17, [R1+0x1e14] ;  /* 0x001e140001117983 */ /* 0x000f220000300800 */
[----:B--2---:R-:W-:Y:S03]  /*70c50*/  HMMA.1688.F32.TF32 R28, R92, R148, R248 ;  /* 0x000000945c1c723c */ /* 0x004fe600000810f8 */
[----:B---3--:R-:W2:Y:S04]  /*70c60*/  LDL.LU R18, [R1+0x1e18] ;  /* 0x001e180001127983 */ /* 0x008ea80000300800 */
[----:B------:R-:W2:Y:S01]  /*70c70*/  LDL.LU R19, [R1+0x1e1c] ;  /* 0x001e1c0001137983 */ /* 0x000ea20000300800 */
[----:B------:R-:W-:-:S03]  /*70c80*/  IMAD.MOV.U32 R248, RZ, RZ, R232 ;  /* 0x000000fffff87224 */ /* 0x000fc600078e00e8 */
[----:B------:R-:W2:Y:S04]  /*70c90*/  LDL.LU R240, [R1+0x1de0] ;  /* 0x001de00001f07983 */ /* 0x000ea80000300800 */
[----:B------:R-:W2:Y:S04]  /*70ca0*/  LDL.LU R241, [R1+0x1de4] ;  /* 0x001de40001f17983 */ /* 0x000ea80000300800 */
[----:B------:R-:W2:Y:S01]  /*70cb0*/  LDL.LU R242, [R1+0x1de8] ;  /* 0x001de80001f27983 */ /* 0x000ea20000300800 */
[----:B------:R-:W-:-:S03]  /*70cc0*/  MOV R249, R233 ;  /* 0x000000e900f97202 */ /* 0x000fc60000000f00 */
[----:B------:R-:W2:Y:S01]  /*70cd0*/  LDL.LU R243, [R1+0x1dec] ;  /* 0x001dec0001f37983 */ /* 0x000ea20000300800 */
[----:B------:R-:W-:-:S03]  /*70ce0*/  IMAD.MOV.U32 R250, RZ, RZ, R234 ;  /* 0x000000fffffa7224 */ /* 0x000fc600078e00ea */
[----:B------:R-:W2:Y:S01]  /*70cf0*/  LDL.LU R232, [R1+0x5374] ;  /* 0x0053740001e87983 */ /* 0x000ea20000300800 */
[----:B------:R-:W-:-:S03]  /*70d00*/  IMAD.MOV.U32 R251, RZ, RZ, R235 ;  /* 0x000000fffffb7224 */ /* 0x000fc600078e00eb */
[----:B------:R-:W-:Y:S04]  /*70d10*/  STL.64 [R1+0x2740], R28 ;  /* 0x0027401c01007387 */ /* 0x000fe80000100a00 */
[----:B------:R1:W-:Y:S04]  /*70d20*/  STL.64 [R1+0x2748], R30 ;  /* 0x0027481e01007387 */ /* 0x0003e80000100a00 */
[----:B------:R-:W2:Y:S04]  /*70d30*/  LDL.LU R233, [R1+0x5370] ;  /* 0x0053700001e97983 */ /* 0x000ea80000300800 */
[----:B------:R-:W2:Y:S04]  /*70d40*/  LDL.LU R234, [R1+0x536c] ;  /* 0x00536c0001ea7983 */ /* 0x000ea80000300800 */
[----:B------:R-:W2:Y:S01]  /*70d50*/  LDL.LU R235, [R1+0x5368] ;  /* 0x0053680001eb7983 */ /* 0x000ea20000300800 */
[C---:B-1----:R-:W-:Y:S08]  /*70d60*/  HMMA.1688.F32.TF32 R28, R92.reuse, R144, R64 ;  /* 0x000000905c1c723c */ /* 0x042ff00000081040 */
        /* <DEDUP_REMOVED lines=8> */
[----:B------:R1:W-:Y:S02]  /*70df0*/  STL.64 [R1+0x2718], R34 ;  /* 0x0027182201007387 */ /* 0x0003e40000100a00 */
[C---:B-1----:R-:W-:Y:S07]  /*70e00*/  HMMA.1688.F32.TF32 R36, R92.reuse, R128, R48 ;  /* 0x000000805c24723c */ /* 0x042fee0000081030 */
[----:B------:R-:W-:Y:S01]  /*70e10*/  STL.64 [R1+0x2700], R28 ;  /* 0x0027001c01007387 */ /* 0x000fe20000100a00 */
[C---:B------:R-:W-:Y:S03]  /*70e20*/  HMMA.1688.F32.TF32 R32, R92.reuse, R124, R44 ;  /* 0x0000007c5c20723c */ /* 0x040fe6000008102c */
[----:B------:R1:W-:Y:S05]  /*70e30*/  STL.64 [R1+0x2708], R30 ;  /* 0x0027081e01007387 */ /* 0x0003ea0000100a00 */
[C---:B------:R-:W-:Y:S08]  /*70e40*/  HMMA.1688.F32.TF32 R24, R92.reuse, R116, R24 ;  /* 0x000000745c18723c */ /* 0x040ff00000081018 */
[C---:B-1----:R-:W-:Y:S08]  /*70e50*/  HMMA.1688.F32.TF32 R28, R92.reuse, R120, R40 ;  /* 0x000000785c1c723c */ /* 0x042ff00000081028 */
[C---:B------:R-:W-:Y:S01]  /*70e60*/  HMMA.1688.F32.TF32 R20, R92.reuse, R112, R20 ;  /* 0x000000705c14723c */ /* 0x040fe20000081014 */
[----:B------:R-:W-:Y:S04]  /*70e70*/  STL.64 [R1+0x26f0], R36 ;  /* 0x0026f02401007387 */ /* 0x000fe80000100a00 */
[----:B------:R-:W-:Y:S04]  /*70e80*/  STL.64 [R1+0x26f8], R38 ;  /* 0x0026f82601007387 */ /* 0x000fe80000100a00 */
[----:B------:R-:W-:Y:S01]  /*70e90*/  STL.64 [R1+0x26e0], R32 ;  /* 0x0026e02001007387 */ /* 0x000fe20000100a00 */
[----:B------:R-:W-:Y:S03]  /*70ea0*/  HMMA.1688.F32.TF32 R92, R92, R108, R236 ;  /* 0x0000006c5c5c723c */ /* 0x000fe600000810ec */
[----:B------:R-:W-:Y:S04]  /*70eb0*/  STL.64 [R1+0x26e8], R34 ;  /* 0x0026e82201007387 */ /* 0x000fe80000100a00 */
[----:B------:R-:W-:Y:S01]  /*70ec0*/  STL.64 [R1+0x26d0], R28 ;  /* 0x0026d01c01007387 */ /* 0x000fe20000100a00 */
[----:B------:R-:W-:Y:S01]  /*70ed0*/  IMAD.MOV.U32 R238, RZ, RZ, R97 ;  /* 0x000000ffffee7224 */ /* 0x000fe200078e0061 */
[----:B------:R-:W-:-:S02]  /*70ee0*/  MOV R239, R96 ;  /* 0x0000006000ef7202 */ /* 0x000fc40000000f00 */
[----:B------:R-:W-:Y:S04]  /*70ef0*/  STL.64 [R1+0x26d8], R30 ;  /* 0x0026d81e01007387 */ /* 0x000fe80000100a00 */
[----:B------:R-:W-:Y:S04]  /*70f00*/  STL.64 [R1+0x26c0], R24 ;  /* 0x0026c01801007387 */ /* 0x000fe80000100a00 */
[----:B------:R-:W-:Y:S04]  /*70f10*/  STL.64 [R1+0x26c8], R26 ;  /* 0x0026c81a01007387 */ /* 0x000fe80000100a00 */
[----:B------:R-:W3:Y:S04]  /*70f20*/  LDL.LU R236, [R1+0x1dc0] ;  /* 0x001dc00001ec7983 */ /* 0x000ee80000300800 */
[----:B------:R-:W-:Y:S04]  /*70f30*/  STL.64 [R1+0x13a0], R20 ;  /* 0x0013a01401007387 */ /* 0x000fe80000100a00 */
[----:B------:R4:W-:Y:S04]  /*70f40*/  STL.64 [R1+0x13a8], R22 ;  /* 0x0013a81601007387 */ /* 0x0009e80000100a00 */
[----:B------:R-:W3:Y:S04]  /*70f50*/  LDL.LU R237, [R1+0x1dc4] ;  /* 0x001dc40001ed7983 */ /* 0x000ee80000300800 */
[----:B------:R-:W-:Y:S04]  /*70f60*/  STL.64 [R1+0x4e18], R94 ;  /* 0x004e185e01007387 */ /* 0x000fe80000100a00 */
[----:B------:R-:W-:Y:S01]  /*70f70*/  STL.64 [R1+0x4e10], R92 ;  /* 0x004e105c01007387 */ /* 0x000fe20000100a00 */
[C---:B----4-:R-:W-:Y:S08]  /*70f80*/  HMMA.1688.F32.TF32 R20, R100.reuse, R216, R244 ;  /* 0x000000d86414723c */ /* 0x050ff000000810f4 */
[C---:B--2---:R-:W-:Y:S08]  /*70f90*/  HMMA.1688.F32.TF32 R24, R100.reuse, R220, R16 ;  /* 0x000000dc6418723c */ /* 0x044ff00000081010 */
[C---:B------:R-:W-:Y:S08]  /*70fa0*/  HMMA.1688.F32.TF32 R16, R100.reuse, R212, R240 ;  /* 0x000000d46410723c */ /* 0x040ff000000810f0 */
[C---:B------:R-:W-:Y:S01]  /*70fb0*/  HMMA.1688.F32.TF32 R96, R100.reuse, R224, R232 ;  /* 0x000000e06460723c */ /* 0x040fe200000810e8 */
[----:B------:R-:W-:Y:S04]  /*70fc0*/  LDS R232, [R3+0x8500] ;  /* 0x0085000003e87984 */ /* 0x000fe80000000800 */
[----:B------:R-:W-:Y:S04]  /*70fd0*/  LDS R234, [R3+0xa500] ;  /* 0x00a5000003ea7984 */ /* 0x000fe80000000800 */
[----:B------:R-:W-:Y:S04]  /*70fe0*/  LDS R233, [R4+0x8500] ;  /* 0x0085000004e97984 */ /* 0x000fe80000000800 */
[----:B------:R-:W1:Y:S10]  /*70ff0*/  LDS R235, [R4+0xa500] ;  /* 0x00a5000004eb7984 */ /* 0x000e740000000800 */
[----:B------:R-:W-:Y:S04]  /*71000*/  STL.64 [R1+0x4e28], R98 ;  /* 0x004e286201007387 */ /* 0x000fe80000100a00 */
[----:B------:R-:W-:Y:S04]  /*71010*/  STL.64 [R1+0x4e20], R96 ;  /* 0x004e206001007387 */ /* 0x000fe80000100a00 */
        /* <DEDUP_REMOVED lines=9> */
[----:B------:R-:W2:Y:S01]  /*710b0*/  LDL.LU R243, [R1+0x1dbc] ;  /* 0x001dbc0001f37983 */ /* 0x000ea20000300800 */
[C---:B----4-:R-:W-:Y:S11]  /*710c0*/  HMMA.1688.F32.TF32 R16, R100.reuse, R208, R248 ;  /* 0x000000d06410723c */ /* 0x050ff600000810f8 */
[----:B------:R-:W-:Y:S11]  /*710d0*/  @!UPT UIADD3 URZ, URZ, URZ, URZ ;  /* 0x0000003f3f3ff290 */ /* 0x000ff6000fffe03f */
[----:B------:R-:W-:Y:S02]  /*710e0*/  @!UPT UIADD3 URZ, URZ, URZ, URZ ;  /* 0x0000003f3f3ff290 */ /* 0x000fe4000fffe03f */
[----:B------:R-:W-:Y:S02]  /*710f0*/  IMAD.MOV.U32 R95, RZ, RZ, R16 ;  /* 0x000000ffff5f7224 */ /* 0x000fe400078e0010 */
[----:B------:R-:W-:Y:S01]  /*71100*/  IMAD.MOV.U32 R94, RZ, RZ, R17 ;  /* 0x000000ffff5e7224 */ /* 0x000fe200078e0011 */
[----:B------:R-:W4:Y:S01]  /*71110*/  LDL.LU R16, [R1+0x1d90] ;  /* 0x001d900001107983 */ /* 0x000f220000300800 */
[----:B------:R-:W-:Y:S01]  /*71120*/  IMAD.MOV.U32 R93, RZ, RZ, R18 ;  /* 0x000000ffff5d7224 */ /* 0x000fe200078e0012 */
[----:B------:R-:W-:Y:S02]  /*71130*/  MOV R92, R19 ;  /* 0x00000013005c7202 */ /* 0x000fe40000000f00 */
[----:B------:R-:W4:Y:S04]  /*71140*/  LDL.LU R17, [R1+0x1d94] ;  /* 0x001d940001117983 */ /* 0x000f280000300800 */
[----:B------:R-:W4:Y:S04]  /*71150*/  LDL.LU R18, [R1+0x1d98] ;  /* 0x001d980001127983 */ /* 0x000f280000300800 */
[----:B------:R-:W4:Y:S04]  /*71160*/  LDL.LU R19, [R1+0x1d9c] ;  /* 0x001d9c0001137983 */ /* 0x000f280000300800 */
[----:B------:R-:W4:Y:S04]  /*71170*/  LDL.LU R20, [R1+0x1da0] ;  /* 0x001da00001147983 */ /* 0x000f280000300800 */
[----:B------:R-:W4:Y:S04]  /*71180*/  LDL.LU R21, [R1+0x1da4] ;  /* 0x001da40001157983 */ /* 0x000f280000300800 */
[----:B------:R-:W4:Y:S04]  /*71190*/  LDL.LU R22, [R1+0x1da8] ;  /* 0x001da80001167983 */ /* 0x000f280000300800 */
[----:B------:R-:W4:Y:S01]  /*711a0*/  LDL.LU R23, [R1+0x1dac] ;  /* 0x001dac0001177983 */ /* 0x000f220000300800 */
[----:B---3--:R-:W-:Y:S03]  /*711b0*/  HMMA.1688.F32.TF32 R24, R100, R204, R236 ;  /* 0x000000cc6418723c */ /* 0x008fe600000810ec */
[----:B------:R-:W-:Y:S04]  /*711c0*/  STL [R1+0x4e3c], R92 ;  /* 0x004e3c5c01007387 */ /* 0x000fe80000100800 */
[----:B------:R-:W-:Y:S04]  /*711d0*/  STL [R1+0x4e38], R94 ;  /* 0x004e385e01007387 */ /* 0x000fe80000100800 */
[----:B------:R-:W-:Y:S04]  /*711e0*/  STL [R1+0x4e34], R95 ;  /* 0x004e345f01007387 */ /* 0x000fe80000100800 */
[----:B------:R3:W-:Y:S04]  /*711f0*/  STL [R1+0x4e30], R93 ;  /* 0x004e305d01007387 */ /* 0x0007e80000100800 */
[----:B------:R-:W3:Y:S04]  /*71200*/  LDL.LU R244, [R1+0x1d80] ;  /* 0x001d800001f47983 */ /* 0x000ee80000300800 */
        /* <DEDUP_REMOVED lines=8> */
[----:B------:R-:W3:Y:S04]  /*71290*/  LDL.LU R249, [R1+0x1d74] ;  /* 0x001d740001f97983 */ /* 0x000ee80000300800 */
[----:B------:R-:W3:Y:S04]  /*712a0*/  LDL.LU R250, [R1+0x1d78] ;  /* 0x001d780001fa7983 */ /* 0x000ee80000300800 */
[----:B------:R-:W3:Y:S04]  /*712b0*/  LDL.LU R251, [R1+0x1d7c] ;  /* 0x001d7c0001fb7983 */ /* 0x000ee80000300800 */
[----:B------:R-:W-:Y:S04]  /*712c0*/  STL [R1+0x4e4c], R96 ;  /* 0x004e4c6001007387 */ /* 0x000fe80000100800 */
[----:B------:R-:W-:Y:S04]  /*712d0*/  STL [R1+0x4e48], R97 ;  /* 0x004e486101007387 */ /* 0x000fe80000100800 */
[----:B------:R1:W-:Y:S04]  /*712e0*/  STL [R1+0x4e44], R98 ;  /* 0x004e446201007387 */ /* 0x0003e80000100800 */
[----:B------:R1:W-:Y:S01]  /*712f0*/  STL [R1+0x4e40], R99 ;  /* 0x004e406301007387 */ /* 0x0003e20000100800 */
[C---:B--2---:R-:W-:Y:S11]  /*71300*/  HMMA.1688.F32.TF32 R24, R100.reuse, R12, R240 ;  /* 0x0000000c6418723c */ /* 0x044ff600000810f0 */
[----:B------:R-:W-:Y:S11]  /*71310*/  @!UPT UIADD3 URZ, URZ, URZ, URZ ;  /* 0x0000003f3f3ff290 */ /* 0x000ff6000fffe03f */
[----:B------:R-:W-:Y:S01]  /*71320*/  @!UPT UIADD3 URZ, URZ, URZ, URZ ;  /* 0x0000003f3f3ff290 */ /* 0x000fe2000fffe03f */
        /* <DEDUP_REMOVED lines=9> */
[----:B----4-:R-:W-:Y:S01]  /*713c0*/  HMMA.1688.F32.TF32 R16, R100, R200, R16 ;  /* 0x000000c86410723c */ /* 0x010fe20000081010 */
[----:B---3--:R-:W-:-:S07]  /*713d0*/  IMAD.MOV.U32 R93, RZ, RZ, R25 ;  /* 0x000000ffff5d7224 */ /* 0x008fce00078e0019 */
[C---:B------:R-:W-:Y:S11]  /*713e0*/  HMMA.1688.F32.TF32 R20, R100.reuse, R8, R20 ;  /* 0x000000086414723c */ /* 0x040ff60000081014 */
[----:B------:R-:W-:Y:S05]  /*713f0*/  @!UPT UIADD3 URZ, URZ, URZ, URZ ;  /* 0x0000003f3f3ff290 */ /* 0x000fea000fffe03f */
[----:B-1----:R-:W-:Y:S01]  /*71400*/  IMAD.MOV.U32 R98, RZ, RZ, R16 ;  /* 0x000000ffff627224 */ /* 0x002fe200078e0010 */
[----:B------:R-:W-:Y:S01]  /*71410*/  MOV R99, R17 ;  /* 0x0000001100637202 */ /* 0x000fe20000000f00 */
[----:B------:R-:W-:Y:S02]  /*71420*/  IMAD.MOV.U32 R92, RZ, RZ, R18 ;  /* 0x000000ffff5c7224 */ /* 0x000fe400078e0012 */
[----:B------:R-:W-:Y:S02]  /*71430*/  IMAD.MOV.U32 R94, RZ, RZ, R19 ;  /* 0x000000ffff5e7224 */ /* 0x000fe400078e0013 */
[----:B------:R-:W-:Y:S01]  /*71440*/  HMMA.1688.F32.TF32 R16, R100, R196, R244 ;  /* 0x000000c46410723c */ /* 0x000fe200000810f4 */
[----:B------:R-:W-:Y:S01]  /*71450*/  IMAD.MOV.U32 R95, RZ, RZ, R24 ;  /* 0x000000ffff5f7224 */ /* 0x000fe200078e0018 */
[----:B------:R1:W-:Y:S04]  /*71460*/  STL [R1+0x4e54], R93 ;  /* 0x004e545d01007387 */ /* 0x0003e80000100800 */
[----:B------:R3:W-:Y:S04]  /*71470*/  STL [R1+0x4e50], R95 ;  /* 0x004e505f01007387 */ /* 0x0007e80000100800 */
[----:B------:R-:W-:Y:S04]  /*71480*/  STL.64 [R1+0x2670], R20 ;  /* 0x0026701401007387 */ /* 0x000fe80000100a00 */
[----:B------:R-:W-:Y:S10]  /*71490*/  STL.64 [R1+0x2678], R22 ;  /* 0x0026781601007387 */ /* 0x000ff40000100a00 */
[----:B-1----:R-:W-:Y:S01]  /*714a0*/  IMAD.MOV.U32 R93, RZ, RZ, R16 ;  /* 0x000000ffff5d7224 */ /* 0x002fe200078e0010 */
[----:B---3--:R-:W-:Y:S01]  /*714b0*/  MOV R95, R17 ;  /* 0x00000011005f7202 */ /* 0x008fe20000000f00 */
[----:B------:R-:W-:-:S02]  /*714c0*/  IMAD.MOV.U32 R96, RZ, RZ, R18 ;  /* 0x000000ffff607224 */ /* 0x000fc400078e0012 */
[----:B------:R-:W-:Y:S02]  /*714d0*/  IMAD.MOV.U32 R97, RZ, RZ, R19 ;  /* 0x000000ffff617224 */ /* 0x000fe400078e0013 */
[----:B------:R-:W-:Y:S01]  /*714e0*/  HMMA.1688.F32.TF32 R16, R100, R192, R248 ;  /* 0x000000c06410723c */ /* 0x000fe200000810f8 */
[----:B------:R-:W-:Y:S04]  /*714f0*/  STL [R1+0x4e64], R94 ;  /* 0x004e645e01007387 */ /* 0x000fe80000100800 */
[----:B------:R-:W-:Y:S04]  /*71500*/  STL [R1+0x4e60], R92 ;  /* 0x004e605c01007387 */ /* 0x000fe80000100800 */
[----:B------:R-:W-:Y:S04]  /*71510*/  STL [R1+0x4e5c], R98 ;  /* 0x004e5c6201007387 */ /* 0x000fe80000100800 */
[----:B------:R1:W-:Y:S04]  /*71520*/  STL [R1+0x4e58], R99 ;  /* 0x004e586301007387 */ /* 0x0003e80000100800 */
[----:B------:R-:W-:Y:S04]  /*71530*/  STL [R1+0x4e74], R97 ;  /* 0x004e746101007387 */ /* 0x000fe80000100800 */
[----:B------:R-:W-:Y:S03]  /*71540*/  STL [R1+0x4e70], R96 ;  /* 0x004e706001007387 */ /* 0x000fe60000100800 */
[----:B-1----:R-:W-:-:S02]  /*71550*/  IMAD.MOV.U32 R99, RZ, RZ, R19 ;  /* 0x000000ffff637224 */ /* 0x002fc400078e0013 */
[----:B------:R-:W-:Y:S01]  /*71560*/  IMAD.MOV.U32 R98, RZ, RZ, R18 ;  /* 0x000000ffff627224 */ /* 0x000fe200078e0012 */
[----:B------:R-:W-:Y:S01]  /*71570*/  STL [R1+0x4e6c], R93 ;  /* 0x004e6c5d01007387 */ /* 0x000fe20000100800 */
[----:B------:R-:W-:Y:S01]  /*71580*/  IMAD.MOV.U32 R94, RZ, RZ, R16 ;  /* 0x000000ffff5e7224 */ /* 0x000fe200078e0010 */
[----:B------:R-:W-:Y:S02]  /*71590*/  MOV R92, R17 ;  /* 0x00000011005c7202 */ /* 0x000fe40000000f00 */
[----:B------:R-:W-:Y:S04]  /*715a0*/  STL [R1+0x4e68], R95 ;  /* 0x004e685f01007387 */ /* 0x000fe80000100800 */
[----:B------:R-:W-:Y:S04]  /*715b0*/  STL [R1+0x4e84], R99 ;  /* 0x004e846301007387 */ /* 0x000fe80000100800 */
[----:B------:R-:W-:Y:S04]  /*715c0*/  STL [R1+0x4e80], R98 ;  /* 0x004e806201007387 */ /* 0x000fe80000100800 */
[----:B------:R-:W-:Y:S04]  /*715d0*/  STL [R1+0x4e7c], R94 ;  /* 0x004e7c5e01007387 */ /* 0x000fe80000100800 */
[----:B------:R-:W-:Y:S01]  /*715e0*/  STL [R1+0x4e78], R92 ;  /* 0x004e785c01007387 */ /* 0x000fe20000100800 */
        /* <DEDUP_REMOVED lines=60> */
[----:B------:R-:W4:Y:S01]  /*719b0*/  LDL.LU R16, [R1+0x1ca0] ;  /* 0x001ca00001107983 */ /* 0x000f220000300800 */
[----:B------:R-:W-:-:S02]  /*719c0*/  IMAD.MOV.U32 R93, RZ, RZ, R18 ;  /* 0x000000ffff5d7224 */ /* 0x000fc400078e0012 */
[----:B------:R-:W-:Y:S01]  /*719d0*/  IMAD.MOV.U32 R95, RZ, RZ, R19 ;  /* 0x000000ffff5f7224 */ /* 0x000fe200078e0013 */
[----:B------:R-:W4:Y:S04]  /*719e0*/  LDL.LU R17, [R1+0x1ca4] ;  /* 0x001ca40001117983 */ /* 0x000f280000300800 */
[----:B------:R-:W4:Y:S04]  /*719f0*/  LDL.LU R18, [R1+0x1ca8] ;  /* 0x001ca80001127983 */ /* 0x000f280000300800 */
[----:B------:R-:W4:Y:S04]  /*71a00*/  LDL.LU R19, [R1+0x1cac] ;  /* 0x001cac0001137983 */ /* 0x000f280000300800 */
[----:B------:R-:W4:Y:S04]  /*71a10*/  LDL.LU R240, [R1+0x1c60] ;  /* 0x001c600001f07983 */ /* 0x000f280000300800 */
[----:B------:R-:W4:Y:S04]  /*71a20*/  LDL.LU R241, [R1+0x1c64] ;  /* 0x001c640001f17983 */ /* 0x000f280000300800 */
[----:B------:R-:W4:Y:S04]  /*71a30*/  LDL.LU R242, [R1+0x1c68] ;  /* 0x001c680001f27983 */ /* 0x000f280000300800 */
[----:B------:R-:W4:Y:S04]  /*71a40*/  LDL.LU R243, [R1+0x1c6c] ;  /* 0x001c6c0001f37983 */ /* 0x000f280000300800 */
        /* <DEDUP_REMOVED lines=9> */
[----:B------:R-:W-:Y:S02]  /*71ae0*/  IMAD.MOV.U32 R94, RZ, RZ, R30 ;  /* 0x000000ffff5e7224 */ /* 0x000fe400078e001e */
[----:B------:R-:W-:Y:S02]  /*71af0*/  IMAD.MOV.U32 R92, RZ, RZ, R31 ;  /* 0x000000ffff5c7224 */ /* 0x000fe400078e001f */
[C---:B---3--:R-:W-:Y:S01]  /*71b00*/  HMMA.1688.F32.TF32 R28, R100.reuse, R176, R64 ;  /* 0x000000b0641c723c */ /* 0x048fe20000081040 */
[----:B------:R-:W-:Y:S11]  /*71b10*/  STL.64 [R1+0x4ed0], R98 ;  /* 0x004ed06201007387 */ /* 0x000ff60000100a00 */
[----:B------:R-:W-:Y:S11]  /*71b20*/  @!UPT UIADD3 URZ, URZ, URZ, URZ ;  /* 0x0000003f3f3ff290 */ /* 0x000ff6000fffe03f */
[----:B------:R-:W-:Y:S01]  /*71b30*/  @!UPT UIADD3 URZ, URZ, URZ, URZ ;  /* 0x0000003f3f3ff290 */ /* 0x000fe2000fffe03f */
[----:B-1----:R-:W-:Y:S01]  /*71b40*/  IMAD.MOV.U32 R95, RZ, RZ, R28 ;  /* 0x000000ffff5f7224 */ /* 0x002fe200078e001c */
[----:B------:R-:W-:Y:S01]  /*71b50*/  MOV R93, R29 ;  /* 0x0000001d005d7202 */ /* 0x000fe20000000f00 */
[----:B------:R-:W-:Y:S02]  /*71b60*/  IMAD.MOV.U32 R97, RZ, RZ, R30 ;  /* 0x000000ffff617224 */ /* 0x000fe400078e001e */
[----:B------:R-:W-:Y:S02]  /*71b70*/  IMAD.MOV.U32 R96, RZ, RZ, R31 ;  /* 0x000000ffff607224 */ /* 0x000fe400078e001f */
[C---:B----4-:R-:W-:Y:S03]  /*71b80*/  HMMA.1688.F32.TF32 R28, R100.reuse, R172, R60 ;  /* 0x000000ac641c723c */ /* 0x050fe6000008103c */
[----:B------:R-:W-:Y:S04]  /*71b90*/  STL.64 [R1+0x4ec8], R96 ;  /* 0x004ec86001007387 */ /* 0x000fe80000100a00 */
[----:B------:R-:W-:Y:S01]  /*71ba0*/  STL.64 [R1+0x4ec0], R94 ;  /* 0x004ec05e01007387 */ /* 0x000fe20000100a00 */
[C---:B------:R-:W-:Y:S03]  /*71bb0*/  HMMA.1688.F32.TF32 R36, R100.reuse, R168, R56 ;  /* 0x000000a86424723c */ /* 0x040fe60000081038 */
[----:B------:R-:W-:Y:S05]  /*71bc0*/  STL.64 [R1+0x4eb8], R92 ;  /* 0x004eb85c01007387 */ /* 0x000fea0000100a00 */
        /* <DEDUP_REMOVED lines=26> */
[C---:B-1----:R-:W-:Y:S03]  /*71d70*/  HMMA.1688.F32.TF32 R24, R100.reuse, R132, R248 ;  /* 0x000000846418723c */ /* 0x042fe600000810f8 */
[----:B------:R-:W-:Y:S04]  /*71d80*/  STL.64 [R1+0x1220], R16 ;  /* 0x0012201001007387 */ /* 0x000fe80000100a00 */
[----:B------:R1:W-:Y:S01]  /*71d90*/  STL.64 [R1+0x1228], R18 ;  /* 0x0012281201007387 */ /* 0x0003e20000100a00 */
[C---:B--2---:R-:W-:Y:S08]  /*71da0*/  HMMA.1688.F32.TF32 R20, R100.reuse, R128, R236 ;  /* 0x000000806414723c */ /* 0x044ff000000810ec */
[C---:B-1----:R-:W-:Y:S07]  /*71db0*/  HMMA.1688.F32.TF32 R16, R100.reuse, R124, R240 ;  /* 0x0000007c6410723c */ /* 0x042fee00000810f0 */
        /* <DEDUP_REMOVED lines=45> */
[----:B----4-:R-:W-:Y:S01]  /*72090*/  HMMA.1688.F32.TF32 R32, R100, R120, R236 ;  /* 0x000000786420723c */ /* 0x010fe200000810ec */
[----:B------:R-:W2:Y:S01]  /*720a0*/  LDL.LU R236, [R1+0x1bb0] ;  /* 0x001bb00001ec7983 */ /* 0x000ea20000300800 */
[----:B------:R-:W-:Y:S01]  /*720b0*/  MOV R240, R229 ;  /* 0x000000e500f07202 */ /* 0x000fe20000000f00 */
[----:B------:R-:W-:-:S04]  /*720c0*/  IMAD.MOV.U32 R241, RZ, RZ, R230 ;  /* 0x000000fffff17224 */ /* 0x000fc800078e00e6 */
[----:B------:R-:W-:Y:S02]  /*720d0*/  IMAD.MOV.U32 R239, RZ, RZ, R228 ;  /* 0x000000ffffef7224 */ /* 0x000fe400078e00e4 */
[----:B------:R-:W-:Y:S11]  /*720e0*/  IMAD.MOV.U32 R242, RZ, RZ, R231 ;  /* 0x000000fffff27224 */ /* 0x000ff600078e00e7 */
[----:B------:R-:W-:Y:S03]  /*720f0*/  @!UPT UIADD3 URZ, URZ, URZ, URZ ;  /* 0x0000003f3f3ff290 */ /* 0x000fe6000fffe03f */
[----:B------:R-:W-:Y:S04]  /*72100*/  STL.64 [R1+0x11e0], R32 ;  /* 0x0011e02001007387 */ /* 0x000fe80000100a00 */
[----:B------:R-:W-:Y:S04]  /*72110*/  STL.64 [R1+0x11e8], R34 ;  /* 0x0011e82201007387 */ /* 0x000fe80000100a00 */
[----:B------:R-:W-:Y:S04]  /*72120*/  STL.64 [R1+0x2580], R28 ;  /* 0x0025801c01007387 */ /* 0x000fe80000100a00 */
[----:B------:R1:W-:Y:S04]  /*72130*/  STL.64 [R1+0x2588], R30 ;  /* 0x0025881e01007387 */ /* 0x0003e80000100a00 */
[----:B------:R-:W2:Y:S04]  /*72140*/  LDL.LU R237, [R1+0x1bb4] ;  /* 0x001bb40001ed7983 */ /* 0x000ea80000300800 */
[----:B------:R-:W2:Y:S04]  /*72150*/  LDL.LU R238, [R1+0x1bb8] ;  /* 0x001bb80001ee7983 */ /* 0x000ea80000300800 */
[----:B------:R-:W4:Y:S04]  /*72160*/  LDL.LU R228, [R1+0x5364] ;  /* 0x0053640001e47983 */ /* 0x000f280000300800 */
[----:B------:R-:W4:Y:S04]  /*72170*/  LDL.LU R229, [R1+0x5360] ;  /* 0x0053600001e57983 */ /* 0x000f280000300800 */
[----:B------:R-:W4:Y:S04]  /*72180*/  LDL.LU R230, [R1+0x535c] ;  /* 0x00535c0001e67983 */ /* 0x000f280000300800 */
[----:B------:R-:W4:Y:S04]  /*72190*/  LDL.LU R231, [R1+0x5358] ;  /* 0x0053580001e77983 */ /* 0x000f280000300800 */
[----:B------:R-:W2:Y:S01]  /*721a0*/  LDL.LU R243, [R1+0x1bac] ;  /* 0x001bac0001f37983 */ /* 0x000ea20000300800 */
[C---:B-1----:R-:W-:Y:S08]  /*721b0*/  HMMA.1688.F32.TF32 R28, R100.reuse, R112, R44 ;  /* 0x00000070641c723c */ /* 0x042ff0000008102c */
[----:B------:R-:W-:Y:S08]  /*721c0*/  HMMA.1688.F32.TF32 R100, R100, R108, R104 ;  /* 0x0000006c6464723c */ /* 0x000ff00000081068 */
[C---:B---3--:R-:W-:Y:S11]  /*721d0*/  HMMA.1688.F32.TF32 R36, R232.reuse, R220, R40 ;  /* 0x000000dce824723c */ /* 0x048ff60000081028 */
[----:B------:R-:W-:Y:S04]  /*721e0*/  @!UPT UIADD3 URZ, URZ, URZ, URZ ;  /* 0x0000003f3f3ff290 */ /* 0x000fe8000fffe03f */
[----:B------:R-:W-:Y:S04]  /*721f0*/  STL [R1+0x4dec], R100 ;  /* 0x004dec6401007387 */ /* 0x000fe80000100800 */
[----:B------:R-:W-:Y:S04]  /*72200*/  STL.64 [R1+0x2570], R28 ;  /* 0x0025701c01007387 */ /* 0x000fe80000100a00 */
[----:B------:R1:W-:Y:S01]  /*72210*/  STL.64 [R1+0x2578], R30 ;  /* 0x0025781e01007387 */ /* 0x0003e20000100a00 */
[C---:B------:R-:W-:Y:S08]  /*72220*/  HMMA.1688.F32.TF32 R32, R232.reuse, R216, R24 ;  /* 0x000000d8e820723c */ /* 0x040ff00000081018 */
[C---:B------:R-:W-:Y:S08]  /*72230*/  HMMA.1688.F32.TF32 R24, R232.reuse, R208, R16 ;  /* 0x000000d0e818723c */ /* 0x040ff00000081010 */
[C---:B-1----:R-:W-:Y:S08]  /*72240*/  HMMA.1688.F32.TF32 R28, R232.reuse, R212, R20 ;  /* 0x000000d4e81c723c */ /* 0x042ff00000081014 */
[C---:B------:R-:W-:Y:S01]  /*72250*/  HMMA.1688.F32.TF32 R20, R232.reuse, R204, R244 ;  /* 0x000000cce814723c */ /* 0x040fe200000810f4 */
[----:B------:R-:W-:Y:S04]  /*72260*/  STL [R1+0x4de8], R101 ;  /* 0x004de86501007387 */ /* 0x000fe80000100800 */
[----:B------:R-:W-:Y:S04]  /*72270*/  STL [R1+0x4de4], R102 ;  /* 0x004de46601007387 */ /* 0x000fe80000100800 */
[----:B------:R-:W-:Y:S01]  /*72280*/  STL [R1+0x4de0], R103 ;  /* 0x004de06701007387 */ /* 0x000fe20000100800 */
[C---:B------:R-:W-:Y:S08]  /*72290*/  HMMA.1688.F32.TF32 R16, R232.reuse, R12, R248 ;  /* 0x0000000ce810723c */ /* 0x040ff000000810f8 */
[C---:B----4-:R-:W-:Y:S01]  /*722a0*/  HMMA.1688.F32.TF32 R104, R232.reuse, R224, R228 ;  /* 0x000000e0e868723c */ /* 0x050fe200000810e4 */
[----:B------:R-:W-:Y:S04]  /*722b0*/  LDS R228, [R3+0x8580] ;  /* 0x0085800003e47984 */ /* 0x000fe80000000800 */
[----:B------:R-:W-:Y:S04]  /*722c0*/  LDS R230, [R3+0xa580] ;  /* 0x00a5800003e67984 */ /* 0x000fe80000000800 */
[----:B------:R-:W-:Y:S04]  /*722d0*/  LDS R229, [R4+0x8580] ;  /* 0x0085800004e57984 */ /* 0x000fe80000000800 */
[----:B------:R-:W1:Y:S10]  /*722e0*/  LDS R231, [R4+0xa580] ;  /* 0x00a5800004e77984 */ /* 0x000e740000000800 */
[----:B------:R3:W-:Y:S04]  /*722f0*/  STL [R1+0x4dfc], R104 ;  /* 0x004dfc6801007387 */ /* 0x0007e80000100800 */
[----:B------:R-:W-:Y:S04]  /*72300*/  STL [R1+0x4df8], R105 ;  /* 0x004df86901007387 */ /* 0x000fe80000100800 */
[----:B------:R-:W-:Y:S04]  /*72310*/  STL [R1+0x4df4], R106 ;  /* 0x004df46a01007387 */ /* 0x000fe80000100800 */
        /* <DEDUP_REMOVED lines=10> */
[----:B------:R2:W-:Y:S01]  /*723c0*/  STL.64 [R1+0x2528], R22 ;  /* 0x0025281601007387 */ /* 0x0005e20000100a00 */
[----:B---3--:R-:W-:Y:S01]  /*723d0*/  IMAD.MOV.U32 R104, RZ, RZ, R16 ;  /* 0x000000ffff687224 */ /* 0x008fe200078e0010 */
[----:B--2---:R-:W-:Y:S01]  /*723e0*/  HMMA.1688.F32.TF32 R20, R232, R8, R236 ;  /* 0x00000008e814723c */ /* 0x004fe200000810ec */
[----:B------:R-:W-:Y:S01]  /*723f0*/  MOV R105, R17 ;  /* 0x0000001100697202 */ /* 0x000fe20000000f00 */
[----:B------:R-:W-:-:S02]  /*72400*/  IMAD.MOV.U32 R106, RZ, RZ, R18 ;  /* 0x000000ffff6a7224 */ /* 0x000fc400078e0012 */
[----:B------:R-:W-:-:S04]  /*72410*/  IMAD.MOV.U32 R107, RZ, RZ, R19 ;  /* 0x000000ffff6b7224 */ /* 0x000fc800078e0013 */
[----:B------:R-:W-:Y:S01]  /*72420*/  HMMA.1688.F32.TF32 R16, R232, R200, R240 ;  /* 0x000000c8e810723c */ /* 0x000fe200000810f0 */
[----:B------:R2:W-:Y:S04]  /*72430*/  STL [R1+0x4e0c], R107 ;  /* 0x004e0c6b01007387 */ /* 0x0005e80000100800 */
[----:B------:R3:W-:Y:S04]  /*72440*/  STL [R1+0x4e08], R106 ;  /* 0x004e086a01007387 */ /* 0x0007e80000100800 */
[----:B------:R2:W-:Y:S04]  /*72450*/  STL [R1+0x4e04], R105 ;  /* 0x004e046901007387 */ /* 0x0005e80000100800 */
[----:B------:R1:W-:Y:S04]  /*72460*/  STL [R1+0x4e00], R104 ;  /* 0x004e006801007387 */ /* 0x0003e80000100800 */
        /* <DEDUP_REMOVED lines=12> */
[----:B---3--:R-:W-:-:S03]  /*72530*/  MOV R106, R17 ;  /* 0x00000011006a7202 */ /* 0x008fc60000000f00 */
[----:B------:R-:W2:Y:S01]  /*72540*/  LDL.LU R245, [R1+0x1a54] ;  /* 0x001a540001f57983 */ /* 0x000ea20000300800 */
[----:B------:R-:W-:-:S03]  /*72550*/  IMAD.MOV.U32 R105, RZ, RZ, R18 ;  /* 0x000000ffff697224 */ /* 0x000fc600078e0012 */
[----:B------:R-:W2:Y:S01]  /*72560*/  LDL.LU R246, [R1+0x1a58] ;  /* 0x001a580001f67983 */ /* 0x000ea20000300800 */
[----:B-1----:R-:W-:-:S03]  /*72570*/  IMAD.MOV.U32 R104, RZ, RZ, R19 ;  /* 0x000000ffff687224 */ /* 0x002fc600078e0013 */
        /* <DEDUP_REMOVED lines=86> */
[----:B------:R-:W-:Y:S01]  /*72ae0*/  STL.64 [R1+0x50e0], R104 ;  /* 0x0050e06801007387 */ /* 0x000fe20000100a00 */
[C---:B--2---:R-:W-:Y:S08]  /*72af0*/  HMMA.1688.F32.TF32 R84, R232.reuse, R192, R84 ;  /* 0x000000c0e854723c */ /* 0x044ff00000081054 */
[C---:B---3--:R-:W-:Y:S11]  /*72b00*/  HMMA.1688.F32.TF32 R92, R232.reuse, R196, R96 ;  /* 0x000000c4e85c723c */ /* 0x048ff60000081060 */
[----:B------:R-:W-:Y:S05]  /*72b10*/  @!UPT UIADD3 URZ, URZ, URZ, URZ ;  /* 0x0000003f3f3ff290 */ /* 0x000fea000fffe03f */
[----:B------:R-:W-:Y:S01]  /*72b20*/  IMAD.MOV.U32 R100, RZ, RZ, R84 ;  /* 0x000000ffff647224 */ /* 0x000fe200078e0054 */
[----:B------:R-:W-:Y:S01]  /*72b30*/  MOV R101, R85 ;  /* 0x0000005500657202 */ /* 0x000fe20000000f00 */
[----:B------:R-:W-:Y:S02]  /*72b40*/  IMAD.MOV.U32 R102, RZ, RZ, R86 ;  /* 0x000000ffff667224 */ /* 0x000fe400078e0056 */
[----:B------:R-:W-:Y:S02]  /*72b50*/  IMAD.MOV.U32 R103, RZ, RZ, R87 ;  /* 0x000000ffff677224 */ /* 0x000fe400078e0057 */
[C---:B------:R-:W-:Y:S01]  /*72b60*/  HMMA.1688.F32.TF32 R84, R232.reuse, R180, R36 ;  /* 0x000000b4e854723c */ /* 0x040fe20000081024 */
[----:B------:R-:W-:Y:S04]  /*72b70*/  STL.64 [R1+0x24e0], R92 ;  /* 0x0024e05c01007387 */ /* 0x000fe80000100a00 */
[----:B------:R4:W-:Y:S03]  /*72b80*/  STL.64 [R1+0x24e8], R94 ;  /* 0x0024e85e01007387 */ /* 0x0009e60000100a00 */
        /* <DEDUP_REMOVED lines=59> */
[----:B--2---:R-:W-:Y:S03]  /*72f40*/  HMMA.1688.F32.TF32 R20, R232, R108, R236 ;  /* 0x0000006ce814723c */ /* 0x004fe600000810ec */
[----:B------:R-:W-:Y:S04]  /*72f50*/  LDS R232, [R3+0x8600] ;  /* 0x0086000003e87984 */ /* 0x000fe80000000800 */
[----:B------:R-:W-:Y:S01]  /*72f60*/  LDS R234, [R3+0xa600] ;  /* 0x00a6000003ea7984 */ /* 0x000fe20000000800 */
[----:B-1----:R-:W-:Y:S07]  /*72f70*/  HMMA.1688.F32.TF32 R16, R228, R224, R240 ;  /* 0x000000e0e410723c */ /* 0x002fee00000810f0 */
[----:B------:R-:W-:Y:S04]  /*72f80*/  STL.64 [R1+0x2390], R24 ;  /* 0x0023901801007387 */ /* 0x000fe80000100a00 */
[----:B------:R-:W-:Y:S04]  /*72f90*/  STL.64 [R1+0x2398], R26 ;  /* 0x0023981a01007387 */ /* 0x000fe80000100a00 */
[----:B------:R-:W2:Y:S04]  /*72fa0*/  LDL.LU R236, [R1+0x1860] ;  /* 0x0018600001ec7983 */ /* 0x000ea80000300800 */
[----:B------:R-:W-:Y:S04]  /*72fb0*/  STL.64 [R1+0x13b0], R20 ;  /* 0x0013b01401007387 */ /* 0x000fe80000100a00 */
[----:B------:R-:W-:Y:S01]  /*72fc0*/  STL.64 [R1+0x13b8], R22 ;  /* 0x0013b81601007387 */ /* 0x000fe20000100a00 */
[----:B------:R-:W-:-:S03]  /*72fd0*/  IMAD.MOV.U32 R239, RZ, RZ, R252 ;  /* 0x000000ffffef7224 */ /* 0x000fc600078e00fc */
[----:B------:R1:W-:Y:S04]  /*72fe0*/  STL.64 [R1+0x13d0], R16 ;  /* 0x0013d01001007387 */ /* 0x0003e80000100a00 */
[----:B------:R3:W-:Y:S04]  /*72ff0*/  STL.64 [R1+0x13d8], R18 ;  /* 0x0013d81201007387 */ /* 0x0007e80000100a00 */
[----:B------:R-:W2:Y:S04]  /*73000*/  LDL.LU R237, [R1+0x1864] ;  /* 0x0018640001ed7983 */ /* 0x000ea80000300800 */
[----:B------:R-:W2:Y:S04]  /*73010*/  LDL.LU R238, [R1+0x1868] ;  /* 0x0018680001ee7983 */ /* 0x000ea80000300800 */
        /* <DEDUP_REMOVED lines=8> */
[----:B------:R-:W-:Y:S04]  /*730a0*/  LDS R233, [R4+0x8600] ;  /* 0x0086000004e97984 */ /* 0x000fe80000000800 */
[----:B------:R-:W1:Y:S01]  /*730b0*/  LDS R235, [R4+0xa600] ;  /* 0x00a6000004eb7984 */ /* 0x000e620000000800 */
[----:B----4-:R-:W-:-:S03]  /*730c0*/  MOV R247, R252 ;  /* 0x000000fc00f77202 */ /* 0x010fc60000000f00 */
[----:B------:R-:W4:Y:S04]  /*730d0*/  LDL.LU R252, [R1+0x5350] ;  /* 0x0053500001fc7983 */ /* 0x000f280000300800 */
        /* <DEDUP_REMOVED lines=91> */
[----:B----4-:R-:W-:Y:S01]  /*73690*/  IMAD.MOV.U32 R23, RZ, RZ, R252 ;  /* 0x000000ffff177224 */ /* 0x010fe200078e00fc */
[C---:B---3--:R-:W-:Y:S08]  /*736a0*/  HMMA.1688.F32.TF32 R24, R228.reuse, R148, R24 ;  /* 0x00000094e418723c */ /* 0x048ff00000081018 */
[C---:B--2---:R-:W-:Y:S08]  /*736b0*/  HMMA.1688.F32.TF32 R16, R228.reuse, R140, R16 ;  /* 0x0000008ce410723c */ /* 0x044ff00000081010 */
[C---:B------:R-:W-:Y:S08]  /*736c0*/  HMMA.1688.F32.TF32 R100, R228.reuse, R220, R240 ;  /* 0x000000dce464723c */ /* 0x040ff000000810f0 */
        /* <DEDUP_REMOVED lines=8> */
[----:B------:R-:W-:Y:S11]  /*73750*/  HMMA.1688.F32.TF32 R88, R228, R12, R88 ;  /* 0x0000000ce458723c */ /* 0x000ff60000081058 */
[----:B------:R-:W-:Y:S04]  /*73760*/  @!UPT UIADD3 URZ, URZ, URZ, URZ ;  /* 0x0000003f3f3ff290 */ /* 0x000fe8000fffe03f */
[----:B------:R-:W-:Y:S01]  /*73770*/  STL.64 [R1+0x2350], R92 ;  /* 0x0023505c01007387 */ /* 0x000fe20000100a00 */
[----:B------:R-:W-:-:S03]  /*73780*/  IMAD.MOV.U32 R252, RZ, RZ, R95 ;  /* 0x000000fffffc7224 */ /* 0x000fc600078e005f */
[----:B------:R-:W-:Y:S04]  /*73790*/  STL.64 [R1+0x2360], R100 ;  /* 0x0023606401007387 */ /* 0x000fe80000100a00 */
[----:B------:R-:W-:Y:S04]  /*737a0*/  STL.64 [R1+0x2368], R102 ;  /* 0x0023686601007387 */ /* 0x000fe80000100a00 */
[----:B------:R1:W-:Y:S02]  /*737b0*/  STL [R1+0x2358], R94 ;  /* 0x0023585e01007387 */ /* 0x0003e40000100800 */
[C---:B-1----:R-:W-:Y:S08]  /*737c0*/  HMMA.1688.F32.TF32 R92, R228.reuse, R204, R84 ;  /* 0x000000cce45c723c */ /* 0x042ff00000081054 */
[C---:B------:R-:W-:Y:S08]  /*737d0*/  HMMA.1688.F32.TF32 R84, R228.reuse, R8, R28 ;  /* 0x00000008e454723c */ /* 0x040ff0000008101c */
[C---:B------:R-:W-:Y:S07]  /*737e0*/  HMMA.1688.F32.TF32 R28, R228.reuse, R200, R36 ;  /* 0x000000c8e41c723c */ /* 0x040fee0000081024 */
        /* <DEDUP_REMOVED lines=37> */
[C---:B------:R-:W-:Y:S08]  /*73a40*/  HMMA.1688.F32.TF32 R20, R228.reuse, R144, R20 ;  /* 0x00000090e414723c */ /* 0x040ff00000081014 */
[C---:B-1----:R-:W-:Y:S01]  /*73a50*/  HMMA.1688.F32.TF32 R28, R228.reuse, R152, R40 ;  /* 0x00000098e41c723c */ /* 0x042fe20000081028 */
[----:B------:R-:W-:Y:S04]  /*73a60*/  STL.64 [R1+0x2270], R36 ;  /* 0x0022702401007387 */ /* 0x000fe80000100a00 */
[----:B------:R-:W-:Y:S04]  /*73a70*/  STL.64 [R1+0x2278], R38 ;  /* 0x0022782601007387 */ /* 0x000fe80000100a00 */
[----:B------:R-:W-:Y:S04]  /*73a80*/  STL.64 [R1+0x2260], R32 ;  /* 0x0022602001007387 */ /* 0x000fe80000100a00 */
[----:B------:R-:W-:Y:S10]  /*73a90*/  STL.64 [R1+0x2268], R34 ;  /* 0x0022682201007387 */ /* 0x000ff40000100a00 */
        /* <DEDUP_REMOVED lines=8> */
[----:B-1----:R-:W-:Y:S01]  /*73b20*/  HMMA.1688.F32.TF32 R16, R228, R128, R236 ;  /* 0x00000080e410723c */ /* 0x002fe200000810ec */
[----:B------:R-:W-:Y:S01]  /*73b30*/  IMAD.MOV.U32 R240, RZ, RZ, R7 ;  /* 0x000000fffff07224 */ /* 0x000fe200078e0007 */
[----:B------:R-:W-:Y:S01]  /*73b40*/  MOV R242, R2 ;  /* 0x0000000200f27202 */ /* 0x000fe20000000f00 */
[----:B------:R-:W-:-:S02]  /*73b50*/  IMAD.MOV.U32 R241, RZ, RZ, R6 ;  /* 0x000000fffff17224 */ /* 0x000fc400078e0006 */
[----:B------:R-:W-:-:S03]  /*73b60*/  IMAD.MOV.U32 R243, RZ, RZ, R0 ;  /* 0x000000fffff37224 */ /* 0x000fc600078e0000 */
[C---:B------:R-:W-:Y:S08]  /*73b70*/  HMMA.1688.F32.TF32 R24, R228.reuse, R136, R244 ;  /* 0x00000088e418723c */ /* 0x040ff000000810f4 */
[----:B------:R-:W-:Y:S08]  /*73b80*/  HMMA.1688.F32.TF32 R20, R228, R132, R248 ;  /* 0x00000084e414723c */ /* 0x000ff000000810f8 */
[----:B------:R-:W-:Y:S01]  /*73b90*/  IMAD.MOV.U32 R7, RZ, RZ, R16 ;  /* 0x000000ffff077224 */ /* 0x000fe200078e0010 */
[----:B------:R-:W-:Y:S01]  /*73ba0*/  MOV R6, R17 ;  /* 0x0000001100067202 */ /* 0x000fe20000000f00 */
[----:B------:R-:W-:-:S02]  /*73bb0*/  IMAD.MOV.U32 R2, RZ, RZ, R18 ;  /* 0x000000ffff027224 */ /* 0x000fc400078e0012 */
[----:B------:R-:W-:Y:S02]  /*73bc0*/  IMAD.MOV.U32 R0, RZ, RZ, R19 ;  /* 0x000000ffff007224 */ /* 0x000fe400078e0013 */
[----:B------:R-:W-:Y:S01]  /*73bd0*/  HMMA.1688.F32.TF32 R16, R228, R124, R240 ;  /* 0x0000007ce410723c */ /* 0x000fe200000810f0 */
[----:B------:R-:W-:Y:S04]  /*73be0*/  STL.64 [R1+0x2210], R24 ;  /* 0x0022101801007387 */ /* 0x000fe80000100a00 */
[----:B------:R-:W-:Y:S04]  /*73bf0*/  STL.64 [R1+0x2218], R26 ;  /* 0x0022181a01007387 */ /* 0x000fe80000100a00 */
[----:B------:R1:W-:Y:S04]  /*73c00*/  STL.64 [R1+0x2200], R20 ;  /* 0x0022001401007387 */ /* 0x0003e80000100a00 */
[----:B------:R2:W-:Y:S04]  /*73c10*/  STL.64 [R1+0x2208], R22 ;  /* 0x0022081601007387 */ /* 0x0005e80000100a00 */
[----:B------:R-:W3:Y:S06]  /*73c20*/  LDL.LU R236, [R1+0x15e0] ;  /* 0x0015e00001ec7983 */ /* 0x000eec0000300800 */
        /* <DEDUP_REMOVED lines=111> */
[C---:B------:R-:W-:Y:S11]  /*74320*/  HMMA.1688.F32.TF32 R104, R228.reuse, R116, R104 ;  /* 0x00000074e468723c */ /* 0x040ff60000081068 */
[----:B------:R-:W-:Y:S04]  /*74330*/  @!UPT UIADD3 URZ, URZ, URZ, URZ ;  /* 0x0000003f3f3ff290 */ /* 0x000fe8000fffe03f */
[----:B------:R-:W-:Y:S04]  /*74340*/  STL.64 [R1+0x21d0], R100 ;  /* 0x0021d06401007387 */ /* 0x000fe80000100a00 */
[----:B------:R1:W-:Y:S02]  /*74350*/  STL.64 [R1+0x21d8], R102 ;  /* 0x0021d86601007387 */ /* 0x0003e40000100a00 */
[C---:B-1----:R-:W-:Y:S08]  /*74360*/  HMMA.1688.F32.TF32 R100, R228.reuse, R112, R92 ;  /* 0x00000070e464723c */ /* 0x042ff0000008105c */
[----:B------:R-:W-:Y:S01]  /*74370*/  HMMA.1688.F32.TF32 R92, R228, R108, R96 ;  /* 0x0000006ce45c723c */ /* 0x000fe20000081060 */
[----:B------:R-:W-:Y:S04]  /*74380*/  STL.64 [R1+0x21c0], R104 ;  /* 0x0021c06801007387 */ /* 0x000fe80000100a00 */
[----:B------:R-:W-:Y:S04]  /*74390*/  STL.64 [R1+0x21c8], R106 ;  /* 0x0021c86a01007387 */ /* 0x000fe80000100a00 */
[----:B------:R-:W-:Y:S04]  /*743a0*/  LDS R228, [R3+0x8680] ;  /* 0x0086800003e47984 */ /* 0x000fe80000000800 */
[----:B------:R-:W-:Y:S04]  /*743b0*/  LDS R230, [R3+0xa680] ;  /* 0x00a6800003e67984 */ /* 0x000fe80000000800 */
[----:B------:R-:W-:Y:S04]  /*743c0*/  STL.64 [R1+0x21b0], R100 ;  /* 0x0021b06401007387 */ /* 0x000fe80000100a00 */
[----:B------:R-:W-:Y:S04]  /*743d0*/  STL.64 [R1+0x21b8], R102 ;  /* 0x0021b86601007387 */ /* 0x000fe80000100a00 */
[----:B------:R-:W-:Y:S04]  /*743e0*/  STL.64 [R1+0x18d0], R92 ;  /* 0x0018d05c01007387 */ /* 0x000fe80000100a00 */
[----:B------:R1:W-:Y:S04]  /*743f0*/  STL.64 [R1+0x18d8], R94 ;  /* 0x0018d85e01007387 */ /* 0x0003e80000100a00 */
[----:B------:R-:W-:Y:S04]  /*74400*/  STL.64 [R1+0x18b0], R84 ;  /* 0x0018b05401007387 */ /* 0x000fe80000100a00 */
[----:B------:R2:W-:Y:S01]  /*74410*/  STL.64 [R1+0x18b8], R86 ;  /* 0x0018b85601007387 */ /* 0x0005e20000100a00 */
[C---:B-1----:R-:W-:Y:S03]  /*74420*/  HMMA.1688.F32.TF32 R92, R232.reuse, R220, R88 ;  /* 0x000000dce85c723c */ /* 0x042fe60000081058 */
[----:B------:R-:W-:Y:S04]  /*74430*/  LDS R229, [R4+0x8680] ;  /* 0x0086800004e57984 */ /* 0x000fe80000000800 */
[----:B------:R-:W1:Y:S01]  /*74440*/  LDS R231, [R4+0xa680] ;  /* 0x00a6800004e77984 */ /* 0x000e620000000800 */
[C---:B------:R-:W-:Y:S08]  /*74450*/  HMMA.1688.F32.TF32 R88, R232.reuse, R216, R28 ;  /* 0x000000d8e858723c */ /* 0x040ff0000008101c */
[C---:B--2---:R-:W-:Y:S08]  /*74460*/  HMMA.1688.F32.TF32 R84, R232.reuse, R212, R36 ;  /* 0x000000d4e854723c */ /* 0x044ff00000081024 */
        /* <DEDUP_REMOVED lines=38> */
[C---:B--2---:R-:W-:Y:S08]  /*746d0*/  HMMA.1688.F32.TF32 R28, R232.reuse, R168, R24 ;  /* 0x000000a8e81c723c */ /* 0x044ff00000081018 */
[C---:B------:R-:W-:Y:S08]  /*746e0*/  HMMA.1688.F32.TF32 R24, R232.reuse, R164, R20 ;  /* 0x000000a4e818723c */ /* 0x040ff00000081014 */
[C---:B----4-:R-:W-:Y:S08]  /*746f0*/  HMMA.1688.F32.TF32 R20, R232.reuse, R160, R16 ;  /* 0x000000a0e814723c */ /* 0x050ff00000081010 */
        /* <DEDUP_REMOVED lines=11> */
[C---:B--2---:R-:W-:Y:S03]  /*747b0*/  HMMA.1688.F32.TF32 R24, R232.reuse, R152, R248 ;  /* 0x00000098e818723c */ /* 0x044fe600000810f8 */
[----:B------:R-:W-:Y:S04]  /*747c0*/  STL.64 [R1+0x2080], R16 ;  /* 0x0020801001007387 */ /* 0x000fe80000100a00 */
[----:B------:R2:W-:Y:S01]  /*747d0*/  STL.64 [R1+0x2088], R18 ;  /* 0x0020881201007387 */ /* 0x0005e20000100a00 */
[C---:B---3--:R-:W-:Y:S08]  /*747e0*/  HMMA.1688.F32.TF32 R20, R232.reuse, R148, R236 ;  /* 0x00000094e814723c */ /* 0x048ff000000810ec */
[C---:B--2---:R-:W-:Y:S07]  /*747f0*/  HMMA.1688.F32.TF32 R16, R232.reuse, R144, R240 ;  /* 0x00000090e810723c */ /* 0x044fee00000810f0 */
        /* <DEDUP_REMOVED lines=26> */
[----:B------:R-:W1:Y:S04]  /*749a0*/  LDL.LU R56, [R1+0x14f0] ;  /* 0x0014f00001387983 */ /* 0x000e680000300800 */
[----:B------:R-:W1:Y:S04]  /*749b0*/  LDL.LU R57, [R1+0x14f4] ;  /* 0x0014f40001397983 */ /* 0x000e680000300800 */
[----:B------:R-:W1:Y:S04]  /*749c0*/  LDL.LU R58, [R1+0x14f8] ;  /* 0x0014f800013a7983 */ /* 0x000e680000300800 */
[----:B------:R-:W1:Y:S04]  /*749d0*/  LDL.LU R59, [R1+0x14fc] ;  /* 0x0014fc00013b7983 */ /* 0x000e680000300800 */
        /* <DEDUP_REMOVED lines=74> */
[C---:B----4-:R-:W-:Y:S06]  /*74e80*/  HMMA.1688.F32.TF32 R28, R232.reuse, R116, R68 ;  /* 0x00000074e81c723c */ /* 0x050fec0000081044 */
[----:B------:R-:W-:Y:S04]  /*74e90*/  STL.64 [R1+0x2000], R36 ;  /* 0x0020002401007387 */ /* 0x000fe80000100a00 */
[----:B------:R2:W-:Y:S05]  /*74ea0*/  STL.64 [R1+0x2008], R38 ;  /* 0x0020082601007387 */ /* 0x0005ea0000100a00 */
[----:B------:R-:W-:Y:S04]  /*74eb0*/  STL.64 [R1+0x1ff0], R32 ;  /* 0x001ff02001007387 */ /* 0x000fe80000100a00 */
[----:B------:R3:W-:Y:S01]  /*74ec0*/  STL.64 [R1+0x1ff8], R34 ;  /* 0x001ff82201007387 */ /* 0x0007e20000100a00 */
[C---:B--2---:R-:W-:Y:S03]  /*74ed0*/  HMMA.1688.F32.TF32 R36, R232.reuse, R112, R64 ;  /* 0x00000070e824723c */ /* 0x044fe60000081040 */
[----:B------:R-:W-:Y:S05]  /*74ee0*/  STL.64 [R1+0x1fe0], R28 ;  /* 0x001fe01c01007387 */ /* 0x000fea0000100a00 */
[----:B---3--:R-:W-:Y:S01]  /*74ef0*/  HMMA.1688.F32.TF32 R32, R232, R108, R60 ;  /* 0x0000006ce820723c */ /* 0x008fe2000008103c */
[----:B------:R1:W-:Y:S04]  /*74f00*/  STL.64 [R1+0x1fe8], R30 ;  /* 0x001fe81e01007387 */ /* 0x0003e80000100a00 */
[----:B------:R-:W-:Y:S04]  /*74f10*/  LDS R232, [R3+0x8700] ;  /* 0x0087000003e87984 */ /* 0x000fe80000000800 */
[----:B------:R-:W-:Y:S01]  /*74f20*/  LDS R234, [R3+0xa700] ;  /* 0x00a7000003ea7984 */ /* 0x000fe20000000800 */
[C---:B-1----:R-:W-:Y:S05]  /*74f30*/  HMMA.1688.F32.TF32 R28, R228.reuse, R224, R56 ;  /* 0x000000e0e41c723c */ /* 0x042fea0000081038 */
[----:B------:R-:W-:Y:S04]  /*74f40*/  STL.64 [R1+0x1fd0], R36 ;  /* 0x001fd02401007387 */ /* 0x000fe80000100a00 */
[----:B------:R-:W-:Y:S04]  /*74f50*/  STL.64 [R1+0x1fd8], R38 ;  /* 0x001fd82601007387 */ /* 0x000fe80000100a00 */
[----:B------:R-:W-:Y:S04]  /*74f60*/  STL.64 [R1+0x1890], R32 ;  /* 0x0018902001007387 */ /* 0x000fe80000100a00 */
[----:B------:R1:W-:Y:S04]  /*74f70*/  STL.64 [R1+0x1898], R34 ;  /* 0x0018982201007387 */ /* 0x0003e80000100a00 */
[----:B------:R-:W-:Y:S04]  /*74f80*/  LDS R233, [R4+0x8700] ;  /* 0x0087000004e97984 */ /* 0x000fe80000000800 */
[----:B------:R-:W2:Y:S04]  /*74f90*/  LDS R235, [R4+0xa700] ;  /* 0x00a7000004eb7984 */ /* 0x000ea80000000800 */
[----:B------:R-:W-:Y:S01]  /*74fa0*/  STL.64 [R1+0x1870], R28 ;  /* 0x0018701c01007387 */ /* 0x000fe20000100a00 */
[C---:B-1----:R-:W-:Y:S03]  /*74fb0*/  HMMA.1688.F32.TF32 R32, R228.reuse, R220, R52 ;  /* 0x000000dce420723c */ /* 0x042fe60000081034 */
[----:B------:R1:W-:Y:S05]  /*74fc0*/  STL.64 [R1+0x1878], R30 ;  /* 0x0018781e01007387 */ /* 0x0003ea0000100a00 */
[C---:B-1----:R-:W-:Y:S08]  /*74fd0*/  HMMA.1688.F32.TF32 R28, R228.reuse, R216, R48 ;  /* 0x000000d8e41c723c */ /* 0x042ff00000081030 */
[C---:B------:R-:W-:Y:S07]  /*74fe0*/  HMMA.1688.F32.TF32 R36, R228.reuse, R212, R44 ;  /* 0x000000d4e424723c */ /* 0x040fee000008102c */
[----:B------:R-:W-:Y:S04]  /*74ff0*/  STL.64 [R1+0x1fc0], R32 ;  /* 0x001fc02001007387 */ /* 0x000fe80000100a00 */
[----:B------:R1:W-:Y:S04]  /*75000*/  STL.64 [R1+0x1fc8], R34 ;  /* 0x001fc82201007387 */ /* 0x0003e80000100a00 */
[----:B------:R-:W-:Y:S01]  /*75010*/  STL.64 [R1+0x1fb0], R28 ;  /* 0x001fb01c01007387 */ /* 0x000fe20000100a00 */
[C---:B-1----:R-:W-:Y:S03]  /*75020*/  HMMA.1688.F32.TF32 R32, R228.reuse, R208, R40 ;  /* 0x000000d0e420723c */ /* 0x042fe60000081028 */
        /* <DEDUP_REMOVED lines=21> */
[----:B------:R-:W-:Y:S11]  /*75180*/  STL.64 [R1+0x5330], R196 ;  /* 0x005330c401007387 */ /* 0x000ff60000100a00 */
[----:B------:R-:W-:Y:S06]  /*75190*/  @!UPT UIADD3 URZ, URZ, URZ, URZ ;  /* 0x0000003f3f3ff290 */ /* 0x000fec000fffe03f */
        /* <DEDUP_REMOVED lines=9> */
[----:B------:R-:W3:Y:S11]  /*75230*/  LDL.LU R240, [R1+0x11a0] ;  /* 0x0011a00001f07983 */ /* 0x000ef60000300800 */
[----:B------:R-:W-:Y:S10]  /*75240*/  @!UPT UIADD3 URZ, URZ, URZ, URZ ;  /* 0x0000003f3f3ff290 */ /* 0x000ff4000fffe03f */
        /* <DEDUP_REMOVED lines=110> */
[----:B------:R1:W-:Y:S01]  /*75930*/  STL.64 [R1+0x5310], R188 ;  /* 0x005310bc01007387 */ /* 0x0003e20000100a00 */
[C---:B--2---:R-:W-:Y:S08]  /*75940*/  HMMA.1688.F32.TF32 R88, R228.reuse, R164, R88 ;  /* 0x000000a4e458723c */ /* 0x044ff00000081058 */
[C---:B---3--:R-:W-:Y:S08]  /*75950*/  HMMA.1688.F32.TF32 R96, R228.reuse, R172, R96 ;  /* 0x000000ace460723c */ /* 0x048ff00000081060 */
[C---:B----4-:R-:W-:Y:S08]  /*75960*/  HMMA.1688.F32.TF32 R104, R228.reuse, R180, R104 ;  /* 0x000000b4e468723c */ /* 0x050ff00000081068 */
[C---:B-1----:R-:W-:Y:S08]  /*75970*/  HMMA.1688.F32.TF32 R188, R228.reuse, R184, R100 ;  /* 0x000000b8e4bc723c */ /* 0x042ff00000081064 */
        /* <DEDUP_REMOVED lines=48> */
[----:B------:R1:W-:Y:S07]  /*75c80*/  STL.64 [R1+0x1e18], R30 ;  /* 0x001e181e01007387 */ /* 0x0003ee0000100a00 */
[----:B------:R-:W-:Y:S08]  /*75c90*/  HMMA.1688.F32.TF32 R24, R232, R224, R24 ;  /* 0x000000e0e818723c */ /* 0x000ff00000081018 */
[----:B-1----:R-:W-:Y:S01]  /*75ca0*/  HMMA.1688.F32.TF32 R28, R228, R108, R40 ;  /* 0x0000006ce41c723c */ /* 0x002fe20000081028 */
[----:B------:R-:W-:Y:S04]  /*75cb0*/  STL.64 [R1+0x1e00], R36 ;  /* 0x001e002401007387 */ /* 0x000fe80000100a00 */
[----:B------:R-:W-:Y:S04]  /*75cc0*/  STL.64 [R1+0x1e08], R38 ;  /* 0x001e082601007387 */ /* 0x000fe80000100a00 */
[----:B------:R-:W-:Y:S01]  /*75cd0*/  STL.64 [R1+0x1df0], R32 ;  /* 0x001df02001007387 */ /* 0x000fe20000100a00 */
[C---:B------:R-:W-:Y:S03]  /*75ce0*/  HMMA.1688.F32.TF32 R20, R232.reuse, R220, R20 ;  /* 0x000000dce814723c */ /* 0x040fe60000081014 */
[----:B------:R-:W-:Y:S04]  /*75cf0*/  STL.64 [R1+0x1df8], R34 ;  /* 0x001df82201007387 */ /* 0x000fe80000100a00 */
        /* <DEDUP_REMOVED lines=8> */
[C---:B-1----:R-:W-:Y:S08]  /*75d80*/  HMMA.1688.F32.TF32 R24, R232.reuse, R216, R16 ;  /* 0x000000d8e818723c */ /* 0x042ff00000081010 */
[C---:B------:R-:W-:Y:S01]  /*75d90*/  HMMA.1688.F32.TF32 R16, R232.reuse, R212, R244 ;  /* 0x000000d4e810723c */ /* 0x040fe200000810f4 */
        /* <DEDUP_REMOVED lines=19> */
[----:B-1----:R-:W2:Y:S04]  /*75ed0*/  LDL.LU R24, [R1+0xfd0] ;  /* 0x000fd00001187983 */ /* 0x002ea80000300800 */
[----:B------:R-:W2:Y:S04]  /*75ee0*/  LDL.LU R25, [R1+0xfd4] ;  /* 0x000fd40001197983 */ /* 0x000ea80000300800 */
        /* <DEDUP_REMOVED lines=124> */
[----:B------:R-:W2:Y:S02]  /*766b0*/  LDL.LU.64 R200, [R1+0x5340] ;  /* 0x0053400001c87983 */ /* 0x000ea40000300a00 */
[C---:B--2---:R-:W-:Y:S11]  /*766c0*/  HMMA.1688.F32.TF32 R196, R232.reuse, R200, R196 ;  /* 0x000000c8e8c4723c */ /* 0x044ff600000810c4 */
[----:B------:R-:W-:Y:S11]  /*766d0*/  @!UPT UIADD3 URZ, URZ, URZ, URZ ;  /* 0x0000003f3f3ff290 */ /* 0x000ff6000fffe03f */
[----:B------:R-:W-:Y:S01]  /*766e0*/  @!UPT UIADD3 URZ, URZ, URZ, URZ ;  /* 0x0000003f3f3ff290 */ /* 0x000fe2000fffe03f */
[----:B------:R-:W-:Y:S04]  /*766f0*/  STL.64 [R1+0x1d70], R196 ;  /* 0x001d70c401007387 */ /* 0x000fe80000100a00 */
[----:B------:R1:W-:Y:S04]  /*76700*/  STL.64 [R1+0x1d78], R198 ;  /* 0x001d78c601007387 */ /* 0x0003e80000100a00 */
[----:B-1----:R-:W2:Y:S04]  /*76710*/  LDL.LU.64 R198, [R1+0x5338] ;  /* 0x0053380001c67983 */ /* 0x002ea80000300a00 */
[----:B------:R-:W3:Y:S02]  /*76720*/  LDL.LU.64 R196, [R1+0x5330] ;  /* 0x0053300001c47983 */ /* 0x000ee40000300a00 */
[C---:B---3--:R-:W-:Y:S11]  /*76730*/  HMMA.1688.F32.TF32 R192, R232.reuse, R196, R192 ;  /* 0x000000c4e8c0723c */ /* 0x048ff600000810c0 */
[----:B------:R-:W-:Y:S11]  /*76740*/  @!UPT UIADD3 URZ, URZ, URZ, URZ ;  /* 0x0000003f3f3ff290 */ /* 0x000ff6000fffe03f */
[----:B------:R-:W-:Y:S01]  /*76750*/  @!UPT UIADD3 URZ, URZ, URZ, URZ ;  /* 0x0000003f3f3ff290 */ /* 0x000fe2000fffe03f */
[----:B------:R-:W-:Y:S04]  /*76760*/  STL.64 [R1+0x1d60], R192 ;  /* 0x001d60c001007387 */ /* 0x000fe80000100a00 */
[----:B------:R1:W-:Y:S04]  /*76770*/  STL.64 [R1+0x1d68], R194 ;  /* 0x001d68c201007387 */ /* 0x0003e80000100a00 */
[----:B-1----:R-:W3:Y:S04]  /*76780*/  LDL.LU.64 R194, [R1+0x5328] ;  /* 0x0053280001c27983 */ /* 0x002ee80000300a00 */
[----:B------:R-:W2:Y:S02]  /*76790*/  LDL.LU.64 R192, [R1+0x5320] ;  /* 0x0053200001c07983 */ /* 0x000ea40000300a00 */
[C---:B--2---:R-:W-:Y:S11]  /*767a0*/  HMMA.1688.F32.TF32 R188, R232.reuse, R192, R188 ;  /* 0x000000c0e8bc723c */ /* 0x044ff600000810bc */
[----:B------:R-:W-:Y:S11]  /*767b0*/  @!UPT UIADD3 URZ, URZ, URZ, URZ ;  /* 0x0000003f3f3ff290 */ /* 0x000ff6000fffe03f */
[----:B------:R-:W-:Y:S01]  /*767c0*/  @!UPT UIADD3 URZ, URZ, URZ, URZ ;  /* 0x0000003f3f3ff290 */ /* 0x000fe2000fffe03f */
[----:B------:R-:W-:Y:S04]  /*767d0*/  STL.64 [R1+0x1d50], R188 ;  /* 0x001d50bc01007387 */ /* 0x000fe80000100a00 */
[----:B------:R1:W-:Y:S04]  /*767e0*/  STL.64 [R1+0x1d58], R190 ;  /* 0x001d58be01007387 */ /* 0x0003e80000100a00 */
[----:B-1----:R-:W2:Y:S04]  /*767f0*/  LDL.LU.64 R190, [R1+0x5318] ;  /* 0x0053180001be7983 */ /* 0x002ea80000300a00 */
[----:B------:R-:W2:Y:S01]  /*76800*/  LDL.LU.64 R188, [R1+0x5310] ;  /* 0x0053100001bc7983 */ /* 0x000ea20000300a00 */
[C---:B------:R-:W-:Y:S08]  /*76810*/  HMMA.1688.F32.TF32 R248, R232.reuse, R184, R248 ;  /* 0x000000b8e8f8723c */ /* 0x040ff000000810f8 */
[C---:B------:R-:W-:Y:S08]  /*76820*/  HMMA.1688.F32.TF32 R236, R232.reuse, R180, R236 ;  /* 0x000000b4e8ec723c */ /* 0x040ff000000810ec */
[C---:B------:R-:W-:Y:S08]  /*76830*/  HMMA.1688.F32.TF32 R240, R232.reuse, R176, R240 ;  /* 0x000000b0e8f0723c */ /* 0x040ff000000810f0 */
[C---:B------:R-:W-:Y:S08]  /*76840*/  HMMA.1688.F32.TF32 R100, R232.reuse, R172, R100 ;  /* 0x000000ace864723c */ /* 0x040ff00000081064 */
[C---:B------:R-:W-:Y:S08]  /*76850*/  HMMA.1688.F32.TF32 R104, R232.reuse, R168, R104 ;  /* 0x000000a8e868723c */ /* 0x040ff00000081068 */
[C---:B------:R-:W-:Y:S08]  /*76860*/  HMMA.1688.F32.TF32 R96, R232.reuse, R160, R96 ;  /* 0x000000a0e860723c */ /* 0x040ff00000081060 */
[----:B------:R-:W-:Y:S08]  /*76870*/  HMMA.1688.F32.TF32 R88, R232, R152, R88 ;  /* 0x00000098e858723c */ /* 0x000ff00000081058 */
[C---:B------:R-:W-:Y:S08]  /*76880*/  HMMA.1688.F32.TF32 R24, R228.reuse, R212, R24 ;  /* 0x000000d4e418723c */ /* 0x040ff00000081018 */
[C---:B----4-:R-:W-:Y:S08]  /*76890*/  HMMA.1688.F32.TF32 R20, R228.reuse, R208, R20 ;  /* 0x000000d0e414723c */ /* 0x050ff00000081014 */
[----:B------:R-:W-:Y:S08]  /*768a0*/  HMMA.1688.F32.TF32 R16, R228, R204, R16 ;  /* 0x000000cce410723c */ /* 0x000ff00000081010 */
[C---:B--2---:R-:W-:Y:S11]  /*768b0*/  HMMA.1688.F32.TF32 R244, R232.reuse, R188, R244 ;  /* 0x000000bce8f4723c */ /* 0x044ff600000810f4 */
[----:B------:R-:W-:Y:S11]  /*768c0*/  @!UPT UIADD3 URZ, URZ, URZ, URZ ;  /* 0x0000003f3f3ff290 */ /* 0x000ff6000fffe03f */
[----:B------:R-:W-:Y:S01]  /*768d0*/  @!UPT UIADD3 URZ, URZ, URZ, URZ ;  /* 0x0000003f3f3ff290 */ /* 0x000fe2000fffe03f */
[----:B------:R-:W-:Y:S04]  /*768e0*/  STL.64 [R1+0x1d40], R244 ;  /* 0x001d40f401007387 */ /* 0x000fe80000100a00 */
[----:B------:R1:W-:Y:S04]  /*768f0*/  STL.64 [R1+0x1d48], R246 ;  /* 0x001d48f601007387 */ /* 0x0003e80000100a00 */
[----:B-1----:R-:W2:Y:S04]  /*76900*/  LDL.LU.64 R246, [R1+0x5308] ;  /* 0x0053080001f67983 */ /* 0x002ea80000300a00 */
[----:B------:R-:W4:Y:S04]  /*76910*/  LDL.LU.64 R244, [R1+0x5300] ;  /* 0x0053000001f47983 */ /* 0x000f280000300a00 */
        /* <DEDUP_REMOVED lines=52> */
[----:B-1----:R-:W-:Y:S07]  /*76c60*/  HMMA.1688.F32.TF32 R28, R232, R108, R52 ;  /* 0x0000006ce81c723c */ /* 0x002fee0000081034 */
[----:B------:R-:W-:Y:S04]  /*76c70*/  STL.64 [R1+0x1910], R36 ;  /* 0x0019102401007387 */ /* 0x000fe80000100a00 */
[----:B------:R1:W-:Y:S04]  /*76c80*/  STL.64 [R1+0x1918], R38 ;  /* 0x0019182601007387 */ /* 0x0003e80000100a00 */
[----:B------:R-:W-:Y:S04]  /*76c90*/  STL.64 [R1+0x18f0], R32 ;  /* 0x0018f02001007387 */ /* 0x000fe80000100a00 */
[----:B------:R3:W-:Y:S01]  /*76ca0*/  STL.64 [R1+0x18f8], R34 ;  /* 0x0018f82201007387 */ /* 0x0007e20000100a00 */
[C---:B-1----:R-:W-:Y:S03]  /*76cb0*/  HMMA.1688.F32.TF32 R36, R228.reuse, R224, R48 ;  /* 0x000000e0e424723c */ /* 0x042fe60000081030 */
[----:B------:R-:W-:Y:S04]  /*76cc0*/  LDS R232, [R3+0xc000] ;  /* 0x00c0000003e87984 */ /* 0x000fe80000000800 */
[----:B------:R-:W-:Y:S01]  /*76cd0*/  LDS R234, [R3+0xe000] ;  /* 0x00e0000003ea7984 */ /* 0x000fe20000000800 */
[C---:B---3--:R-:W-:Y:S03]  /*76ce0*/  HMMA.1688.F32.TF32 R32, R228.reuse, R220, R44 ;  /* 0x000000dce420723c */ /* 0x048fe6000008102c */
[----:B------:R-:W-:Y:S04]  /*76cf0*/  STL.64 [R1+0x1830], R28 ;  /* 0x0018301c01007387 */ /* 0x000fe80000100a00 */
[----:B------:R1:W-:Y:S04]  /*76d00*/  STL.64 [R1+0x1838], R30 ;  /* 0x0018381e01007387 */ /* 0x0003e80000100a00 */
[----:B------:R-:W-:Y:S04]  /*76d10*/  LDS R233, [R4+0xc000] ;  /* 0x00c0000004e97984 */ /* 0x000fe80000000800 */
[----:B------:R-:W3:Y:S01]  /*76d20*/  LDS R235, [R4+0xe000] ;  /* 0x00e0000004eb7984 */ /* 0x000ee20000000800 */
[C---:B-1----:R-:W-:Y:S03]  /*76d30*/  HMMA.1688.F32.TF32 R28, R228.reuse, R216, R40 ;  /* 0x000000d8e41c723c */ /* 0x042fe60000081028 */
[----:B------:R-:W-:Y:S04]  /*76d40*/  STL.64 [R1+0x1810], R36 ;  /* 0x0018102401007387 */ /* 0x000fe80000100a00 */
[----:B------:R-:W-:Y:S04]  /*76d50*/  STL.64 [R1+0x1818], R38 ;  /* 0x0018182601007387 */ /* 0x000fe80000100a00 */
[----:B------:R-:W-:Y:S04]  /*76d60*/  STL.64 [R1+0x17f0], R32 ;  /* 0x0017f02001007387 */ /* 0x000fe80000100a00 */
[----:B------:R-:W-:Y:S08]  /*76d70*/  STL.64 [R1+0x17f8], R34 ;  /* 0x0017f82201007387 */ /* 0x000ff00000100a00 */
[----:B------:R-:W-:Y:S04]  /*76d80*/  STL.64 [R1+0x17d0], R28 ;  /* 0x0017d01c01007387 */ /* 0x000fe80000100a00 */
[----:B------:R-:W-:Y:S04]  /*76d90*/  STL.64 [R1+0x17d8], R30 ;  /* 0x0017d81e01007387 */ /* 0x000fe80000100a00 */
        /* <DEDUP_REMOVED lines=86> */
[----:B------:R-:W2:Y:S01]  /*77300*/  LDL.LU R22, [R1+0xe98] ;  /* 0x000e980001167983 */ /* 0x000ea20000300800 */
[C---:B-1----:R-:W-:Y:S03]  /*77310*/  HMMA.1688.F32.TF32 R28, R228.reuse, R196, R16 ;  /* 0x000000c4e41c723c */ /* 0x042fe60000081010 */
[----:B------:R-:W2:Y:S04]  /*77320*/  LDL.LU R23, [R1+0xe9c] ;  /* 0x000e9c0001177983 */ /* 0x000ea80000300800 */
[----:B------:R-:W3:Y:S11]  /*77330*/  LDL.LU R16, [R1+0xe80] ;  /* 0x000e800001107983 */ /* 0x000ef60000300800 */
[----:B------:R-:W-:Y:S05]  /*77340*/  @!UPT UIADD3 URZ, URZ, URZ, URZ ;  /* 0x0000003f3f3ff290 */ /* 0x000fea000fffe03f */
[----:B------:R-:W-:Y:S04]  /*77350*/  STL.64 [R1+0x16f0], R28 ;  /* 0x0016f01c01007387 */ /* 0x000fe80000100a00 */
[----:B------:R1:W-:Y:S04]  /*77360*/  STL.64 [R1+0x16f8], R30 ;  /* 0x0016f81e01007387 */ /* 0x0003e80000100a00 */
[----:B------:R-:W3:Y:S04]  /*77370*/  LDL.LU R17, [R1+0xe84] ;  /* 0x000e840001117983 */ /* 0x000ee80000300800 */
[----:B------:R-:W3:Y:S04]  /*77380*/  LDL.LU R18, [R1+0xe88] ;  /* 0x000e880001127983 */ /* 0x000ee80000300800 */
[----:B------:R-:W3:Y:S01]  /*77390*/  LDL.LU R19, [R1+0xe8c] ;  /* 0x000e8c0001137983 */ /* 0x000ee20000300800 */
[C---:B------:R-:W-:Y:S08]  /*773a0*/  HMMA.1688.F32.TF32 R36, R228.reuse, R192, R32 ;  /* 0x000000c0e424723c */ /* 0x040ff00000081020 */
        /* <DEDUP_REMOVED lines=9> */
[C---:B----4-:R-:W-:Y:S08]  /*77440*/  HMMA.1688.F32.TF32 R32, R228.reuse, R176, R68 ;  /* 0x000000b0e420723c */ /* 0x050ff00000081044 */
        /* <DEDUP_REMOVED lines=11> */
[----:B------:R-:W-:Y:S04]  /*77500*/  STL.64 [R1+0x29f8], R38 ;  /* 0x0029f82601007387 */ /* 0x000fe80000100a00 */
[----:B------:R-:W4:Y:S04]  /*77510*/  LDL.LU R24, [R1+0xe70] ;  /* 0x000e700001187983 */ /* 0x000f280000300800 */
[----:B------:R-:W-:Y:S04]  /*77520*/  STL.64 [R1+0x29e0], R32 ;  /* 0x0029e02001007387 */ /* 0x000fe80000100a00 */
[----:B------:R1:W-:Y:S04]  /*77530*/  STL.64 [R1+0x29e8], R34 ;  /* 0x0029e82201007387 */ /* 0x0003e80000100a00 */
[----:B------:R-:W-:Y:S04]  /*77540*/  STL.64 [R1+0x29d0], R28 ;  /* 0x0029d01c01007387 */ /* 0x000fe80000100a00 */
[----:B------:R1:W-:Y:S02]  /*77550*/  STL.64 [R1+0x29d8], R30 ;  /* 0x0029d81e01007387 */ /* 0x0003e40000100a00 */
[C---:B-1----:R-:W-:Y:S02]  /*77560*/  HMMA.1688.F32.TF32 R32, R228.reuse, R156, R52 ;  /* 0x0000009ce420723c */ /* 0x042fe40000081034 */
[----:B------:R-:W4:Y:S04]  /*77570*/  LDL.LU R25, [R1+0xe74] ;  /* 0x000e740001197983 */ /* 0x000f280000300800 */
[----:B------:R-:W4:Y:S02]  /*77580*/  LDL.LU R26, [R1+0xe78] ;  /* 0x000e7800011a7983 */ /* 0x000f240000300800 */
[----:B------:R-:W-:Y:S02]  /*77590*/  HMMA.1688.F32.TF32 R28, R228, R152, R48 ;  /* 0x00000098e41c723c */ /* 0x000fe40000081030 */
[----:B------:R-:W4:Y:S11]  /*775a0*/  LDL.LU R27, [R1+0xe7c] ;  /* 0x000e7c00011b7983 */ /* 0x000f360000300800 */
[----:B------:R-:W-:Y:S10]  /*775b0*/  @!UPT UIADD3 URZ, URZ, URZ, URZ ;  /* 0x0000003f3f3ff290 */ /* 0x000ff4000fffe03f */
[----:B------:R-:W-:Y:S01]  /*775c0*/  STL.64 [R1+0x29b0], R28 ;  /* 0x0029b01c01007387 */ /* 0x000fe20000100a00 */
[----:B------:R-:W-:-:S03]  /*775d0*/  IMAD.MOV.U32 R157, RZ, RZ, R31 ;  /* 0x000000ffff9d7224 */ /* 0x000fc600078e001f */
[----:B------:R-:W-:Y:S04]  /*775e0*/  STL.64 [R1+0x29c0], R32 ;  /* 0x0029c02001007387 */ /* 0x000fe80000100a00 */
[----:B------:R1:W-:Y:S04]  /*775f0*/  STL.64 [R1+0x29c8], R34 ;  /* 0x0029c82201007387 */ /* 0x0003e80000100a00 */
[----:B------:R1:W-:Y:S02]  /*77600*/  STL [R1+0x29b8], R30 ;  /* 0x0029b81e01007387 */ /* 0x0003e40000100800 */
[C---:B-1----:R-:W-:Y:S08]  /*77610*/  HMMA.1688.F32.TF32 R32, R228.reuse, R148, R44 ;  /* 0x00000094e420723c */ /* 0x042ff0000008102c */
[----:B------:R-:W-:Y:S01]  /*77620*/  HMMA.1688.F32.TF32 R28, R228, R144, R40 ;  /* 0x00000090e41c723c */ /* 0x000fe20000081028 */
[----:B------:R1:W-:Y:S11]  /*77630*/  STL [R1+0x4d64], R157 ;  /* 0x004d649d01007387 */ /* 0x0003f60000100800 */
[----:B------:R-:W-:Y:S11]  /*77640*/  @!UPT UIADD3 URZ, URZ, URZ, URZ ;  /* 0x0000003f3f3ff290 */ /* 0x000ff6000fffe03f */
[----:B------:R-:W-:Y:S01]  /*77650*/  STL.64 [R1+0x2990], R28 ;  /* 0x0029901c01007387 */ /* 0x000fe20000100a00 */
[----:B-1----:R-:W-:-:S03]  /*77660*/  MOV R157, R31 ;  /* 0x0000001f009d7202 */ /* 0x002fc60000000f00 */
[----:B------:R-:W-:Y:S04]  /*77670*/  STL.64 [R1+0x29a0], R32 ;  /* 0x0029a02001007387 */ /* 0x000fe80000100a00 */
[----:B------:R-:W-:Y:S04]  /*77680*/  STL.64 [R1+0x29a8], R34 ;  /* 0x0029a82201007387 */ /* 0x000fe80000100a00 */
[----:B------:R2:W-:Y:S04]  /*77690*/  STL [R1+0x2998], R30 ;  /* 0x0029981e01007387 */ /* 0x0005e80000100800 */
[----:B------:R-:W4:Y:S04]  /*776a0*/  LDL.LU R44, [R1+0xe60] ;  /* 0x000e6000012c7983 */ /* 0x000f280000300800 */
[----:B------:R-:W4:Y:S04]  /*776b0*/  LDL.LU R45, [R1+0xe64] ;  /* 0x000e6400012d7983 */ /* 0x000f280000300800 */
[----:B------:R-:W4:Y:S04]  /*776c0*/  LDL.LU R46, [R1+0xe68] ;  /* 0x000e6800012e7983 */ /* 0x000f280000300800 */
[----:B------:R-:W4:Y:S01]  /*776d0*/  LDL.LU R47, [R1+0xe6c] ;  /* 0x000e6c00012f7983 */ /* 0x000f220000300800 */
[C---:B--2---:R-:W-:Y:S03]  /*776e0*/  HMMA.1688.F32.TF32 R28, R228.reuse, R140, R20 ;  /* 0x0000008ce41c723c */ /* 0x044fe60000081014 */
[----:B------:R1:W-:Y:S04]  /*776f0*/  STL [R1+0x4d68], R157 ;  /* 0x004d689d01007387 */ /* 0x0003e80000100800 */
[----:B------:R-:W2:Y:S01]  /*77700*/  LDL.LU R20, [R1+0xe50] ;  /* 0x000e500001147983 */ /* 0x000ea20000300800 */
[----:B---3--:R-:W-:Y:S11]  /*77710*/  HMMA.1688.F32.TF32 R16, R228, R136, R16 ;  /* 0x00000088e410723c */ /* 0x008ff60000081010 */
[----:B------:R-:W-:Y:S04]  /*77720*/  @!UPT UIADD3 URZ, URZ, URZ, URZ ;  /* 0x0000003f3f3ff290 */ /* 0x000fe8000fffe03f */
[----:B------:R-:W-:Y:S04]  /*77730*/  STL.64 [R1+0x2980], R28 ;  /* 0x0029801c01007387 */ /* 0x000fe80000100a00 */
[----:B------:R-:W-:Y:S04]  /*77740*/  STL.64 [R1+0x2988], R30 ;  /* 0x0029881e01007387 */ /* 0x000fe80000100a00 */
[----:B------:R-:W2:Y:S04]  /*77750*/  LDL.LU R21, [R1+0xe54] ;  /* 0x000e540001157983 */ /* 0x000ea80000300800 */
[----:B------:R-:W2:Y:S04]  /*77760*/  LDL.LU R22, [R1+0xe58] ;  /* 0x000e580001167983 */ /* 0x000ea80000300800 */
[----:B------:R-:W2:Y:S01]  /*77770*/  LDL.LU R23, [R1+0xe5c] ;  /* 0x000e5c0001177983 */ /* 0x000ea20000300800 */
[----:B------:R-:W-:-:S02]  /*77780*/  IMAD.MOV.U32 R156, RZ, RZ, R16 ;  /* 0x000000ffff9c7224 */ /* 0x000fc400078e0010 */
[----:B------:R-:W-:Y:S01]  /*77790*/  IMAD.MOV.U32 R153, RZ, RZ, R17 ;  /* 0x000000ffff997224 */ /* 0x000fe200078e0011 */
[----:B------:R-:W2:Y:S01]  /*777a0*/  LDL.LU R16, [R1+0xe40] ;  /* 0x000e400001107983 */ /* 0x000ea20000300800 */
[----:B------:R-:W-:Y:S01]  /*777b0*/  IMAD.MOV.U32 R152, RZ, RZ, R18 ;  /* 0x000000ffff987224 */ /* 0x000fe200078e0012 */
[----:B------:R-:W-:Y:S02]  /*777c0*/  MOV R149, R19 ;  /* 0x0000001300957202 */ /* 0x000fe40000000f00 */
[----:B------:R-:W2:Y:S04]  /*777d0*/  LDL.LU R17, [R1+0xe44] ;  /* 0x000e440001117983 */ /* 0x000ea80000300800 */
[----:B------:R-:W2:Y:S04]  /*777e0*/  LDL.LU R18, [R1+0xe48] ;  /* 0x000e480001127983 */ /* 0x000ea80000300800 */
[----:B------:R-:W2:Y:S04]  /*777f0*/  LDL.LU R19, [R1+0xe4c] ;  /* 0x000e4c0001137983 */ /* 0x000ea80000300800 */
[----:B------:R-:W-:Y:S04]  /*77800*/  STL [R1+0x4d78], R149 ;  /* 0x004d789501007387 */ /* 0x000fe80000100800 */
[----:B------:R-:W-:Y:S04]  /*77810*/  STL [R1+0x4d74], R152 ;  /* 0x004d749801007387 */ /* 0x000fe80000100800 */
[----:B------:R-:W-:Y:S04]  /*77820*/  STL [R1+0x4d70], R153 ;  /* 0x004d709901007387 */ /* 0x000fe80000100800 */
[----:B------:R-:W-:Y:S01]  /*77830*/  STL [R1+0x4d6c], R156 ;  /* 0x004d6c9c01007387 */ /* 0x000fe20000100800 */
[----:B----4-:R-:W-:Y:S11]  /*77840*/  HMMA.1688.F32.TF32 R24, R228, R132, R24 ;  /* 0x00000084e418723c */ /* 0x010ff60000081018 */
[----:B------:R-:W-:Y:S11]  /*77850*/  @!UPT UIADD3 URZ, URZ, URZ, URZ ;  /* 0x0000003f3f3ff290 */ /* 0x000ff6000fffe03f */
[----:B------:R-:W-:Y:S01]  /*77860*/  @!UPT UIADD3 URZ, URZ, URZ, URZ ;  /* 0x0000003f3f3ff290 */ /* 0x000fe2000fffe03f */
[----:B------:R4:W-:Y:S04]  /*77870*/  STL.64 [R1+0x2960], R24 ;  /* 0x0029601801007387 */ /* 0x0009e80000100a00 */
[----:B------:R1:W-:Y:S04]  /*77880*/  STL [R1+0x2968], R26 ;  /* 0x0029681a01007387 */ /* 0x0003e80000100800 */
[----:B------:R-:W3:Y:S04]  /*77890*/  LDL.LU R40, [R1+0xe30] ;  /* 0x000e300001287983 */ /* 0x000ee80000300800 */
[----:B------:R-:W3:Y:S04]  /*778a0*/  LDL.LU R41, [R1+0xe34] ;  /* 0x000e340001297983 */ /* 0x000ee80000300800 */
[----:B------:R-:W3:Y:S01]  /*778b0*/  LDL.LU R42, [R1+0xe38] ;  /* 0x000e3800012a7983 */ /* 0x000ee20000300800 */
[----:B-1----:R-:W-:-:S03]  /*778c0*/  IMAD.MOV.U32 R157, RZ, RZ, R27 ;  /* 0x000000ffff9d7224 */ /* 0x002fc600078e001b */
[----:B------:R-:W3:Y:S04]  /*778d0*/  LDL.LU R43, [R1+0xe3c] ;  /* 0x000e3c00012b7983 */ /* 0x000ee80000300800 */
[----:B----4-:R-:W4:Y:S04]  /*778e0*/  LDL.LU R24, [R1+0xe20] ;  /* 0x000e200001187983 */ /* 0x010f280000300800 */
[----:B------:R-:W4:Y:S04]  /*778f0*/  LDL.LU R25, [R1+0xe24] ;  /* 0x000e240001197983 */ /* 0x000f280000300800 */
[----:B------:R-:W4:Y:S04]  /*77900*/  LDL.LU R26, [R1+0xe28] ;  /* 0x000e2800011a7983 */ /* 0x000f280000300800 */
[----:B------:R-:W4:Y:S04]  /*77910*/  LDL.LU R27, [R1+0xe2c] ;  /* 0x000e2c00011b7983 */ /* 0x000f280000300800 */
[----:B------:R1:W-:Y:S01]  /*77920*/  STL [R1+0x4d7c], R157 ;  /* 0x004d7c9d01007387 */ /* 0x0003e20000100800 */
[C---:B------:R-:W-:Y:S11]  /*77930*/  HMMA.1688.F32.TF32 R28, R228.reuse, R128, R44 ;  /* 0x00000080e41c723c */ /* 0x040ff6000008102c */
        /* <DEDUP_REMOVED lines=9> */
[----:B------:R-:W-:Y:S01]  /*779d0*/  STL [R1+0x4d80], R152 ;  /* 0x004d809801007387 */ /* 0x000fe20000100800 */
[C---:B--2---:R-:W-:Y:S08]  /*779e0*/  HMMA.1688.F32.TF32 R20, R228.reuse, R124, R20 ;  /* 0x0000007ce414723c */ /* 0x044ff00000081014 */
[----:B------:R-:W-:Y:S11]  /*779f0*/  HMMA.1688.F32.TF32 R16, R228, R120, R16 ;  /* 0x00000078e410723c */ /* 0x000ff60000081010 */
[----:B------:R-:W-:Y:S04]  /*77a00*/  @!UPT UIADD3 URZ, URZ, URZ, URZ ;  /* 0x0000003f3f3ff290 */ /* 0x000fe8000fffe03f */
[----:B------:R2:W-:Y:S01]  /*77a10*/  STL.64 [R1+0x2940], R20 ;  /* 0x0029401401007387 */ /* 0x0005e20000100a00 */
[----:B-1----:R-:W-:-:S03]  /*77a20*/  IMAD.MOV.U32 R157, RZ, RZ, R23 ;  /* 0x000000ffff9d7224 */ /* 0x002fc600078e0017 */
[----:B------:R1:W-:Y:S01]  /*77a30*/  STL [R1+0x2948], R22 ;  /* 0x0029481601007387 */ /* 0x0003e20000100800 */
[----:B------:R-:W-:-:S03]  /*77a40*/  MOV R23, R219 ;  /* 0x000000db00177202 */ /* 0x000fc60000000f00 */
[----:B--2---:R-:W2:Y:S01]  /*77a50*/  LDL.LU R20, [R1+0xe10] ;  /* 0x000e100001147983 */ /* 0x004ea20000300800 */
[----:B-1----:R-:W-:-:S03]  /*77a60*/  IMAD.MOV.U32 R22, RZ, RZ, R218 ;  /* 0x000000ffff167224 */ /* 0x002fc600078e00da */
[----:B------:R-:W2:Y:S04]  /*77a70*/  LDL.LU R21, [R1+0xe14] ;  /* 0x000e140001157983 */ /* 0x000ea80000300800 */
[----:B------:R-:W2:Y:S01]  /*77a80*/  LDL.LU R218, [R1+0x52c8] ;  /* 0x0052c80001da7983 */ /* 0x000ea20000300800 */
[----:B------:R-:W-:-:S03]  /*77a90*/  IMAD.MOV.U32 R148, RZ, RZ, R16 ;  /* 0x000000ffff947224 */ /* 0x000fc600078e0010 */
[----:B------:R-:W2:Y:S01]  /*77aa0*/  LDL.LU R219, [R1+0x52c4] ;  /* 0x0052c40001db7983 */ /* 0x000ea20000300800 */
[----:B------:R-:W-:Y:S02]  /*77ab0*/  IMAD.MOV.U32 R145, RZ, RZ, R17 ;  /* 0x000000ffff917224 */ /* 0x000fe400078e0011 */
[----:B------:R-:W-:Y:S01]  /*77ac0*/  IMAD.MOV.U32 R16, RZ, RZ, R222 ;  /* 0x000000ffff107224 */ /* 0x000fe200078e00de */
[----:B------:R-:W-:Y:S01]  /*77ad0*/  STL [R1+0x4d90], R157 ;  /* 0x004d909d01007387 */ /* 0x000fe20000100800 */
[----:B------:R-:W-:Y:S01]  /*77ae0*/  IMAD.MOV.U32 R144, RZ, RZ, R18 ;  /* 0x000000ffff907224 */ /* 0x000fe200078e0012 */
[----:B------:R-:W-:Y:S01]  /*77af0*/  MOV R141, R19 ;  /* 0x00000013008d7202 */ /* 0x000fe20000000f00 */
[----:B------:R-:W-:Y:S01]  /*77b00*/  IMAD.MOV.U32 R17, RZ, RZ, R223 ;  /* 0x000000ffff117224 */ /* 0x000fe200078e00df */
[----:B------:R-:W2:Y:S01]  /*77b10*/  LDL.LU R222, [R1+0x52c0] ;  /* 0x0052c00001de7983 */ /* 0x000ea20000300800 */
[----:B------:R-:W-:Y:S01]  /*77b20*/  IMAD.MOV.U32 R18, RZ, RZ, R226 ;  /* 0x000000ffff127224 */ /* 0x000fe200078e00e2 */
[----:B------:R-:W-:-:S02]  /*77b30*/  MOV R19, R227 ;  /* 0x000000e300137202 */ /* 0x000fc40000000f00 */
[----:B------:R-:W2:Y:S04]  /*77b40*/  LDL.LU R223, [R1+0x52bc] ;  /* 0x0052bc0001df7983 */ /* 0x000ea80000300800 */
[----:B------:R-:W3:Y:S04]  /*77b50*/  LDL.LU R226, [R1+0x52b8] ;  /* 0x0052b80001e27983 */ /* 0x000ee80000300800 */
[----:B------:R-:W3:Y:S04]  /*77b60*/  LDL.LU R227, [R1+0x52b4] ;  /* 0x0052b40001e37983 */ /* 0x000ee80000300800 */
[----:B------:R1:W-:Y:S04]  /*77b70*/  STL [R1+0x4d9c], R144 ;  /* 0x004d9c9001007387 */ /* 0x0003e80000100800 */
[----:B------:R1:W-:Y:S04]  /*77b80*/  STL [R1+0x4d98], R145 ;  /* 0x004d989101007387 */ /* 0x0003e80000100800 */
[----:B------:R1:W-:Y:S01]  /*77b90*/  STL [R1+0x4d94], R148 ;  /* 0x004d949401007387 */ /* 0x0003e20000100800 */
[----:B------:R-:W-:Y:S01]  /*77ba0*/  IMAD.MOV.U32 R44, RZ, RZ, R179 ;  /* 0x000000ffff2c7224 */ /* 0x000fe200078e00b3 */
[C---:B----4-:R-:W-:Y:S11]  /*77bb0*/  HMMA.1688.F32.TF32 R24, R228.reuse, R112, R24 ;  /* 0x00000070e418723c */ /* 0x050ff60000081018 */
[----:B------:R-:W-:Y:S11]  /*77bc0*/  @!UPT UIADD3 URZ, URZ, URZ, URZ ;  /* 0x0000003f3f3ff290 */ /* 0x000ff6000fffe03f */
[----:B------:R-:W-:Y:S02]  /*77bd0*/  @!UPT UIADD3 URZ, URZ, URZ, URZ ;  /* 0x0000003f3f3ff290 */ /* 0x000fe4000fffe03f */
[----:B-1----:R-:W-:Y:S01]  /*77be0*/  IMAD.MOV.U32 R144, RZ, RZ, R24 ;  /* 0x000000ffff907224 */ /* 0x002fe200078e0018 */
[----:B------:R-:W-:Y:S01]  /*77bf0*/  MOV R157, R27 ;  /* 0x0000001b009d7202 */ /* 0x000fe20000000f00 */
[----:B------:R-:W-:Y:S02]  /*77c00*/  IMAD.MOV.U32 R145, RZ, RZ, R25 ;  /* 0x000000ffff917224 */ /* 0x000fe400078e0019 */
[----:B------:R-:W-:Y:S02]  /*77c10*/  IMAD.MOV.U32 R148, RZ, RZ, R26 ;  /* 0x000000ffff947224 */ /* 0x000fe400078e001a */
[----:B------:R-:W-:Y:S11]  /*77c20*/  HMMA.1688.F32.TF32 R24, R228, R108, R240 ;  /* 0x0000006ce418723c */ /* 0x000ff600000810f0 */
[----:B------:R-:W-:Y:S11]  /*77c30*/  @!UPT UIADD3 URZ, URZ, URZ, URZ ;  /* 0x0000003f3f3ff290 */ /* 0x000ff6000fffe03f */
[----:B------:R-:W-:Y:S02]  /*77c40*/  @!UPT UIADD3 URZ, URZ, URZ, URZ ;  /* 0x0000003f3f3ff290 */ /* 0x000fe4000fffe03f */
[----:B------:R-:W-:Y:S02]  /*77c50*/  IMAD.MOV.U32 R140, RZ, RZ, R24 ;  /* 0x000000ffff8c7224 */ /* 0x000fe400078e0018 */
[----:B------:R-:W-:Y:S02]  /*77c60*/  IMAD.MOV.U32 R137, RZ, RZ, R25 ;  /* 0x000000ffff897224 */ /* 0x000fe400078e0019 */
[----:B------:R-:W-:Y:S01]  /*77c70*/  IMAD.MOV.U32 R24, RZ, RZ, R195 ;  /* 0x000000ffff187224 */ /* 0x000fe200078e00c3 */
[----:B------:R-:W-:Y:S01]  /*77c80*/  MOV R133, R27 ;  /* 0x0000001b00857202 */ /* 0x000fe20000000f00 */
[----:B------:R-:W-:Y:S02]  /*77c90*/  IMAD.MOV.U32 R136, RZ, RZ, R26 ;  /* 0x000000ffff887224 */ /* 0x000fe400078e001a */
[----:B------:R-:W-:Y:S01]  /*77ca0*/  IMAD.MOV.U32 R25, RZ, RZ, R154 ;  /* 0x000000ffff197224 */ /* 0x000fe200078e009a */
[----:B------:R-:W-:Y:S01]  /*77cb0*/  MOV R27, R142 ;  /* 0x0000008e001b7202 */ /* 0x000fe20000000f00 */
[----:B------:R-:W-:Y:S01]  /*77cc0*/  IMAD.MOV.U32 R26, RZ, RZ, R150 ;  /* 0x000000ffff1a7224 */ /* 0x000fe200078e0096 */
[C---:B--2---:R-:W-:Y:S08]  /*77cd0*/  HMMA.1688.F32.TF32 R20, R232.reuse, R222, R20 ;  /* 0x000000dee814723c */ /* 0x044ff00000081014 */
[----:B---3--:R-:W-:Y:S11]  /*77ce0*/  HMMA.1688.F32.TF32 R236, R232, R226, R236 ;  /* 0x000000e2e8ec723c */ /* 0x008ff600000810ec */
[----:B------:R-:W-:Y:S05]  /*77cf0*/  @!UPT UIADD3 URZ, URZ, URZ, URZ ;  /* 0x0000003f3f3ff290 */ /* 0x000fea000fffe03f */
[----:B------:R-:W-:Y:S02]  /*77d00*/  IMAD.MOV.U32 R132, RZ, RZ, R20 ;  /* 0x000000ffff847224 */ /* 0x000fe400078e0014 */
[----:B------:R-:W-:Y:S02]  /*77d10*/  IMAD.MOV.U32 R129, RZ, RZ, R21 ;  /* 0x000000ffff817224 */ /* 0x000fe400078e0015 */
[----:B------:R-:W-:-:S03]  /*77d20*/  IMAD.MOV.U32 R20, RZ, RZ, R171 ;  /* 0x000000ffff147224 */ /* 0x000fc600078e00ab */
[----:B------:R-:W-:Y:S01]  /*77d30*/  STL.64 [R1+0x4da8], R238 ;  /* 0x004da8ee01007387 */ /* 0x000fe20000100a00 */
[----:B------:R-:W-:Y:S01]  /*77d40*/  IMAD.MOV.U32 R128, RZ, RZ, R22 ;  /* 0x000000ffff807224 */ /* 0x000fe200078e0016 */
[----:B------:R-:W-:Y:S01]  /*77d50*/  MOV R125, R23 ;  /* 0x00000017007d7202 */ /* 0x000fe20000000f00 */
[----:B------:R-:W-:Y:S01]  /*77d60*/  IMAD.MOV.U32 R21, RZ, RZ, R202 ;  /* 0x000000ffff157224 */ /* 0x000fe200078e00ca */
[----:B------:R-:W-:Y:S01]  /*77d70*/  STL.64 [R1+0x4da0], R236 ;  /* 0x004da0ec01007387 */ /* 0x000fe20000100a00 */
[----:B------:R-:W-:Y:S01]  /*77d80*/  IMAD.MOV.U32 R22, RZ, RZ, R199 ;  /* 0x000000ffff167224 */ /* 0x000fe200078e00c7 */
[----:B------:R-:W-:Y:S02]  /*77d90*/  MOV R23, R198 ;  /* 0x000000c600177202 */ /* 0x000fe40000000f00 */
[----:B------:R-:W2:Y:S04]  /*77da0*/  LDL.LU R171, [R1+0x52b0] ;  /* 0x0052b00001ab7983 */ /* 0x000ea80000300800 */
[----:B------:R-:W3:Y:S04]  /*77db0*/  LDL.LU R202, [R1+0x52ac] ;  /* 0x0052ac0001ca7983 */ /* 0x000ee80000300800 */
[----:B------:R-:W4:Y:S04]  /*77dc0*/  LDL.LU R199, [R1+0x52a8] ;  /* 0x0052a80001c77983 */ /* 0x000f280000300800 */
        /* <DEDUP_REMOVED lines=40> */
[----:B------:R-:W2:Y:S04]  /*78050*/  LDL.LU R171, [R1+0x5250] ;  /* 0x0052500001ab7983 */ /* 0x000ea80000300800 */
[----:B------:R-:W2:Y:S04]  /*78060*/  LDL.LU R186, [R1+0x524c] ;  /* 0x00524c0001ba7983 */ /* 0x000ea80000300800 */
[----:B------:R-:W2:Y:S04]  /*78070*/  LDL.LU R183, [R1+0x5248] ;  /* 0x0052480001b77983 */ /* 0x000ea80000300800 */
[----:B------:R-:W2:Y:S01]  /*78080*/  LDL.LU R182, [R1+0x5244] ;  /* 0x0052440001b67983 */ /* 0x000ea20000300800 */
[----:B---3--:R-:W-:-:S03]  /*78090*/  IMAD.MOV.U32 R72, RZ, RZ, R179 ;  /* 0x000000ffff487224 */ /* 0x008fc600078e00b3 */
[----:B------:R-:W3:Y:S01]  /*780a0*/  LDL.LU R179, [R1+0x5240] ;  /* 0x0052400001b37983 */ /* 0x000ee20000300800 */
[----:B------:R-:W-:Y:S01]  /*780b0*/  HMMA.1688.F32.TF32 R28, R228, R116, R40 ;  /* 0x00000074e41c723c */ /* 0x000fe20000081028 */
[----:B------:R-:W-:Y:S01]  /*780c0*/  IMAD.MOV.U32 R73, RZ, RZ, R142 ;  /* 0x000000ffff497224 */ /* 0x000fe200078e008e */
[----:B------:R-:W-:Y:S01]  /*780d0*/  MOV R75, R154 ;  /* 0x0000009a004b7202 */ /* 0x000fe20000000f00 */
[----:B------:R-:W3:Y:S01]  /*780e0*/  LDL.LU R142, [R1+0x523c] ;  /* 0x00523c00018e7983 */ /* 0x000ee20000300800 */
[----:B------:R-:W-:-:S03]  /*780f0*/  IMAD.MOV.U32 R74, RZ, RZ, R150 ;  /* 0x000000ffff4a7224 */ /* 0x000fc600078e0096 */
[----:B------:R-:W3:Y:S01]  /*78100*/  LDL.LU R150, [R1+0x5238] ;  /* 0x0052380001967983 */ /* 0x000ee20000300800 */
[----:B----4-:R-:W-:Y:S02]  /*78110*/  IMAD.MOV.U32 R78, RZ, RZ, R159 ;  /* 0x000000ffff4e7224 */ /* 0x010fe400078e009f */
[----:B------:R-:W-:Y:S01]  /*78120*/  IMAD.MOV.U32 R77, RZ, RZ, R158 ;  /* 0x000000ffff4d7224 */ /* 0x000fe200078e009e */
[----:B------:R-:W4:Y:S01]  /*78130*/  LDL.LU R154, [R1+0x5234] ;  /* 0x00523400019a7983 */ /* 0x000f220000300800 */
[----:B------:R-:W-:-:S03]  /*78140*/  IMAD.MOV.U32 R76, RZ, RZ, R155 ;  /* 0x000000ffff4c7224 */ /* 0x000fc600078e009b */
[----:B------:R-:W4:Y:S01]  /*78150*/  LDL.LU R155, [R1+0x5230] ;  /* 0x00523000019b7983 */ /* 0x000f220000300800 */
[----:B------:R-:W-:-:S03]  /*78160*/  MOV R79, R162 ;  /* 0x000000a2004f7202 */ /* 0x000fc60000000f00 */
[----:B------:R-:W4:Y:S04]  /*78170*/  LDL.LU R158, [R1+0x522c] ;  /* 0x00522c00019e7983 */ /* 0x000f280000300800 */
[----:B------:R-:W4:Y:S01]  /*78180*/  LDL.LU R159, [R1+0x5228] ;  /* 0x00522800019f7983 */ /* 0x000f220000300800 */
[----:B------:R-:W-:Y:S02]  /*78190*/  IMAD.MOV.U32 R82, RZ, RZ, R167 ;  /* 0x000000ffff527224 */ /* 0x000fe400078e00a7 */
[----:B------:R-:W-:Y:S01]  /*781a0*/  IMAD.MOV.U32 R81, RZ, RZ, R166 ;  /* 0x000000ffff517224 */ /* 0x000fe200078e00a6 */
[----:B------:R-:W4:Y:S01]  /*781b0*/  LDL.LU R162, [R1+0x5224] ;  /* 0x0052240001a27983 */ /* 0x000f220000300800 */
[----:B------:R-:W-:-:S03]  /*781c0*/  IMAD.MOV.U32 R80, RZ, RZ, R163 ;  /* 0x000000ffff507224 */ /* 0x000fc600078e00a3 */
[----:B------:R-:W4:Y:S01]  /*781d0*/  LDL.LU R163, [R1+0x5220] ;  /* 0x0052200001a37983 */ /* 0x000f220000300800 */
[----:B------:R-:W-:-:S03]  /*781e0*/  MOV R83, R170 ;  /* 0x000000aa00537202 */ /* 0x000fc60000000f00 */
[----:B------:R-:W4:Y:S04]  /*781f0*/  LDL.LU R166, [R1+0x521c] ;  /* 0x00521c0001a67983 */ /* 0x000f280000300800 */
[----:B------:R-:W4:Y:S01]  /*78200*/  LDL.LU R167, [R1+0x5218] ;  /* 0x0052180001a77983 */ /* 0x000f220000300800 */
[----:B------:R-:W-:-:S03]  /*78210*/  IMAD.MOV.U32 R156, RZ, RZ, R28 ;  /* 0x000000ffff9c7224 */ /* 0x000fc600078e001c */
[----:B------:R-:W4:Y:S01]  /*78220*/  LDL.LU R170, [R1+0x5214] ;  /* 0x0052140001aa7983 */ /* 0x000f220000300800 */
[----:B------:R-:W-:Y:S01]  /*78230*/  IMAD.MOV.U32 R153, RZ, RZ, R29 ;  /* 0x000000ffff997224 */ /* 0x000fe200078e001d */
[----:B------:R-:W-:Y:S01]  /*78240*/  MOV R152, R31 ;  /* 0x0000001f00987202 */ /* 0x000fe20000000f00 */
[----:B------:R-:W-:Y:S01]  /*78250*/  IMAD.MOV.U32 R149, RZ, RZ, R30 ;  /* 0x000000ffff957224 */ /* 0x000fe200078e001e */
[----:B------:R-:W-:Y:S01]  /*78260*/  HMMA.1688.F32.TF32 R16, R232, R218, R16 ;  /* 0x000000dae810723c */ /* 0x000fe20000081010 */
[----:B------:R-:W-:Y:S01]  /*78270*/  IMAD.MOV.U32 R32, RZ, RZ, R187 ;  /* 0x000000ffff207224 */ /* 0x000fe200078e00bb */
[----:B------:R-:W-:Y:S01]  /*78280*/  MOV R39, R178 ;  /* 0x000000b200277202 */ /* 0x000fe20000000f00 */
[----:B------:R-:W-:Y:S01]  /*78290*/  IMAD.MOV.U32 R33, RZ, RZ, R190 ;  /* 0x000000ffff217224 */ /* 0x000fe200078e00be */
[----:B------:R-:W-:Y:S01]  /*782a0*/  MOV R35, R194 ;  /* 0x000000c200237202 */ /* 0x000fe20000000f00 */
[----:B------:R-:W-:Y:S01]  /*782b0*/  IMAD.MOV.U32 R34, RZ, RZ, R191 ;  /* 0x000000ffff227224 */ /* 0x000fe200078e00bf */
[----:B------:R-:W-:Y:S01]  /*782c0*/  MOV R71, R202 ;  /* 0x000000ca00477202 */ /* 0x000fe20000000f00 */
[----:B------:R-:W-:-:S02]  /*782d0*/  IMAD.MOV.U32 R38, RZ, RZ, R175 ;  /* 0x000000ffff267224 */ /* 0x000fc400078e00af */
[----:B------:R-:W-:Y:S02]  /*782e0*/  IMAD.MOV.U32 R52, RZ, RZ, R214 ;  /* 0x000000ffff347224 */ /* 0x000fe400078e00d6 */
[----:B------:R-:W-:Y:S01]  /*782f0*/  IMAD.MOV.U32 R53, RZ, RZ, R215 ;  /* 0x000000ffff357224 */ /* 0x000fe200078e00d7 */
[----:B------:R-:W-:Y:S01]  /*78300*/  MOV R55, R210 ;  /* 0x000000d200377202 */ /* 0x000fe20000000f00 */
[----:B------:R-:W-:Y:S01]  /*78310*/  IMAD.MOV.U32 R37, RZ, RZ, R174 ;  /* 0x000000ffff257224 */ /* 0x000fe200078e00ae */
[----:B------:R-:W-:Y:S01]  /*78320*/  LDS R228, [R3+0xc080] ;  /* 0x00c0800003e47984 */ /* 0x000fe20000000800 */
[----:B------:R-:W-:Y:S02]  /*78330*/  IMAD.MOV.U32 R68, RZ, RZ, R195 ;  /* 0x000000ffff447224 */ /* 0x000fe400078e00c3 */
[----:B------:R-:W-:Y:S01]  /*78340*/  IMAD.MOV.U32 R69, RZ, RZ, R198 ;  /* 0x000000ffff457224 */ /* 0x000fe200078e00c6 */
[----:B------:R-:W-:Y:S01]  /*78350*/  LDS R230, [R3+0xe080] ;  /* 0x00e0800003e67984 */ /* 0x000fe20000000800 */
[----:B------:R-:W-:-:S02]  /*78360*/  IMAD.MOV.U32 R70, RZ, RZ, R199 ;  /* 0x000000ffff467224 */ /* 0x000fc400078e00c7 */
[----:B------:R-:W-:Y:S01]  /*78370*/  IMAD.MOV.U32 R54, RZ, RZ, R15 ;  /* 0x000000ffff367224 */ /* 0x000fe200078e000f */
[----:B------:R-:W-:Y:S02]  /*78380*/  LDS R229, [R4+0xc080] ;  /* 0x00c0800004e57984 */ /* 0x000fe40000000800 */
[----:B------:R-:W-:Y:S02]  /*78390*/  IMAD.MOV.U32 R124, RZ, RZ, R16 ;  /* 0x000000ffff7c7224 */ /* 0x000fe400078e0010 */
[----:B------:R-:W-:Y:S01]  /*783a0*/  IMAD.MOV.U32 R121, RZ, RZ, R17 ;  /* 0x000000ffff797224 */ /* 0x000fe200078e0011 */
[----:B------:R-:W1:Y:S01]  /*783b0*/  LDS R231, [R4+0xe080] ;  /* 0x00e0800004e77984 */ /* 0x000e620000000800 */
[----:B------:R-:W-:Y:S01]  /*783c0*/  IMAD.MOV.U32 R16, RZ, RZ, R203 ;  /* 0x000000ffff107224 */ /* 0x000fe200078e00cb */
[----:B------:R-:W-:Y:S01]  /*783d0*/  MOV R117, R19 ;  /* 0x0000001300757202 */ /* 0x000fe20000000f00 */
[----:B------:R-:W-:Y:S02]  /*783e0*/  IMAD.MOV.U32 R120, RZ, RZ, R18 ;  /* 0x000000ffff787224 */ /* 0x000fe400078e0012 */
[----:B------:R-:W-:Y:S01]  /*783f0*/  IMAD.MOV.U32 R17, RZ, RZ, R10 ;  /* 0x000000ffff117224 */ /* 0x000fe200078e000a */
[----:B------:R-:W-:Y:S01]  /*78400*/  MOV R19, R14 ;  /* 0x0000000e00137202 */ /* 0x000fe20000000f00 */
[----:B------:R-:W-:-:S02]  /*78410*/  IMAD.MOV.U32 R18, RZ, RZ, R11 ;  /* 0x000000ffff127224 */ /* 0x000fc400078e000b */
[----:B------:R-:W-:Y:S02]  /*78420*/  IMAD.MOV.U32 R40, RZ, RZ, R211 ;  /* 0x000000ffff287224 */ /* 0x000fe400078e00d3 */
[----:B------:R-:W-:Y:S02]  /*78430*/  IMAD.MOV.U32 R41, RZ, RZ, R206 ;  /* 0x000000ffff297224 */ /* 0x000fe400078e00ce */
[----:B------:R-:W-:Y:S02]  /*78440*/  IMAD.MOV.U32 R42, RZ, RZ, R207 ;  /* 0x000000ffff2a7224 */ /* 0x000fe400078e00cf */
[----:B--2---:R-:W-:Y:S02]  /*78450*/  IMAD.MOV.U32 R36, RZ, RZ, R171 ;  /* 0x000000ffff247224 */ /* 0x004fe400078e00ab */
[----:B------:R-:W4:Y:S04]  /*78460*/  LDL.LU R171, [R1+0x5210] ;  /* 0x0052100001ab7983 */ /* 0x000f280000300800 */
[----:B------:R-:W2:Y:S04]  /*78470*/  LDL.LU R174, [R1+0x520c] ;  /* 0x00520c0001ae7983 */ /* 0x000ea80000300800 */
[----:B------:R-:W2:Y:S01]  /*78480*/  LDL.LU R175, [R1+0x5208] ;  /* 0x0052080001af7983 */ /* 0x000ea20000300800 */
[----:B------:R-:W-:-:S02]  /*78490*/  IMAD.MOV.U32 R30, RZ, RZ, R183 ;  /* 0x000000ffff1e7224 */ /* 0x000fc400078e00b7 */
[----:B------:R-:W-:Y:S01]  /*784a0*/  IMAD.MOV.U32 R29, RZ, RZ, R182 ;  /* 0x000000ffff1d7224 */ /* 0x000fe200078e00b6 */
[----:B------:R-:W2:Y:S01]  /*784b0*/  LDL.LU R178, [R1+0x5204] ;  /* 0x0052040001b27983 */ /* 0x000ea20000300800 */
[----:B------:R-:W-:Y:S01]  /*784c0*/  MOV R31, R186 ;  /* 0x000000ba001f7202 */ /* 0x000fe20000000f00 */
[----:B---3--:R-:W-:Y:S02]  /*784d0*/  IMAD.MOV.U32 R28, RZ, RZ, R179 ;  /* 0x000000ffff1c7224 */ /* 0x008fe400078e00b3 */
[----:B------:R-:W2:Y:S04]  /*784e0*/  LDL.LU R179, [R1+0x5200] ;  /* 0x0052000001b37983 */ /* 0x000ea80000300800 */
        /* <DEDUP_REMOVED lines=37> */
[----:B------:R-:W3:Y:S01]  /*78740*/  LDL.LU R207, [R1+0x51a8] ;  /* 0x0051a80001cf7983 */ /* 0x000ee20000300800 */
[----:B------:R-:W-:Y:S01]  /*78750*/  MOV R43, R5 ;  /* 0x00000005002b7202 */ /* 0x000fe20000000f00 */
[C---:B--2---:R-:W-:Y:S11]  /*78760*/  HMMA.1688.F32.TF32 R92, R232.reuse, R214, R92 ;  /* 0x000000d6e85c723c */ /* 0x044ff6000008105c */
[----:B------:R-:W-:Y:S11]  /*78770*/  @!UPT UIADD3 URZ, URZ, URZ, URZ ;  /* 0x0000003f3f3ff290 */ /* 0x000ff6000fffe03f */
[----:B------:R-:W-:Y:S02]  /*78780*/  @!UPT UIADD3 URZ, URZ, URZ, URZ ;  /* 0x0000003f3f3ff290 */ /* 0x000fe4000fffe03f */
[----:B------:R-:W-:Y:S01]  /*78790*/  IMAD.MOV.U32 R116, RZ, RZ, R92 ;  /* 0x000000ffff747224 */ /* 0x000fe200078e005c */
[----:B------:R-:W-:Y:S01]  /*787a0*/  MOV R5, R95 ;  /* 0x0000005f00057202 */ /* 0x000fe20000000f00 */
[----:B------:R-:W-:Y:S02]  /*787b0*/  IMAD.MOV.U32 R113, RZ, RZ, R93 ;  /* 0x000000ffff717224 */ /* 0x000fe400078e005d */
[----:B------:R-:W-:Y:S02]  /*787c0*/  IMAD.MOV.U32 R112, RZ, RZ, R94 ;  /* 0x000000ffff707224 */ /* 0x000fe400078e005e */
[C---:B---3--:R-:W-:Y:S08]  /*787d0*/  HMMA.1688.F32.TF32 R92, R232.reuse, R210, R96 ;  /* 0x000000d2e85c723c */ /* 0x048ff00000081060 */
[C---:B------:R-:W-:Y:S11]  /*787e0*/  HMMA.1688.F32.TF32 R88, R232.reuse, R14, R88 ;  /* 0x0000000ee858723c */ /* 0x040ff60000081058 */
[----:B------:R-:W-:Y:S05]  /*787f0*/  @!UPT UIADD3 URZ, URZ, URZ, URZ ;  /* 0x0000003f3f3ff290 */ /* 0x000fea000fffe03f */
[----:B------:R-:W-:Y:S01]  /*78800*/  IMAD.MOV.U32 R109, RZ, RZ, R92 ;  /* 0x000000ffff6d7224 */ /* 0x000fe200078e005c */
[----:B------:R-:W-:Y:S01]  /*78810*/  MOV R8, R95 ;  /* 0x0000005f00087202 */ /* 0x000fe20000000f00 */
[----:B------:R-:W-:Y:S02]  /*78820*/  IMAD.MOV.U32 R108, RZ, RZ, R93 ;  /* 0x000000ffff6c7224 */ /* 0x000fe400078e005d */
[----:B------:R-:W-:Y:S02]  /*78830*/  IMAD.MOV.U32 R9, RZ, RZ, R94 ;  /* 0x000000ffff097224 */ /* 0x000fe400078e005e */
[C---:B------:R-:W-:Y:S08]  /*78840*/  HMMA.1688.F32.TF32 R92, R232.reuse, R206, R84 ;  /* 0x000000cee85c723c */ /* 0x040ff00000081054 */
        /* <DEDUP_REMOVED lines=28> */
[C---:B----4-:R-:W-:Y:S01]  /*78a10*/  HMMA.1688.F32.TF32 R32, R232.reuse, R170, R56 ;  /* 0x000000aae820723c */ /* 0x050fe20000081038 */
[----:B------:R2:W-:Y:S07]  /*78a20*/  STL.64 [R1+0x3378], R30 ;  /* 0x0033781e01007387 */ /* 0x0005ee0000100a00 */
[----:B--2---:R-:W-:Y:S07]  /*78a30*/  HMMA.1688.F32.TF32 R28, R232, R166, R16 ;  /* 0x000000a6e81c723c */ /* 0x004fee0000081010 */
[----:B------:R-:W-:Y:S04]  /*78a40*/  STL.64 [R1+0x3360], R36 ;  /* 0x0033602401007387 */ /* 0x000fe80000100a00 */
[----:B------:R-:W-:Y:S01]  /*78a50*/  STL.64 [R1+0x3368], R38 ;  /* 0x0033682601007387 */ /* 0x000fe20000100a00 */
[----:B------:R-:W-:-:S03]  /*78a60*/  IMAD.MOV.U32 R16, RZ, RZ, R151 ;  /* 0x000000ffff107224 */ /* 0x000fc600078e0097 */
[----:B------:R-:W-:Y:S01]  /*78a70*/  STL.64 [R1+0x3350], R32 ;  /* 0x0033502001007387 */ /* 0x000fe20000100a00 */
[----:B------:R-:W-:-:S03]  /*78a80*/  IMAD.MOV.U32 R17, RZ, RZ, R146 ;  /* 0x000000ffff117224 */ /* 0x000fc600078e0092 */
[----:B------:R-:W-:Y:S01]  /*78a90*/  STL.64 [R1+0x3358], R34 ;  /* 0x0033582201007387 */ /* 0x000fe20000100a00 */
[----:B------:R-:W-:-:S03]  /*78aa0*/  IMAD.MOV.U32 R18, RZ, RZ, R147 ;  /* 0x000000ffff127224 */ /* 0x000fc600078e0093 */
[----:B------:R-:W2:Y:S01]  /*78ab0*/  LDL.LU R151, [R1+0x51a4] ;  /* 0x0051a40001977983 */ /* 0x000ea20000300800 */
[----:B------:R-:W-:-:S03]  /*78ac0*/  MOV R19, R143 ;  /* 0x0000008f00137202 */ /* 0x000fc60000000f00 */
[----:B------:R-:W-:Y:S04]  /*78ad0*/  STL.64 [R1+0x3340], R28 ;  /* 0x0033401c01007387 */ /* 0x000fe80000100a00 */
[----:B------:R3:W-:Y:S04]  /*78ae0*/  STL.64 [R1+0x3348], R30 ;  /* 0x0033481e01007387 */ /* 0x0007e80000100a00 */
[----:B------:R-:W4:Y:S04]  /*78af0*/  LDL.LU R146, [R1+0x51a0] ;  /* 0x0051a00001927983 */ /* 0x000f280000300800 */
[----:B------:R-:W4:Y:S04]  /*78b00*/  LDL.LU R147, [R1+0x519c] ;  /* 0x00519c0001937983 */ /* 0x000f280000300800 */
[----:B------:R-:W4:Y:S01]  /*78b10*/  LDL.LU R143, [R1+0x5198] ;  /* 0x00519800018f7983 */ /* 0x000f220000300800 */
[C---:B---3--:R-:W-:Y:S08]  /*78b20*/  HMMA.1688.F32.TF32 R28, R232.reuse, R162, R52 ;  /* 0x000000a2e81c723c */ /* 0x048ff00000081034 */
[C---:B------:R-:W-:Y:S08]  /*78b30*/  HMMA.1688.F32.TF32 R36, R232.reuse, R158, R48 ;  /* 0x0000009ee824723c */ /* 0x040ff00000081030 */
[----:B------:R-:W-:Y:S07]  /*78b40*/  HMMA.1688.F32.TF32 R32, R232, R154, R44 ;  /* 0x0000009ae820723c */ /* 0x000fee000008102c */
[----:B------:R-:W-:Y:S04]  /*78b50*/  STL.64 [R1+0x3330], R28 ;  /* 0x0033301c01007387 */ /* 0x000fe80000100a00 */
[----:B------:R2:W-:Y:S04]  /*78b60*/  STL.64 [R1+0x3338], R30 ;  /* 0x0033381e01007387 */ /* 0x0005e80000100a00 */
[----:B------:R-:W-:Y:S04]  /*78b70*/  STL.64 [R1+0x3320], R36 ;  /* 0x0033202401007387 */ /* 0x000fe80000100a00 */
[----:B------:R-:W-:Y:S04]  /*78b80*/  STL.64 [R1+0x3328], R38 ;  /* 0x0033282601007387 */ /* 0x000fe80000100a00 */
[----:B------:R-:W-:Y:S04]  /*78b90*/  STL.64 [R1+0x3310], R32 ;  /* 0x0033102001007387 */ /* 0x000fe80000100a00 */
[----:B------:R-:W-:Y:S01]  /*78ba0*/  STL.64 [R1+0x3318], R34 ;  /* 0x0033182201007387 */ /* 0x000fe20000100a00 */
[----:B------:R-:W-:-:S02]  /*78bb0*/  IMAD.MOV.U32 R62, RZ, RZ, R139 ;  /* 0x000000ffff3e7224 */ /* 0x000fc400078e008b */
[----:B------:R-:W-:Y:S01]  /*78bc0*/  IMAD.MOV.U32 R63, RZ, RZ, R138 ;  /* 0x000000ffff3f7224 */ /* 0x000fe200078e008a */
[C---:B--2---:R-:W-:Y:S08]  /*78bd0*/  HMMA.1688.F32.TF32 R28, R232.reuse, R150, R40 ;  /* 0x00000096e81c723c */ /* 0x044ff00000081028 */
[C---:B----4-:R-:W-:Y:S08]  /*78be0*/  HMMA.1688.F32.TF32 R24, R232.reuse, R146, R24 ;  /* 0x00000092e818723c */ /* 0x050ff00000081018 */
[----:B------:R-:W-:Y:S07]  /*78bf0*/  HMMA.1688.F32.TF32 R20, R232, R142, R20 ;  /* 0x0000008ee814723c */ /* 0x000fee0000081014 */
[----:B------:R-:W-:Y:S04]  /*78c00*/  STL.64 [R1+0x3300], R28 ;  /* 0x0033001c01007387 */ /* 0x000fe80000100a00 */
[----:B------:R-:W-:Y:S04]  /*78c10*/  STL.64 [R1+0x3308], R30 ;  /* 0x0033081e01007387 */ /* 0x000fe80000100a00 */
        /* <DEDUP_REMOVED lines=20> */
[----:B------:R-:W3:Y:S01]  /*78d60*/  LDL.LU R68, [R1+0x40] ;  /* 0x0000400001447983 */ /* 0x000ee20000300800 */
[----:B--2---:R-:W-:Y:S01]  /*78d70*/  MOV R70, R139 ;  /* 0x0000008b00467202 */ /* 0x004fe20000000f00 */
[----:B------:R-:W-:-:S02]  /*78d80*/  IMAD.MOV.U32 R69, RZ, RZ, R138 ;  /* 0x000000ffff457224 */ /* 0x000fc400078e008a */
[----:B------:R-:W2:Y:S04]  /*78d90*/  LDL.LU R138, [R1+0x518c] ;  /* 0x00518c00018a7983 */ /* 0x000ea80000300800 */
[----:B------:R-:W2:Y:S04]  /*78da0*/  LDL.LU R139, [R1+0x5188] ;  /* 0x00518800018b7983 */ /* 0x000ea80000300800 */
[----:B------:R-:W3:Y:S01]  /*78db0*/  LDL.LU R71, [R1+0x4c] ;  /* 0x00004c0001477983 */ /* 0x000ee20000300800 */
[----:B------:R-:W-:-:S03]  /*78dc0*/  IMAD.MOV.U32 R40, RZ, RZ, R244 ;  /* 0x000000ffff287224 */ /* 0x000fc600078e00f4 */
[----:B-1----:R-:W3:Y:S04]  /*78dd0*/  LDL.LU R20, [R1] ;  /* 0x0000000001147983 */ /* 0x002ee80000300800 */
[----:B------:R-:W3:Y:S04]  /*78de0*/  LDL.LU R21, [R1+0x4] ;  /* 0x0000040001157983 */ /* 0x000ee80000300800 */
[----:B------:R-:W3:Y:S01]  /*78df0*/  LDL.LU R22, [R1+0x8] ;  /* 0x0000080001167983 */ /* 0x000ee20000300800 */
[----:B------:R-:W-:-:S03]  /*78e00*/  IMAD.MOV.U32 R41, RZ, RZ, R245 ;  /* 0x000000ffff297224 */ /* 0x000fc600078e00f5 */
[----:B------:R-:W3:Y:S01]  /*78e10*/  LDL.LU R23, [R1+0xc] ;  /* 0x00000c0001177983 */ /* 0x000ee20000300800 */
[----:B------:R-:W-:-:S03]  /*78e20*/  IMAD.MOV.U32 R42, RZ, RZ, R246 ;  /* 0x000000ffff2a7224 */ /* 0x000fc600078e00f6 */
[----:B------:R-:W3:Y:S01]  /*78e30*/  LDL.LU R244, [R1+0x5184] ;  /* 0x0051840001f47983 */ /* 0x000ee20000300800 */
[----:B------:R-:W-:Y:S01]  /*78e40*/  MOV R43, R247 ;  /* 0x000000f7002b7202 */ /* 0x000fe20000000f00 */
        /* <DEDUP_REMOVED lines=8> */
[----:B------:R-:W-:Y:S01]  /*78ed0*/  IMAD.MOV.U32 R46, RZ, RZ, R135 ;  /* 0x000000ffff2e7224 */ /* 0x000fe200078e0087 */
[----:B--2---:R-:W-:Y:S11]  /*78ee0*/  HMMA.1688.F32.TF32 R16, R232, R138, R16 ;  /* 0x0000008ae810723c */ /* 0x004ff60000081010 */
        /* <DEDUP_REMOVED lines=19> */
[----:B-1----:R-:W-:Y:S01]  /*79020*/  MOV R17, R127 ;  /* 0x0000007f00117202 */ /* 0x002fe20000000f00 */
[----:B------:R-:W-:Y:S01]  /*79030*/  IMAD.MOV.U32 R16, RZ, RZ, R126 ;  /* 0x000000ffff107224 */ /* 0x000fe200078e007e */
[----:B------:R-:W4:Y:S01]  /*79040*/  LDL.LU R123, [R1+0x5150] ;  /* 0x00515000017b7983 */ /* 0x000f220000300800 */
[----:B--2---:R-:W-:-:S03]  /*79050*/  IMAD.MOV.U32 R18, RZ, RZ, R130 ;  /* 0x000000ffff127224 */ /* 0x004fc600078e0082 */
[----:B------:R-:W4:Y:S01]  /*79060*/  LDL.LU R126, [R1+0x514c] ;  /* 0x00514c00017e7983 */ /* 0x000f220000300800 */
[----:B------:R-:W-:-:S03]  /*79070*/  IMAD.MOV.U32 R19, RZ, RZ, R131 ;  /* 0x000000ffff137224 */ /* 0x000fc600078e0083 */
[----:B------:R-:W4:Y:S04]  /*79080*/  LDL.LU R127, [R1+0x5148] ;  /* 0x00514800017f7983 */ /* 0x000f280000300800 */
[----:B------:R-:W2:Y:S04]  /*79090*/  LDL.LU R130, [R1+0x5144] ;  /* 0x0051440001827983 */ /* 0x000ea80000300800 */
[----:B------:R-:W2:Y:S01]  /*790a0*/  LDL.LU R131, [R1+0x5140] ;  /* 0x0051400001837983 */ /* 0x000ea20000300800 */
[----:B---3--:R-:W-:Y:S07]  /*790b0*/  HMMA.1688.F32.TF32 R28, R232, R134, R24 ;  /* 0x00000086e81c723c */ /* 0x008fee0000081018 */
[----:B------:R-:W-:-:S02]  /*790c0*/  IMAD.MOV.U32 R24, RZ, RZ, R119 ;  /* 0x000000ffff187224 */ /* 0x000fc400078e0077 */
[----:B------:R-:W3:Y:S01]  /*790d0*/  LDL.LU R119, [R1+0x513c] ;  /* 0x00513c0001777983 */ /* 0x000ee20000300800 */
[----:B------:R-:W-:Y:S01]  /*790e0*/  MOV R25, R114 ;  /* 0x0000007200197202 */ /* 0x000fe20000000f00 */
[----:B------:R-:W-:Y:S02]  /*790f0*/  IMAD.MOV.U32 R26, RZ, RZ, R115 ;  /* 0x000000ffff1a7224 */ /* 0x000fe400078e0073 */
[----:B------:R-:W-:-:S10]  /*79100*/  IMAD.MOV.U32 R27, RZ, RZ, R111 ;  /* 0x000000ffff1b7224 */ /* 0x000fd400078e006f */
[----:B------:R-:W-:Y:S04]  /*79110*/  STL.64 [R1+0x32c0], R28 ;  /* 0x0032c01c01007387 */ /* 0x000fe80000100a00 */
[----:B------:R1:W-:Y:S04]  /*79120*/  STL.64 [R1+0x32c8], R30 ;  /* 0x0032c81e01007387 */ /* 0x0003e80000100a00 */
[----:B------:R-:W3:Y:S04]  /*79130*/  LDL.LU R114, [R1+0x5138] ;  /* 0x0051380001727983 */ /* 0x000ee80000300800 */
[----:B------:R-:W3:Y:S04]  /*79140*/  LDL.LU R115, [R1+0x5134] ;  /* 0x0051340001737983 */ /* 0x000ee80000300800 */
[----:B------:R-:W3:Y:S01]  /*79150*/  LDL.LU R111, [R1+0x5130] ;  /* 0x00513000016f7983 */ /* 0x000ee20000300800 */
[C---:B--2---:R-:W-:Y:S08]  /*79160*/  HMMA.1688.F32.TF32 R36, R232.reuse, R130, R68 ;  /* 0x00000082e824723c */ /* 0x044ff00000081044 */
[C---:B----4-:R-:W-:Y:S08]  /*79170*/  HMMA.1688.F32.TF32 R32, R232.reuse, R126, R64 ;  /* 0x0000007ee820723c */ /* 0x050ff00000081040 */
[----:B-1----:R-:W-:Y:S07]  /*79180*/  HMMA.1688.F32.TF32 R28, R232, R122, R60 ;  /* 0x0000007ae81c723c */ /* 0x002fee000008103c */
[----:B------:R-:W-:Y:S04]  /*79190*/  STL.64 [R1+0x32b0], R36 ;  /* 0x0032b02401007387 */ /* 0x000fe80000100a00 */
[----:B------:R3:W-:Y:S04]  /*791a0*/  STL.64 [R1+0x32b8], R38 ;  /* 0x0032b82601007387 */ /* 0x0007e80000100a00 */
[----:B------:R-:W-:Y:S04]  /*791b0*/  STL.64 [R1+0x30], R32 ;  /* 0x0000302001007387 */ /* 0x000fe80000100a00 */
[----:B------:R1:W-:Y:S04]  /*791c0*/  STL.64 [R1+0x38], R34 ;  /* 0x0000382201007387 */ /* 0x0003e80000100a00 */
[----:B------:R-:W-:Y:S04]  /*791d0*/  STL.64 [R1+0x20], R28 ;  /* 0x0000201c01007387 */ /* 0x000fe80000100a00 */
[----:B------:R2:W-:Y:S01]  /*791e0*/  STL.64 [R1+0x28], R30 ;  /* 0x0000281e01007387 */ /* 0x0005e20000100a00 */
[----:B------:R-:W-:Y:S08]  /*791f0*/  HMMA.1688.F32.TF32 R244, R228, R226, R244 ;  /* 0x000000e2e4f4723c */ /* 0x000ff000000810f4 */
[C---:B---3--:R-:W-:Y:S08]  /*79200*/  HMMA.1688.F32.TF32 R36, R232.reuse, R118, R56 ;  /* 0x00000076e824723c */ /* 0x048ff00000081038 */
[C---:B-1----:R-:W-:Y:S08]  /*79210*/  HMMA.1688.F32.TF32 R32, R232.reuse, R114, R20 ;  /* 0x00000072e820723c */ /* 0x042ff00000081014 */
[----:B--2---:R-:W-:Y:S07]  /*79220*/  HMMA.1688.F32.TF32 R28, R232, R110, R248 ;  /* 0x0000006ee81c723c */ /* 0x004fee00000810f8 */
[----:B------:R-:W-:Y:S04]  /*79230*/  STL.64 [R1+0x10], R36 ;  /* 0x0000102401007387 */ /* 0x000fe80000100a00 */
[----:B------:R-:W-:Y:S04]  /*79240*/  STL.64 [R1+0x18], R38 ;  /* 0x0000182601007387 */ /* 0x000fe80000100a00 */
[----:B------:R-:W2:Y:S01]  /*79250*/  LDL.LU R20, [R1+0xc20] ;  /* 0x000c200001147983 */ /* 0x000ea20000300800 */
[C---:B------:R-:W-:Y:S03]  /*79260*/  HMMA.1688.F32.TF32 R24, R228.reuse, R14, R24 ;  /* 0x0000000ee418723c */ /* 0x040fe60000081018 */
[----:B------:R-:W-:Y:S04]  /*79270*/  LDS R232, [R3+0xc100] ;  /* 0x00c1000003e87984 */ /* 0x000fe80000000800 */
[----:B------:R-:W-:Y:S04]  /*79280*/  STL.64 [R1], R32 ;  /* 0x0000002001007387 */ /* 0x000fe80000100a00 */
[----:B------:R-:W-:Y:S04]  /*79290*/  STL.64 [R1+0x8], R34 ;  /* 0x0000082201007387 */ /* 0x000fe80000100a00 */
[----:B------:R-:W-:Y:S04]  /*792a0*/  STL.64 [R1+0x2c20], R28 ;  /* 0x002c201c01007387 */ /* 0x000fe80000100a00 */
[----:B------:R1:W-:Y:S04]  /*792b0*/  STL.64 [R1+0x2c28], R30 ;  /* 0x002c281e01007387 */ /* 0x0003e80000100a00 */
[----:B------:R-:W2:Y:S04]  /*792c0*/  LDL.LU R21, [R1+0xc24] ;  /* 0x000c240001157983 */ /* 0x000ea80000300800 */
[----:B------:R-:W2:Y:S01]  /*792d0*/  LDL.LU R22, [R1+0xc28] ;  /* 0x000c280001167983 */ /* 0x000ea20000300800 */
[C---:B-1----:R-:W-:Y:S03]  /*792e0*/  HMMA.1688.F32.TF32 R28, R228.reuse, R222, R52 ;  /* 0x000000dee41c723c */ /* 0x042fe60000081034 */
[----:B------:R-:W2:Y:S04]  /*792f0*/  LDL.LU R23, [R1+0xc2c] ;  /* 0x000c2c0001177983 */ /* 0x000ea80000300800 */
[----:B------:R-:W-:Y:S04]  /*79300*/  STL [R1+0x4d0c], R244 ;  /* 0x004d0cf401007387 */ /* 0x000fe80000100800 */
[----:B------:R-:W-:Y:S01]  /*79310*/  STL [R1+0x4d08], R245 ;  /* 0x004d08f501007387 */ /* 0x000fe20000100800 */
[C---:B------:R-:W-:Y:S03]  /*79320*/  HMMA.1688.F32.TF32 R36, R228.reuse, R218, R48 ;  /* 0x000000dae424723c */ /* 0x040fe60000081030 */
[----:B------:R-:W-:Y:S04]  /*79330*/  STL [R1+0x4d04], R246 ;  /* 0x004d04f601007387 */ /* 0x000fe80000100800 */
[----:B------:R-:W-:Y:S01]  /*79340*/  STL [R1+0x4d00], R247 ;  /* 0x004d00f701007387 */ /* 0x000fe20000100800 */
[C---:B------:R-:W-:Y:S03]  /*79350*/  HMMA.1688.F32.TF32 R32, R228.reuse, R214, R44 ;  /* 0x000000d6e420723c */ /* 0x040fe6000008102c */
[----:B------:R-:W-:Y:S04]  /*79360*/  LDS R234, [R3+0xe100] ;  /* 0x00e1000003ea7984 */ /* 0x000fe80000000800 */
[----:B------:R-:W-:Y:S04]  /*79370*/  STL.64 [R1+0x32a0], R28 ;  /* 0x0032a01c01007387 */ /* 0x000fe80000100a00 */
[----:B------:R1:W-:Y:S04]  /*79380*/  STL.64 [R1+0x32a8], R30 ;  /* 0x0032a81e01007387 */ /* 0x0003e80000100a00 */
[----:B------:R-:W-:Y:S04]  /*79390*/  LDS R233, [R4+0xc100] ;  /* 0x00c1000004e97984 */ /* 0x000fe80000000800 */
[----:B------:R-:W4:Y:S01]  /*793a0*/  LDS R235, [R4+0xe100] ;  /* 0x00e1000004eb7984 */ /* 0x000f220000000800 */
[----:B-1----:R-:W-:Y:S03]  /*793b0*/  HMMA.1688.F32.TF32 R28, R228, R210, R40 ;  /* 0x000000d2e41c723c */ /* 0x002fe60000081028 */
[----:B------:R-:W-:Y:S04]  /*793c0*/  STL.64 [R1+0x3290], R36 ;  /* 0x0032902401007387 */ /* 0x000fe80000100a00 */
[----:B------:R-:W-:Y:S11]  /*793d0*/  STL.64 [R1+0x3298], R38 ;  /* 0x0032982601007387 */ /* 0x000ff60000100a00 */
[----:B------:R-:W-:Y:S05]  /*793e0*/  @!UPT UIADD3 URZ, URZ, URZ, URZ ;  /* 0x0000003f3f3ff290 */ /* 0x000fea000fffe03f */
[----:B------:R-:W-:Y:S01]  /*793f0*/  STL.64 [R1+0x3270], R28 ;  /* 0x0032701c01007387 */ /* 0x000fe20000100a00 */
[----:B------:R-:W-:-:S03]  /*79400*/  IMAD.MOV.U32 R244, RZ, RZ, R31 ;  /* 0x000000fffff47224 */ /* 0x000fc600078e001f */
[----:B------:R-:W-:Y:S04]  /*79410*/  STL.64 [R1+0x3280], R32 ;  /* 0x0032802001007387 */ /* 0x000fe80000100a00 */
[----:B------:R-:W-:Y:S04]  /*79420*/  STL.64 [R1+0x3288], R34 ;  /* 0x0032882201007387 */ /* 0x000fe80000100a00 */
[----:B------:R1:W-:Y:S02]  /*79430*/  STL [R1+0x3278], R30 ;  /* 0x0032781e01007387 */ /* 0x0003e40000100800 */
[C---:B-1----:R-:W-:Y:S02]  /*79440*/  HMMA.1688.F32.TF32 R28, R228.reuse, R206, R16 ;  /* 0x000000cee41c723c */ /* 0x042fe40000081010 */
[----:B------:R1:W-:Y:S04]  /*79450*/  STL [R1+0x4d10], R244 ;  /* 0x004d10f401007387 */ /* 0x0003e80000100800 */
[----:B------:R-:W4:Y:S11]  /*79460*/  LDL.LU R16, [R1+0xc10] ;  /* 0x000c100001107983 */ /* 0x000f360000300800 */
[----:B------:R-:W-:Y:S06]  /*79470*/  @!UPT UIADD3 URZ, URZ, URZ, URZ ;  /* 0x0000003f3f3ff290 */ /* 0x000fec000fffe03f */
[----:B------:R-:W-:Y:S04]  /*79480*/  STL.64 [R1+0x3260], R28 ;  /* 0x0032601c01007387 */ /* 0x000fe80000100a00 */
[----:B------:R-:W-:Y:S04]  /*79490*/  STL.64 [R1+0x3268], R30 ;  /* 0x0032681e01007387 */ /* 0x000fe80000100a00 */
[----:B------:R-:W4:Y:S04]  /*794a0*/  LDL.LU R17, [R1+0xc14] ;  /* 0x000c140001117983 */ /* 0x000f280000300800 */
[----:B------:R-:W4:Y:S04]  /*794b0*/  LDL.LU R18, [R1+0xc18] ;  /* 0x000c180001127983 */ /* 0x000f280000300800 */
[----:B------:R-:W4:Y:S04]  /*794c0*/  LDL.LU R19, [R1+0xc1c] ;  /* 0x000c1c0001137983 */ /* 0x000f280000300800 */
        /* <DEDUP_REMOVED lines=10> */
[----:B------:R-:W-:Y:S01]  /*79570*/  MOV R245, R24 ;  /* 0x0000001800f57202 */ /* 0x000fe20000000f00 */
[----:B------:R-:W-:Y:S01]  /*79580*/  IMAD.MOV.U32 R246, RZ, RZ, R25 ;  /* 0x000000fffff67224 */ /* 0x000fe200078e0019 */
[----:B------:R-:W4:Y:S04]  /*79590*/  LDL.LU R40, [R1+0xbe0] ;  /* 0x000be00001287983 */ /* 0x000f280000300800 */
[----:B------:R-:W4:Y:S04]  /*795a0*/  LDL.LU R41, [R1+0xbe4] ;  /* 0x000be40001297983 */ /* 0x000f280000300800 */
[----:B------:R-:W4:Y:S04]  /*795b0*/  LDL.LU R42, [R1+0xbe8] ;  /* 0x000be800012a7983 */ /* 0x000f280000300800 */
[----:B------:R-:W4:Y:S04]  /*795c0*/  LDL.LU R43, [R1+0xbec] ;  /* 0x000bec00012b7983 */ /* 0x000f280000300800 */
[----:B------:R-:W-:Y:S04]  /*795d0*/  STL [R1+0x4d1c], R247 ;  /* 0x004d1cf701007387 */ /* 0x000fe80000100800 */
[----:B------:R-:W-:Y:S04]  /*795e0*/  STL [R1+0x4d18], R246 ;  /* 0x004d18f601007387 */ /* 0x000fe80000100800 */
[----:B------:R-:W-:Y:S01]  /*795f0*/  STL [R1+0x4d14], R245 ;  /* 0x004d14f501007387 */ /* 0x000fe20000100800 */
[----:B--2---:R-:W-:Y:S11]  /*79600*/  HMMA.1688.F32.TF32 R20, R228, R10, R20 ;  /* 0x0000000ae414723c */ /* 0x004ff60000081014 */
        /* <DEDUP_REMOVED lines=9> */
[----:B--2---:R-:W2:Y:S04]  /*796a0*/  LDL.LU R20, [R1+0xbc0] ;  /* 0x000bc00001147983 */ /* 0x004ea80000300800 */
[----:B------:R-:W2:Y:S04]  /*796b0*/  LDL.LU R21, [R1+0xbc4] ;  /* 0x000bc40001157983 */ /* 0x000ea80000300800 */
[----:B------:R-:W2:Y:S04]  /*796c0*/  LDL.LU R22, [R1+0xbc8] ;  /* 0x000bc80001167983 */ /* 0x000ea80000300800 */
[----:B------:R-:W2:Y:S04]  /*796d0*/  LDL.LU R23, [R1+0xbcc] ;  /* 0x000bcc0001177983 */ /* 0x000ea80000300800 */
[----:B------:R-:W-:Y:S01]  /*796e0*/  STL [R1+0x4d20], R244 ;  /* 0x004d20f401007387 */ /* 0x000fe20000100800 */
[C---:B----4-:R-:W-:Y:S11]  /*796f0*/  HMMA.1688.F32.TF32 R16, R228.reuse, R202, R16 ;  /* 0x000000cae410723c */ /* 0x050ff60000081010 */
[----:B------:R-:W-:Y:S11]  /*79700*/  @!UPT UIADD3 URZ, URZ, URZ, URZ ;  /* 0x0000003f3f3ff290 */ /* 0x000ff6000fffe03f */
[----:B------:R-:W-:Y:S01]  /*79710*/  @!UPT UIADD3 URZ, URZ, URZ, URZ ;  /* 0x0000003f3f3ff290 */ /* 0x000fe2000fffe03f */
[----:B------:R1:W-:Y:S01]  /*79720*/  STL [R1+0x3230], R16 ;  /* 0x0032301001007387 */ /* 0x0003e20000100800 */
[----:B------:R-:W-:Y:S01]  /*79730*/  MOV R247, R17 ;  /* 0x0000001100f77202 */ /* 0x000fe20000000f00 */
[----:B------:R-:W-:Y:S02]  /*79740*/  IMAD.MOV.U32 R246, RZ, RZ, R18 ;  /* 0x000000fffff67224 */ /* 0x000fe400078e0012 */
[----:B------:R-:W-:Y:S01]  /*79750*/  IMAD.MOV.U32 R245, RZ, RZ, R19 ;  /* 0x000000fffff57224 */ /* 0x000fe200078e0013 */
[----:B-1----:R-:W4:Y:S04]  /*79760*/  LDL.LU R16, [R1+0xbb0] ;  /* 0x000bb00001107983 */ /* 0x002f280000300800 */
[----:B------:R-:W4:Y:S04]  /*79770*/  LDL.LU R17, [R1+0xbb4] ;  /* 0x000bb40001117983 */ /* 0x000f280000300800 */
[----:B------:R-:W4:Y:S04]  /*79780*/  LDL.LU R18, [R1+0xbb8] ;  /* 0x000bb80001127983 */ /* 0x000f280000300800 */
[----:B------:R-:W4:Y:S01]  /*79790*/  LDL.LU R19, [R1+0xbbc] ;  /* 0x000bbc0001137983 */ /* 0x000f220000300800 */
[----:B------:R-:W-:Y:S03]  /*797a0*/  HMMA.1688.F32.TF32 R28, R228, R198, R48 ;  /* 0x000000c6e41c723c */ /* 0x000fe60000081030 */
[----:B------:R-:W-:Y:S04]  /*797b0*/  STL [R1+0x4d2c], R245 ;  /* 0x004d2cf501007387 */ /* 0x000fe80000100800 */
[----:B------:R-:W-:Y:S04]  /*797c0*/  STL [R1+0x4d28], R246 ;  /* 0x004d28f601007387 */ /* 0x000fe80000100800 */
[----:B------:R-:W-:Y:S11]  /*797d0*/  STL [R1+0x4d24], R247 ;  /* 0x004d24f701007387 */ /* 0x000ff60000100800 */
[----:B------:R-:W-:Y:S01]  /*797e0*/  @!UPT UIADD3 URZ, URZ, URZ, URZ ;  /* 0x0000003f3f3ff290 */ /* 0x000fe2000fffe03f */
[----:B------:R-:W-:Y:S01]  /*797f0*/  STL.64 [R1+0x3220], R28 ;  /* 0x0032201c01007387 */ /* 0x000fe20000100a00 */
[----:B------:R-:W-:-:S03]  /*79800*/  IMAD.MOV.U32 R244, RZ, RZ, R31 ;  /* 0x000000fffff47224 */ /* 0x000fc600078e001f */
[----:B------:R1:W-:Y:S02]  /*79810*/  STL [R1+0x3228], R30 ;  /* 0x0032281e01007387 */ /* 0x0003e40000100800 */
[C---:B-1----:R-:W-:Y:S02]  /*79820*/  HMMA.1688.F32.TF32 R28, R228.reuse, R194, R44 ;  /* 0x000000c2e41c723c */ /* 0x042fe4000008102c */
[----:B------:R-:W-:Y:S11]  /*79830*/  STL [R1+0x4d30], R244 ;  /* 0x004d30f401007387 */ /* 0x000ff60000100800 */
[----:B------:R-:W-:Y:S10]  /*79840*/  @!UPT UIADD3 URZ, URZ, URZ, URZ ;  /* 0x0000003f3f3ff290 */ /* 0x000ff4000fffe03f */
[----:B------:R1:W-:Y:S01]  /*79850*/  STL.64 [R1+0x3210], R28 ;  /* 0x0032101c01007387 */ /* 0x0003e20000100a00 */
[----:B------:R-:W-:Y:S01]  /*79860*/  MOV R13, R30 ;  /* 0x0000001e000d7202 */ /* 0x000fe20000000f00 */
[----:B------:R-:W-:Y:S02]  /*79870*/  IMAD.MOV.U32 R12, RZ, RZ, R31 ;  /* 0x000000ffff0c7224 */ /* 0x000fe400078e001f */
[C---:B-1----:R-:W-:Y:S03]  /*79880*/  HMMA.1688.F32.TF32 R28, R228.reuse, R190, R40 ;  /* 0x000000bee41c723c */ /* 0x042fe60000081028 */
[----:B------:R-:W-:Y:S04]  /*79890*/  STL [R1+0x4d38], R12 ;  /* 0x004d380c01007387 */ /* 0x000fe80000100800 */
[----:B------:R1:W-:Y:S11]  /*798a0*/  STL [R1+0x4d34], R13 ;  /* 0x004d340d01007387 */ /* 0x0003f60000100800 */
[----:B------:R-:W-:Y:S06]  /*798b0*/  @!UPT UIADD3 URZ, URZ, URZ, URZ ;  /* 0x0000003f3f3ff290 */ /* 0x000fec000fffe03f */
[----:B------:R-:W-:Y:S01]  /*798c0*/  IMAD.MOV.U32 R247, RZ, RZ, R31 ;  /* 0x000000fffff77224 */ /* 0x000fe200078e001f */
[----:B------:R-:W-:Y:S01]  /*798d0*/  MOV R246, R30 ;  /* 0x0000001e00f67202 */ /* 0x000fe20000000f00 */
[----:B------:R-:W-:Y:S02]  /*798e0*/  IMAD.MOV.U32 R244, RZ, RZ, R28 ;  /* 0x000000fffff47224 */ /* 0x000fe400078e001c */
[----:B------:R-:W-:Y:S01]  /*798f0*/  IMAD.MOV.U32 R245, RZ, RZ, R29 ;  /* 0x000000fffff57224 */ /* 0x000fe200078e001d */
[----:B------:R-:W-:Y:S04]  /*79900*/  STL [R1+0x4d48], R247 ;  /* 0x004d48f701007387 */ /* 0x000fe80000100800 */
[----:B------:R-:W-:Y:S04]  /*79910*/  STL [R1+0x4d44], R246 ;  /* 0x004d44f601007387 */ /* 0x000fe80000100800 */
[----:B------:R-:W-:Y:S04]  /*79920*/  STL [R1+0x4d40], R244 ;  /* 0x004d40f401007387 */ /* 0x000fe80000100800 */
[----:B------:R1:W-:Y:S01]  /*79930*/  STL [R1+0x4d3c], R245 ;  /* 0x004d3cf501007387 */ /* 0x0003e20000100800 */
[C---:B---3--:R-:W-:Y:S08]  /*79940*/  HMMA.1688.F32.TF32 R24, R228.reuse, R186, R24 ;  /* 0x000000bae418723c */ /* 0x048ff00000081018 */
[----:B--2---:R-:W-:Y:S11]  /*79950*/  HMMA.1688.F32.TF32 R20, R228, R182, R20 ;  /* 0x000000b6e414723c */ /* 0x004ff60000081014 */
[----:B------:R-:W-:Y:S05]  /*79960*/  @!UPT UIADD3 URZ, URZ, URZ, URZ ;  /* 0x0000003f3f3ff290 */ /* 0x000fea000fffe03f */
[----:B-1----:R-:W-:Y:S02]  /*79970*/  IMAD.MOV.U32 R13, RZ, RZ, R27 ;  /* 0x000000ffff0d7224 */ /* 0x002fe400078e001b */
[----:B------:R-:W-:Y:S01]  /*79980*/  IMAD.MOV.U32 R12, RZ, RZ, R26 ;  /* 0x000000ffff0c7224 */ /* 0x000fe200078e001a */
[----:B------:R-:W-:Y:S04]  /*79990*/  STL.64 [R1+0x31f0], R24 ;  /* 0x0031f01801007387 */ /* 0x000fe80000100a00 */
[----:B------:R1:W-:Y:S04]  /*799a0*/  STL [R1+0x4d50], R13 ;  /* 0x004d500d01007387 */ /* 0x0003e80000100800 */
[----:B------:R2:W-:Y:S01]  /*799b0*/  STL [R1+0x4d4c], R12 ;  /* 0x004d4c0c01007387 */ /* 0x0005e20000100800 */
[----:B------:R-:W-:Y:S01]  /*799c0*/  IMAD.MOV.U32 R245, RZ, RZ, R23 ;  /* 0x000000fffff57224 */ /* 0x000fe200078e0017 */
[----:B------:R-:W-:Y:S01]  /*799d0*/  MOV R247, R20 ;  /* 0x0000001400f77202 */ /* 0x000fe20000000f00 */
[----:B------:R-:W-:-:S02]  /*799e0*/  IMAD.MOV.U32 R244, RZ, RZ, R22 ;  /* 0x000000fffff47224 */ /* 0x000fc400078e0016 */
[----:B------:R-:W-:Y:S01]  /*799f0*/  IMAD.MOV.U32 R246, RZ, RZ, R21 ;  /* 0x000000fffff67224 */ /* 0x000fe200078e0015 */
[----:B------:R-:W-:Y:S04]  /*79a00*/  STL [R1+0x4d60], R245 ;  /* 0x004d60f501007387 */ /* 0x000fe80000100800 */
[----:B------:R-:W-:Y:S04]  /*79a10*/  STL [R1+0x4d5c], R244 ;  /* 0x004d5cf401007387 */ /* 0x000fe80000100800 */
[----:B------:R-:W-:Y:S04]  /*79a20*/  STL [R1+0x4d58], R247 ;  /* 0x004d58f701007387 */ /* 0x000fe80000100800 */
[----:B------:R-:W-:Y:S01]  /*79a30*/  STL [R1+0x4d54], R246 ;  /* 0x004d54f601007387 */ /* 0x000fe20000100800 */
[----:B----4-:R-:W-:Y:S11]  /*79a40*/  HMMA.1688.F32.TF32 R16, R228, R178, R16 ;  /* 0x000000b2e410723c */ /* 0x010ff60000081010 */
[----:B------:R-:W-:Y:S11]  /*79a50*/  @!UPT UIADD3 URZ, URZ, URZ, URZ ;  /* 0x0000003f3f3ff290 */ /* 0x000ff6000fffe03f */
[----:B------:R-:W-:Y:S01]  /*79a60*/  @!UPT UIADD3 URZ, URZ, URZ, URZ ;  /* 0x0000003f3f3ff290 */ /* 0x000fe2000fffe03f */
[----:B------:R3:W-:Y:S01]  /*79a70*/  STL.64 [R1+0x31d0], R16 ;  /* 0x0031d01001007387 */ /* 0x0007e20000100a00 */
[----:B-1----:R-:W-:Y:S01]  /*79a80*/  MOV R13, R18 ;  /* 0x00000012000d7202 */ /* 0x002fe20000000f00 */
[----:B--2---:R-:W-:Y:S02]  /*79a90*/  IMAD.MOV.U32 R12, RZ, RZ, R19 ;  /* 0x000000ffff0c7224 */ /* 0x004fe400078e0013 */
[----:B---3--:R-:W2:Y:S04]  /*79aa0*/  LDL.LU R16, [R1+0xb40] ;  /* 0x000b400001107983 */ /* 0x008ea80000300800 */
        /* <DEDUP_REMOVED lines=91> */
[----:B---3--:R-:W-:Y:S08]  /*7a060*/  HMMA.1688.F32.TF32 R20, R232, R210, R20 ;  /* 0x000000d2e814723c */ /* 0x008ff00000081014 */
[C---:B--2---:R-:W-:Y:S08]  /*7a070*/  HMMA.1688.F32.TF32 R100, R228.reuse, R174, R100 ;  /* 0x000000aee464723c */ /* 0x044ff00000081064 */
[C---:B------:R-:W-:Y:S08]  /*7a080*/  HMMA.1688.F32.TF32 R96, R228.reuse, R162, R96 ;  /* 0x000000a2e460723c */ /* 0x040ff00000081060 */
[----:B----4-:R-:W-:Y:S08]  /*7a090*/  HMMA.1688.F32.TF32 R92, R228, R166, R92 ;  /* 0x000000a6e45c723c */ /* 0x010ff0000008105c */
[----:B------:R-:W-:Y:S01]  /*7a0a0*/  IMAD.MOV.U32 R245, RZ, RZ, R100 ;  /* 0x000000fffff57224 */ /* 0x000fe200078e0064 */
[----:B------:R-:W-:Y:S01]  /*7a0b0*/  MOV R247, R102 ;  /* 0x0000006600f77202 */ /* 0x000fe20000000f00 */
[----:B------:R-:W-:-:S02]  /*7a0c0*/  IMAD.MOV.U32 R244, RZ, RZ, R101 ;  /* 0x000000fffff47224 */ /* 0x000fc400078e0065 */
[----:B------:R-:W-:Y:S02]  /*7a0d0*/  IMAD.MOV.U32 R246, RZ, RZ, R103 ;  /* 0x000000fffff67224 */ /* 0x000fe400078e0067 */
[C---:B------:R-:W-:Y:S03]  /*7a0e0*/  HMMA.1688.F32.TF32 R100, R228.reuse, R170, R104 ;  /* 0x000000aae464723c */ /* 0x040fe60000081068 */
[----:B------:R-:W-:Y:S05]  /*7a0f0*/  STL.64 [R1+0x4db8], R246 ;  /* 0x004db8f601007387 */ /* 0x000fea0000100a00 */
[C---:B------:R-:W-:Y:S01]  /*7a100*/  HMMA.1688.F32.TF32 R84, R228.reuse, R158, R84 ;  /* 0x0000009ee454723c */ /* 0x040fe20000081054 */
[----:B------:R-:W-:Y:S11]  /*7a110*/  STL.64 [R1+0x4db0], R244 ;  /* 0x004db0f401007387 */ /* 0x000ff60000100a00 */
[----:B------:R-:W-:Y:S03]  /*7a120*/  @!UPT UIADD3 URZ, URZ, URZ, URZ ;  /* 0x0000003f3f3ff290 */ /* 0x000fe6000fffe03f */
[----:B------:R-:W-:Y:S04]  /*7a130*/  STL.64 [R1+0x31b0], R100 ;  /* 0x0031b06401007387 */ /* 0x000fe80000100a00 */
[----:B------:R-:W-:Y:S04]  /*7a140*/  STL.64 [R1+0x31b8], R102 ;  /* 0x0031b86601007387 */ /* 0x000fe80000100a00 */
        /* <DEDUP_REMOVED lines=36> */
[----:B--2---:R-:W-:Y:S01]  /*7a390*/  HMMA.1688.F32.TF32 R32, R228, R110, R52 ;  /* 0x0000006ee420723c */ /* 0x004fe20000081034 */
[----:B------:R1:W-:Y:S04]  /*7a3a0*/  STL.64 [R1+0x30e8], R30 ;  /* 0x0030e81e01007387 */ /* 0x0003e80000100a00 */
[----:B------:R-:W-:Y:S03]  /*7a3b0*/  LDS R228, [R3+0xc180] ;  /* 0x00c1800003e47984 */ /* 0x000fe60000000800 */
[C---:B------:R-:W-:Y:S01]  /*7a3c0*/  HMMA.1688.F32.TF32 R24, R232.reuse, R214, R24 ;  /* 0x000000d6e818723c */ /* 0x040fe20000081018 */
[----:B------:R-:W-:Y:S04]  /*7a3d0*/  LDS R230, [R3+0xe180] ;  /* 0x00e1800003e67984 */ /* 0x000fe80000000800 */
[----:B------:R-:W-:Y:S03]  /*7a3e0*/  LDS R229, [R4+0xc180] ;  /* 0x00c1800004e57984 */ /* 0x000fe60000000800 */
[C---:B-1----:R-:W-:Y:S01]  /*7a3f0*/  HMMA.1688.F32.TF32 R28, R232.reuse, R226, R48 ;  /* 0x000000e2e81c723c */ /* 0x042fe20000081030 */
[----:B------:R-:W-:Y:S04]  /*7a400*/  STL.64 [R1+0x30d0], R36 ;  /* 0x0030d02401007387 */ /* 0x000fe80000100a00 */
[----:B------:R-:W-:Y:S04]  /*7a410*/  STL.64 [R1+0x30d8], R38 ;  /* 0x0030d82601007387 */ /* 0x000fe80000100a00 */
[----:B------:R-:W-:Y:S04]  /*7a420*/  STL.64 [R1+0x1d0], R32 ;  /* 0x0001d02001007387 */ /* 0x000fe80000100a00 */
[----:B------:R1:W-:Y:S01]  /*7a430*/  STL.64 [R1+0x1d8], R34 ;  /* 0x0001d82201007387 */ /* 0x0003e20000100a00 */
[C---:B------:R-:W-:Y:S03]  /*7a440*/  HMMA.1688.F32.TF32 R16, R232.reuse, R206, R16 ;  /* 0x000000cee810723c */ /* 0x040fe60000081010 */
[----:B------:R-:W2:Y:S06]  /*7a450*/  LDS R231, [R4+0xe180] ;  /* 0x00e1800004e77984 */ /* 0x000eac0000000800 */
[----:B------:R-:W-:Y:S01]  /*7a460*/  STL.64 [R1+0x40], R28 ;  /* 0x0000401c01007387 */ /* 0x000fe20000100a00 */
[C---:B-1----:R-:W-:Y:S03]  /*7a470*/  HMMA.1688.F32.TF32 R32, R232.reuse, R222, R44 ;  /* 0x000000dee820723c */ /* 0x042fe6000008102c */
[----:B------:R1:W-:Y:S05]  /*7a480*/  STL.64 [R1+0x48], R30 ;  /* 0x0000481e01007387 */ /* 0x0003ea0000100a00 */
[C---:B-1----:R-:W-:Y:S11]  /*7a490*/  HMMA.1688.F32.TF32 R28, R232.reuse, R218, R40 ;  /* 0x000000dae81c723c */ /* 0x042ff60000081028 */
[----:B------:R-:W-:Y:S04]  /*7a4a0*/  @!UPT UIADD3 URZ, URZ, URZ, URZ ;  /* 0x0000003f3f3ff290 */ /* 0x000fe8000fffe03f */
        /* <DEDUP_REMOVED lines=12> */
[----:B---3--:R-:W3:Y:S04]  /*7a570*/  LDL.LU R26, [R1+0x1c8] ;  /* 0x0001c800011a7983 */ /* 0x008ee80000300800 */
[----:B------:R-:W3:Y:S04]  /*7a580*/  LDL.LU R27, [R1+0x1cc] ;  /* 0x0001cc00011b7983 */ /* 0x000ee80000300800 */
        /* <DEDUP_REMOVED lines=107> */
[----:B------:R1:W-:Y:S04]  /*7ac40*/  STL.64 [R1+0x3070], R16 ;  /* 0x0030701001007387 */ /* 0x0003e80000100a00 */
[----:B------:R2:W-:Y:S04]  /*7ac50*/  STL.64 [R1+0x3078], R18 ;  /* 0x0030781201007387 */ /* 0x0005e80000100a00 */
[----:B-1----:R-:W4:Y:S04]  /*7ac60*/  LDL.LU R16, [R1+0x9a0] ;  /* 0x0009a00001107983 */ /* 0x002f280000300800 */
[----:B------:R-:W4:Y:S04]  /*7ac70*/  LDL.LU R17, [R1+0x9a4] ;  /* 0x0009a40001117983 */ /* 0x000f280000300800 */
[----:B--2---:R-:W4:Y:S04]  /*7ac80*/  LDL.LU R18, [R1+0x9a8] ;  /* 0x0009a80001127983 */ /* 0x004f280000300800 */
[----:B------:R-:W4:Y:S01]  /*7ac90*/  LDL.LU R19, [R1+0x9ac] ;  /* 0x0009ac0001137983 */ /* 0x000f220000300800 */
[C---:B---3--:R-:W-:Y:S08]  /*7aca0*/  HMMA.1688.F32.TF32 R244, R232.reuse, R10, R244 ;  /* 0x0000000ae8f4723c */ /* 0x048ff000000810f4 */
[C---:B------:R-:W-:Y:S08]  /*7acb0*/  HMMA.1688.F32.TF32 R248, R232.reuse, R202, R248 ;  /* 0x000000cae8f8723c */ /* 0x040ff000000810f8 */
[C---:B------:R-:W-:Y:S07]  /*7acc0*/  HMMA.1688.F32.TF32 R240, R232.reuse, R194, R240 ;  /* 0x000000c2e8f0723c */ /* 0x040fee00000810f0 */
[----:B------:R-:W-:Y:S04]  /*7acd0*/  STL.64 [R1+0x3060], R244 ;  /* 0x003060f401007387 */ /* 0x000fe80000100a00 */
[----:B------:R1:W-:Y:S01]  /*7ace0*/  STL.64 [R1+0x3068], R246 ;  /* 0x003068f601007387 */ /* 0x0003e20000100a00 */
[C---:B------:R-:W-:Y:S08]  /*7acf0*/  HMMA.1688.F32.TF32 R104, R232.reuse, R186, R104 ;  /* 0x000000bae868723c */ /* 0x040ff00000081068 */
[C---:B-1----:R-:W-:Y:S08]  /*7ad00*/  HMMA.1688.F32.TF32 R244, R232.reuse, R198, R236 ;  /* 0x000000c6e8f4723c */ /* 0x042ff000000810ec */
        /* <DEDUP_REMOVED lines=59> */
[----:B-1----:R-:W-:Y:S08]  /*7b0c0*/  HMMA.1688.F32.TF32 R28, R232, R114, R40 ;  /* 0x00000072e81c723c */ /* 0x002ff00000081028 */
[C---:B------:R-:W-:Y:S08]  /*7b0d0*/  HMMA.1688.F32.TF32 R20, R228.reuse, R226, R20 ;  /* 0x000000e2e414723c */ /* 0x040ff00000081014 */
[----:B----4-:R-:W-:Y:S01]  /*7b0e0*/  HMMA.1688.F32.TF32 R16, R228, R222, R16 ;  /* 0x000000dee410723c */ /* 0x010fe20000081010 */
        /* <DEDUP_REMOVED lines=9> */
[----:B------:R-:W-:Y:S04]  /*7b180*/  STL.64 [R1+0x2c08], R22 ;  /* 0x002c081601007387 */ /* 0x000fe80000100a00 */
[----:B------:R3:W-:Y:S04]  /*7b190*/  STL.64 [R1+0x2ef8], R18 ;  /* 0x002ef81201007387 */ /* 0x0007e80000100a00 */
[----:B-1----:R-:W3:Y:S04]  /*7b1a0*/  LDL.LU R24, [R1+0x900] ;  /* 0x0009000001187983 */ /* 0x002ee80000300800 */
[----:B------:R-:W3:Y:S04]  /*7b1b0*/  LDL.LU R25, [R1+0x904] ;  /* 0x0009040001197983 */ /* 0x000ee80000300800 */
[----:B--2---:R-:W3:Y:S04]  /*7b1c0*/  LDL.LU R26, [R1+0x908] ;  /* 0x00090800011a7983 */ /* 0x004ee80000300800 */
[----:B------:R-:W3:Y:S01]  /*7b1d0*/  LDL.LU R27, [R1+0x90c] ;  /* 0x00090c00011b7983 */ /* 0x000ee20000300800 */
        /* <DEDUP_REMOVED lines=8> */
[----:B---3--:R-:W2:Y:S04]  /*7b260*/  LDL.LU R18, [R1+0x998] ;  /* 0x0009980001127983 */ /* 0x008ea80000300800 */
        /* <DEDUP_REMOVED lines=41> */
[----:B------:R-:W-:Y:S01]  /*7b500*/  MOV R224, R16 ;  /* 0x0000001000e07202 */ /* 0x000fe20000000f00 */
[----:B------:R-:W-:Y:S02]  /*7b510*/  IMAD.MOV.U32 R225, RZ, RZ, R17 ;  /* 0x000000ffffe17224 */ /* 0x000fe400078e0011 */
[----:B------:R-:W4:Y:S04]  /*7b520*/  LDL.LU R16, [R1+0x8e0] ;  /* 0x0008e00001107983 */ /* 0x000f280000300800 */
[----:B------:R-:W4:Y:S04]  /*7b530*/  LDL.LU R17, [R1+0x8e4] ;  /* 0x0008e40001117983 */ /* 0x000f280000300800 */
[----:B--2---:R-:W4:Y:S04]  /*7b540*/  LDL.LU R18, [R1+0x8e8] ;  /* 0x0008e80001127983 */ /* 0x004f280000300800 */
[----:B------:R-:W4:Y:S01]  /*7b550*/  LDL.LU R19, [R1+0x8ec] ;  /* 0x0008ec0001137983 */ /* 0x000f220000300800 */
[C---:B---3--:R-:W-:Y:S08]  /*7b560*/  HMMA.1688.F32.TF32 R28, R228.reuse, R214, R68 ;  /* 0x000000d6e41c723c */ /* 0x048ff00000081044 */
[C---:B------:R-:W-:Y:S08]  /*7b570*/  HMMA.1688.F32.TF32 R36, R228.reuse, R210, R64 ;  /* 0x000000d2e424723c */ /* 0x040ff00000081040 */
[C---:B------:R-:W-:Y:S07]  /*7b580*/  HMMA.1688.F32.TF32 R32, R228.reuse, R206, R60 ;  /* 0x000000cee420723c */ /* 0x040fee000008103c */
[----:B------:R-:W-:Y:S04]  /*7b590*/  STL.64 [R1+0x2ed0], R28 ;  /* 0x002ed01c01007387 */ /* 0x000fe80000100a00 */
[----:B------:R2:W-:Y:S02]  /*7b5a0*/  STL.64 [R1+0x2ed8], R30 ;  /* 0x002ed81e01007387 */ /* 0x0005e40000100a00 */
[----:B--2---:R-:W-:Y:S02]  /*7b5b0*/  HMMA.1688.F32.TF32 R28, R228, R14, R56 ;  /* 0x0000000ee41c723c */ /* 0x004fe40000081038 */
[----:B------:R-:W-:Y:S04]  /*7b5c0*/  STL.64 [R1+0x2ec0], R36 ;  /* 0x002ec02401007387 */ /* 0x000fe80000100a00 */
[----:B------:R-:W-:Y:S04]  /*7b5d0*/  STL.64 [R1+0x2ec8], R38 ;  /* 0x002ec82601007387 */ /* 0x000fe80000100a00 */
[----:B------:R-:W-:Y:S04]  /*7b5e0*/  STL.64 [R1+0x2eb0], R32 ;  /* 0x002eb02001007387 */ /* 0x000fe80000100a00 */
[----:B------:R-:W-:Y:S09]  /*7b5f0*/  STL.64 [R1+0x2eb8], R34 ;  /* 0x002eb82201007387 */ /* 0x000ff20000100a00 */
[----:B------:R2:W-:Y:S01]  /*7b600*/  STL.64 [R1+0x2ea8], R30 ;  /* 0x002ea81e01007387 */ /* 0x0005e20000100a00 */
[----:B------:R-:W-:-:S02]  /*7b610*/  IMAD.MOV.U32 R160, RZ, RZ, R28 ;  /* 0x000000ffffa07224 */ /* 0x000fc400078e001c */
[----:B------:R-:W-:Y:S02]  /*7b620*/  IMAD.MOV.U32 R161, RZ, RZ, R29 ;  /* 0x000000ffffa17224 */ /* 0x000fe400078e001d */
[C---:B--2---:R-:W-:Y:S01]  /*7b630*/  HMMA.1688.F32.TF32 R28, R228.reuse, R10, R52 ;  /* 0x0000000ae41c723c */ /* 0x044fe20000081034 */
[----:B------:R-:W-:Y:S04]  /*7b640*/  STL.64 [R1+0x5108], R14 ;  /* 0x0051080e01007387 */ /* 0x000fe80000100a00 */
[----:B------:R2:W-:Y:S03]  /*7b650*/  STL.64 [R1+0x5100], R12 ;  /* 0x0051000c01007387 */ /* 0x0005e60000100a00 */
[C---:B--2---:R-:W-:Y:S11]  /*7b660*/  HMMA.1688.F32.TF32 R12, R228.reuse, R202, R48 ;  /* 0x000000cae40c723c */ /* 0x044ff60000081030 */
[----:B------:R-:W-:Y:S04]  /*7b670*/  @!UPT UIADD3 URZ, URZ, URZ, URZ ;  /* 0x0000003f3f3ff290 */ /* 0x000fe8000fffe03f */
[----:B------:R-:W-:Y:S04]  /*7b680*/  STL.64 [R1+0x2e98], R30 ;  /* 0x002e981e01007387 */ /* 0x000fe80000100a00 */
[----:B------:R-:W-:Y:S04]  /*7b690*/  STL.64 [R1+0x5118], R10 ;  /* 0x0051180a01007387 */ /* 0x000fe80000100a00 */
[----:B------:R2:W-:Y:S02]  /*7b6a0*/  STL.64 [R1+0x5110], R8 ;  /* 0x0051100801007387 */ /* 0x0005e40000100a00 */
[C---:B--2---:R-:W-:Y:S02]  /*7b6b0*/  HMMA.1688.F32.TF32 R8, R228.reuse, R198, R44 ;  /* 0x000000c6e408723c */ /* 0x044fe4000008102c */
[----:B------:R-:W-:Y:S11]  /*7b6c0*/  STL.64 [R1+0x2e88], R14 ;  /* 0x002e880e01007387 */ /* 0x000ff60000100a00 */
[----:B------:R-:W-:Y:S10]  /*7b6d0*/  @!UPT UIADD3 URZ, URZ, URZ, URZ ;  /* 0x0000003f3f3ff290 */ /* 0x000ff4000fffe03f */
[----:B------:R2:W-:Y:S01]  /*7b6e0*/  STL.64 [R1+0x2e78], R10 ;  /* 0x002e780a01007387 */ /* 0x0005e20000100a00 */
[----:B------:R-:W-:Y:S01]  /*7b6f0*/  MOV R172, R8 ;  /* 0x0000000800ac7202 */ /* 0x000fe20000000f00 */
[----:B------:R-:W-:Y:S02]  /*7b700*/  IMAD.MOV.U32 R173, RZ, RZ, R9 ;  /* 0x000000ffffad7224 */ /* 0x000fe400078e0009 */
[C---:B--2---:R-:W-:Y:S11]  /*7b710*/  HMMA.1688.F32.TF32 R8, R228.reuse, R194, R40 ;  /* 0x000000c2e408723c */ /* 0x044ff60000081028 */
[----:B------:R-:W-:Y:S11]  /*7b720*/  @!UPT UIADD3 URZ, URZ, URZ, URZ ;  /* 0x0000003f3f3ff290 */ /* 0x000ff6000fffe03f */
[----:B------:R-:W-:Y:S01]  /*7b730*/  @!UPT UIADD3 URZ, URZ, URZ, URZ ;  /* 0x0000003f3f3ff290 */ /* 0x000fe2000fffe03f */
[----:B------:R2:W-:Y:S01]  /*7b740*/  STL.64 [R1+0x2e68], R10 ;  /* 0x002e680a01007387 */ /* 0x0005e20000100a00 */
[----:B------:R-:W-:Y:S02]  /*7b750*/  IMAD.MOV.U32 R176, RZ, RZ, R8 ;  /* 0x000000ffffb07224 */ /* 0x000fe400078e0008 */
[----:B------:R-:W-:Y:S02]  /*7b760*/  IMAD.MOV.U32 R177, RZ, RZ, R9 ;  /* 0x000000ffffb17224 */ /* 0x000fe400078e0009 */
[C---:B--2---:R-:W-:Y:S11]  /*7b770*/  HMMA.1688.F32.TF32 R8, R228.reuse, R190, R24 ;  /* 0x000000bee408723c */ /* 0x044ff60000081018 */
[----:B------:R-:W-:Y:S11]  /*7b780*/  @!UPT UIADD3 URZ, URZ, URZ, URZ ;  /* 0x0000003f3f3ff290 */ /* 0x000ff6000fffe03f */
[----:B------:R-:W-:Y:S01]  /*7b790*/  @!UPT UIADD3 URZ, URZ, URZ, URZ ;  /* 0x0000003f3f3ff290 */ /* 0x000fe2000fffe03f */
        /* <DEDUP_REMOVED lines=8> */
[----:B------:R-:W-:Y:S01]  /*7b820*/  IMAD.MOV.U32 R185, RZ, RZ, R9 ;  /* 0x000000ffffb97224 */ /* 0x000fe200078e0009 */
[----:B------:R-:W-:Y:S04]  /*7b830*/  STL.64 [R1+0x5128], R186 ;  /* 0x005128ba01007387 */ /* 0x000fe80000100a00 */
[----:B------:R-:W-:Y:S01]  /*7b840*/  STL.64 [R1+0x5120], R184 ;  /* 0x005120b801007387 */ /* 0x000fe20000100a00 */
[----:B----4-:R-:W-:Y:S11]  /*7b850*/  HMMA.1688.F32.TF32 R8, R228, R182, R16 ;  /* 0x000000b6e408723c */ /* 0x010ff60000081010 */
[----:B------:R-:W-:Y:S11]  /*7b860*/  @!UPT UIADD3 URZ, URZ, URZ, URZ ;  /* 0x0000003f3f3ff290 */ /* 0x000ff6000fffe03f */
[----:B------:R-:W-:Y:S01]  /*7b870*/  @!UPT UIADD3 URZ, URZ, URZ, URZ ;  /* 0x0000003f3f3ff290 */ /* 0x000fe2000fffe03f */
[----:B------:R2:W-:Y:S04]  /*7b880*/  STL.64 [R1+0x2e38], R10 ;  /* 0x002e380a01007387 */ /* 0x0005e80000100a00 */
[----:B------:R-:W1:Y:S04]  /*7b890*/  LDL.LU R16, [R1+0x190] ;  /* 0x0001900001107983 */ /* 0x000e680000300800 */
[----:B------:R-:W1:Y:S04]  /*7b8a0*/  LDL.LU R17, [R1+0x194] ;  /* 0x0001940001117983 */ /* 0x000e680000300800 */
[----:B------:R-:W1:Y:S04]  /*7b8b0*/  LDL.LU R18, [R1+0x198] ;  /* 0x0001980001127983 */ /* 0x000e680000300800 */
        /* <DEDUP_REMOVED lines=44> */
[----:B------:R-:W3:Y:S01]  /*7bb80*/  LDL.LU R91, [R1+0x8cc] ;  /* 0x0008cc00015b7983 */ /* 0x000ee20000300800 */
[----:B------:R-:W-:Y:S01]  /*7bb90*/  MOV R164, R28 ;  /* 0x0000001c00a47202 */ /* 0x000fe20000000f00 */
[----:B------:R-:W-:-:S02]  /*7bba0*/  IMAD.MOV.U32 R165, RZ, RZ, R29 ;  /* 0x000000ffffa57224 */ /* 0x000fc400078e001d */
        /* <DEDUP_REMOVED lines=28> */
[----:B------:R-:W-:Y:S01]  /*7bd70*/  MOV R188, R8 ;  /* 0x0000000800bc7202 */ /* 0x000fe20000000f00 */
[----:B------:R-:W-:-:S02]  /*7bd80*/  IMAD.MOV.U32 R189, RZ, RZ, R9 ;  /* 0x000000ffffbd7224 */ /* 0x000fc400078e0009 */
[C---:B--2---:R-:W-:Y:S11]  /*7bd90*/  HMMA.1688.F32.TF32 R8, R228.reuse, R178, R84 ;  /* 0x000000b2e408723c */ /* 0x044ff60000081054 */
[----:B------:R-:W-:Y:S11]  /*7bda0*/  @!UPT UIADD3 URZ, URZ, URZ, URZ ;  /* 0x0000003f3f3ff290 */ /* 0x000ff6000fffe03f */
[----:B------:R-:W-:Y:S01]  /*7bdb0*/  @!UPT UIADD3 URZ, URZ, URZ, URZ ;  /* 0x0000003f3f3ff290 */ /* 0x000fe2000fffe03f */
[----:B------:R3:W-:Y:S01]  /*7bdc0*/  STL.64 [R1+0x2e28], R10 ;  /* 0x002e280a01007387 */ /* 0x0007e20000100a00 */
[----:B------:R-:W-:Y:S02]  /*7bdd0*/  IMAD.MOV.U32 R192, RZ, RZ, R8 ;  /* 0x000000ffffc07224 */ /* 0x000fe400078e0008 */
[----:B------:R-:W-:Y:S02]  /*7bde0*/  IMAD.MOV.U32 R193, RZ, RZ, R9 ;  /* 0x000000ffffc17224 */ /* 0x000fe400078e0009 */
[C---:B---3--:R-:W-:Y:S11]  /*7bdf0*/  HMMA.1688.F32.TF32 R8, R228.reuse, R174, R88 ;  /* 0x000000aee408723c */ /* 0x048ff60000081058 */
        /* <DEDUP_REMOVED lines=17> */
[C---:B----4-:R-:W-:Y:S11]  /*7bf10*/  HMMA.1688.F32.TF32 R8, R228.reuse, R162, R32 ;  /* 0x000000a2e408723c */ /* 0x050ff60000081020 */
        /* <DEDUP_REMOVED lines=11> */
[----:B--2---:R-:W-:Y:S01]  /*7bfd0*/  HMMA.1688.F32.TF32 R8, R228, R154, R76 ;  /* 0x0000009ae408723c */ /* 0x004fe2000008104c */
[----:B------:R-:W-:Y:S02]  /*7bfe0*/  IMAD.MOV.U32 R168, RZ, RZ, R12 ;  /* 0x000000ffffa87224 */ /* 0x000fe400078e000c */
[----:B------:R-:W-:-:S05]  /*7bff0*/  IMAD.MOV.U32 R169, RZ, RZ, R13 ;  /* 0x000000ffffa97224 */ /* 0x000fca00078e000d */
[C---:B------:R-:W-:Y:S08]  /*7c000*/  HMMA.1688.F32.TF32 R28, R228.reuse, R150, R72 ;  /* 0x00000096e41c723c */ /* 0x040ff00000081048 */
[----:B------:R-:W-:Y:S07]  /*7c010*/  HMMA.1688.F32.TF32 R12, R228, R146, R68 ;  /* 0x00000092e40c723c */ /* 0x000fee0000081044 */
[----:B------:R2:W-:Y:S01]  /*7c020*/  STL.64 [R1+0x2dc8], R10 ;  /* 0x002dc80a01007387 */ /* 0x0005e20000100a00 */
[----:B------:R-:W-:-:S02]  /*7c030*/  IMAD.MOV.U32 R216, RZ, RZ, R8 ;  /* 0x000000ffffd87224 */ /* 0x000fc400078e0008 */
[----:B------:R-:W-:Y:S02]  /*7c040*/  IMAD.MOV.U32 R217, RZ, RZ, R9 ;  /* 0x000000ffffd97224 */ /* 0x000fe400078e0009 */
[C---:B--2---:R-:W-:Y:S03]  /*7c050*/  HMMA.1688.F32.TF32 R8, R228.reuse, R142, R64 ;  /* 0x0000008ee408723c */ /* 0x044fe60000081040 */
[----:B------:R-:W-:Y:S04]  /*7c060*/  STL.64 [R1+0x2db0], R28 ;  /* 0x002db01c01007387 */ /* 0x000fe80000100a00 */
[----:B------:R2:W-:Y:S04]  /*7c070*/  STL.64 [R1+0x2db8], R30 ;  /* 0x002db81e01007387 */ /* 0x0005e80000100a00 */
[----:B------:R-:W-:Y:S04]  /*7c080*/  STL.64 [R1+0x2da0], R12 ;  /* 0x002da00c01007387 */ /* 0x000fe80000100a00 */
[----:B------:R3:W-:Y:S01]  /*7c090*/  STL.64 [R1+0x2da8], R14 ;  /* 0x002da80e01007387 */ /* 0x0007e20000100a00 */
[C---:B--2---:R-:W-:Y:S07]  /*7c0a0*/  HMMA.1688.F32.TF32 R28, R228.reuse, R138, R60 ;  /* 0x0000008ae41c723c */ /* 0x044fee000008103c */
[----:B------:R-:W-:Y:S01]  /*7c0b0*/  STL.64 [R1+0x2d90], R8 ;  /* 0x002d900801007387 */ /* 0x000fe20000100a00 */
[C---:B---3--:R-:W-:Y:S03]  /*7c0c0*/  HMMA.1688.F32.TF32 R12, R228.reuse, R134, R56 ;  /* 0x00000086e40c723c */ /* 0x048fe60000081038 */
[----:B------:R2:W-:Y:S05]  /*7c0d0*/  STL.64 [R1+0x2d98], R10 ;  /* 0x002d980a01007387 */ /* 0x0005ea0000100a00 */
        /* <DEDUP_REMOVED lines=11> */
[----:B------:R-:W-:Y:S01]  /*7c190*/  STL.64 [R1+0x2d58], R30 ;  /* 0x002d581e01007387 */ /* 0x000fe20000100a00 */
[C---:B------:R-:W-:Y:S03]  /*7c1a0*/  HMMA.1688.F32.TF32 R24, R228.reuse, R114, R24 ;  /* 0x00000072e418723c */ /* 0x040fe60000081018 */
[----:B------:R-:W-:Y:S04]  /*7c1b0*/  STL.64 [R1+0x2d40], R12 ;  /* 0x002d400c01007387 */ /* 0x000fe80000100a00 */
[----:B------:R2:W-:Y:S04]  /*7c1c0*/  STL.64 [R1+0x2d48], R14 ;  /* 0x002d480e01007387 */ /* 0x0005e80000100a00 */
[----:B------:R-:W-:Y:S01]  /*7c1d0*/  STL.64 [R1+0x2d30], R8 ;  /* 0x002d300801007387 */ /* 0x000fe20000100a00 */
[----:B--2---:R-:W-:Y:S03]  /*7c1e0*/  HMMA.1688.F32.TF32 R12, R228, R110, R20 ;  /* 0x0000006ee40c723c */ /* 0x004fe60000081014 */
[----:B------:R1:W-:Y:S04]  /*7c1f0*/  STL.64 [R1+0x2d38], R10 ;  /* 0x002d380a01007387 */ /* 0x0003e80000100a00 */
[----:B------:R-:W-:Y:S04]  /*7c200*/  LDS R228, [R3+0xc280] ;  /* 0x00c2800003e47984 */ /* 0x000fe80000000800 */
[----:B------:R-:W-:Y:S01]  /*7c210*/  LDS R230, [R3+0xe280] ;  /* 0x00e2800003e67984 */ /* 0x000fe20000000800 */
[C---:B-1----:R-:W-:Y:S03]  /*7c220*/  HMMA.1688.F32.TF32 R8, R232.reuse, R226, R16 ;  /* 0x000000e2e808723c */ /* 0x042fe60000081010 */
[----:B------:R1:W-:Y:S04]  /*7c230*/  STL.64 [R1+0x2d20], R24 ;  /* 0x002d201801007387 */ /* 0x0003e80000100a00 */
[----:B------:R2:W-:Y:S04]  /*7c240*/  STL.64 [R1+0x2d28], R26 ;  /* 0x002d281a01007387 */ /* 0x0005e80000100a00 */
[----:B------:R-:W3:Y:S04]  /*7c250*/  LDL.LU R16, [R1+0x5f0] ;  /* 0x0005f00001107983 */ /* 0x000ee80000300800 */
[----:B------:R-:W-:Y:S04]  /*7c260*/  STL.64 [R1+0x2bf0], R12 ;  /* 0x002bf00c01007387 */ /* 0x000fe80000100a00 */
[----:B------:R-:W-:Y:S04]  /*7c270*/  STL.64 [R1+0x2bf8], R14 ;  /* 0x002bf80e01007387 */ /* 0x000fe80000100a00 */
[----:B------:R-:W-:Y:S04]  /*7c280*/  LDS R229, [R4+0xc280] ;  /* 0x00c2800004e57984 */ /* 0x000fe80000000800 */
        /* <DEDUP_REMOVED lines=121> */
[----:B------:R-:W1:Y:S01]  /*7ca20*/  LDS R231, [R4+0xe280] ;  /* 0x00e2800004e77984 */ /* 0x000e620000000800 */
[C---:B----4-:R-:W-:Y:S08]  /*7ca30*/  HMMA.1688.F32.TF32 R8, R232.reuse, R218, R8 ;  /* 0x000000dae808723c */ /* 0x050ff00000081008 */
[C---:B--2---:R-:W-:Y:S08]  /*7ca40*/  HMMA.1688.F32.TF32 R184, R232.reuse, R222, R184 ;  /* 0x000000dee8b8723c */ /* 0x044ff000000810b8 */
[C---:B---3--:R-:W-:Y:S11]  /*7ca50*/  HMMA.1688.F32.TF32 R12, R232.reuse, R214, R12 ;  /* 0x000000d6e80c723c */ /* 0x048ff6000008100c */
[----:B------:R-:W-:Y:S04]  /*7ca60*/  @!UPT UIADD3 URZ, URZ, URZ, URZ ;  /* 0x0000003f3f3ff290 */ /* 0x000fe8000fffe03f */
[----:B------:R-:W-:Y:S04]  /*7ca70*/  STL.64 [R1+0x2d10], R184 ;  /* 0x002d10b801007387 */ /* 0x000fe80000100a00 */
[----:B------:R2:W-:Y:S04]  /*7ca80*/  STL.64 [R1+0x2d18], R186 ;  /* 0x002d18ba01007387 */ /* 0x0005e80000100a00 */
[----:B--2---:R-:W2:Y:S04]  /*7ca90*/  LDL.LU.64 R186, [R1+0x5128] ;  /* 0x0051280001ba7983 */ /* 0x004ea80000300a00 */
[----:B------:R-:W3:Y:S04]  /*7caa0*/  LDL.LU.64 R184, [R1+0x5120] ;  /* 0x0051200001b87983 */ /* 0x000ee80000300a00 */
[----:B------:R-:W-:Y:S04]  /*7cab0*/  STL.64 [R1+0x2d00], R8 ;  /* 0x002d000801007387 */ /* 0x000fe80000100a00 */
[----:B------:R4:W-:Y:S04]  /*7cac0*/  STL.64 [R1+0x2d08], R10 ;  /* 0x002d080a01007387 */ /* 0x0009e80000100a00 */
[----:B----4-:R-:W4:Y:S04]  /*7cad0*/  LDL.LU.64 R10, [R1+0x5118] ;  /* 0x00511800010a7983 */ /* 0x010f280000300a00 */
[----:B------:R-:W3:Y:S04]  /*7cae0*/  LDL.LU.64 R8, [R1+0x5110] ;  /* 0x0051100001087983 */ /* 0x000ee80000300a00 */
[----:B------:R-:W-:Y:S04]  /*7caf0*/  STL.64 [R1+0x2cf0], R12 ;  /* 0x002cf00c01007387 */ /* 0x000fe80000100a00 */
[----:B------:R1:W-:Y:S04]  /*7cb00*/  STL.64 [R1+0x2cf8], R14 ;  /* 0x002cf80e01007387 */ /* 0x0003e80000100a00 */
[----:B-1----:R-:W3:Y:S01]  /*7cb10*/  LDL.LU.64 R14, [R1+0x5108] ;  /* 0x00510800010e7983 */ /* 0x002ee20000300a00 */
[C---:B------:R-:W-:Y:S03]  /*7cb20*/  HMMA.1688.F32.TF32 R100, R232.reuse, R210, R100 ;  /* 0x000000d2e864723c */ /* 0x040fe60000081064 */
[----:B------:R-:W3:Y:S05]  /*7cb30*/  LDL.LU.64 R12, [R1+0x5100] ;  /* 0x00510000010c7983 */ /* 0x000eea0000300a00 */
[C---:B------:R-:W-:Y:S11]  /*7cb40*/  HMMA.1688.F32.TF32 R244, R232.reuse, R206, R244 ;  /* 0x000000cee8f4723c */ /* 0x040ff600000810f4 */
[----:B------:R-:W-:Y:S04]  /*7cb50*/  @!UPT UIADD3 URZ, URZ, URZ, URZ ;  /* 0x0000003f3f3ff290 */ /* 0x000fe8000fffe03f */
[----:B------:R-:W-:Y:S04]  /*7cb60*/  STL.64 [R1+0x2ce0], R100 ;  /* 0x002ce06401007387 */ /* 0x000fe80000100a00 */
[----:B------:R1:W-:Y:S01]  /*7cb70*/  STL.64 [R1+0x2ce8], R102 ;  /* 0x002ce86601007387 */ /* 0x0003e20000100a00 */
[C---:B------:R-:W-:Y:S03]  /*7cb80*/  HMMA.1688.F32.TF32 R104, R232.reuse, R198, R104 ;  /* 0x000000c6e868723c */ /* 0x040fe60000081068 */
[----:B-1----:R-:W3:Y:S04]  /*7cb90*/  LDL.LU.64 R102, [R1+0x50f8] ;  /* 0x0050f80001667983 */ /* 0x002ee80000300a00 */
[----:B------:R-:W3:Y:S04]  /*7cba0*/  LDL.LU.64 R100, [R1+0x50f0] ;  /* 0x0050f00001647983 */ /* 0x000ee80000300a00 */
[----:B------:R-:W-:Y:S04]  /*7cbb0*/  STL.64 [R1+0x2cd0], R244 ;  /* 0x002cd0f401007387 */ /* 0x000fe80000100a00 */
[----:B------:R4:W-:Y:S01]  /*7cbc0*/  STL.64 [R1+0x2cd8], R246 ;  /* 0x002cd8f601007387 */ /* 0x0009e20000100a00 */
[C---:B------:R-:W-:Y:S08]  /*7cbd0*/  HMMA.1688.F32.TF32 R92, R232.reuse, R194, R92 ;  /* 0x000000c2e85c723c */ /* 0x040ff0000008105c */
[C---:B------:R-:W-:Y:S08]  /*7cbe0*/  HMMA.1688.F32.TF32 R96, R232.reuse, R190, R96 ;  /* 0x000000bee860723c */ /* 0x040ff00000081060 */
[C---:B------:R-:W-:Y:S08]  /*7cbf0*/  HMMA.1688.F32.TF32 R16, R232.reuse, R114, R16 ;  /* 0x00000072e810723c */ /* 0x040ff00000081010 */
[C---:B--2---:R-:W-:Y:S08]  /*7cc00*/  HMMA.1688.F32.TF32 R84, R232.reuse, R186, R84 ;  /* 0x000000bae854723c */ /* 0x044ff00000081054 */
[C---:B----4-:R-:W-:Y:S08]  /*7cc10*/  HMMA.1688.F32.TF32 R244, R232.reuse, R10, R236 ;  /* 0x0000000ae8f4723c */ /* 0x050ff000000810ec */
[C---:B------:R-:W-:Y:S08]  /*7cc20*/  HMMA.1688.F32.TF32 R236, R232.reuse, R202, R240 ;  /* 0x000000cae8ec723c */ /* 0x040ff000000810f0 */
[C---:B---3--:R-:W-:Y:S11]  /*7cc30*/  HMMA.1688.F32.TF32 R248, R232.reuse, R14, R248 ;  /* 0x0000000ee8f8723c */ /* 0x048ff600000810f8 */
[----:B------:R-:W-:Y:S11]  /*7cc40*/  @!UPT UIADD3 URZ, URZ, URZ, URZ ;  /* 0x0000003f3f3ff290 */ /* 0x000ff6000fffe03f */
[----:B------:R-:W-:Y:S01]  /*7cc50*/  @!UPT UIADD3 URZ, URZ, URZ, URZ ;  /* 0x0000003f3f3ff290 */ /* 0x000fe2000fffe03f */
        /* <DEDUP_REMOVED lines=56> */
[C---:B------:R-:W-:Y:S01]  /*7cfe0*/  HMMA.1688.F32.TF32 R24, R232.reuse, R118, R20 ;  /* 0x00000076e818723c */ /* 0x040fe20000081014 */
        /* <DEDUP_REMOVED lines=114> */
[----:B--2---:R-:W-:Y:S03]  /*7d710*/  HMMA.1688.F32.TF32 R232, R232, R110, R104 ;  /* 0x0000006ee8e8723c */ /* 0x004fe60000081068 */
[----:B------:R-:W2:Y:S04]  /*7d720*/  LDL.LU.64 R106, [R1+0x50e8] ;  /* 0x0050e800016a7983 */ /* 0x000ea80000300a00 */
[----:B------:R-:W2:Y:S11]  /*7d730*/  LDL.LU.64 R104, [R1+0x50e0] ;  /* 0x0050e00001687983 */ /* 0x000eb60000300a00 */
[----:B------:R-:W-:Y:S05]  /*7d740*/  @!UPT UIADD3 URZ, URZ, URZ, URZ ;  /* 0x0000003f3f3ff290 */ /* 0x000fea000fffe03f */
[----:B------:R1:W-:Y:S04]  /*7d750*/  STL.64 [R1+0x2ad0], R232 ;  /* 0x002ad0e801007387 */ /* 0x0003e80000100a00 */
[----:B------:R1:W-:Y:S04]  /*7d760*/  STL.64 [R1+0x2ad8], R234 ;  /* 0x002ad8ea01007387 */ /* 0x0003e80000100a00 */
[----:B-1----:R-:W2:Y:S04]  /*7d770*/  LDL.LU R232, [R1+0x170] ;  /* 0x0001700001e87983 */ /* 0x002ea80000300800 */
[----:B------:R-:W2:Y:S04]  /*7d780*/  LDL.LU R233, [R1+0x174] ;  /* 0x0001740001e97983 */ /* 0x000ea80000300800 */
[----:B------:R-:W2:Y:S04]  /*7d790*/  LDL.LU R234, [R1+0x178] ;  /* 0x0001780001ea7983 */ /* 0x000ea80000300800 */
[----:B------:R-:W2:Y:S01]  /*7d7a0*/  LDL.LU R235, [R1+0x17c] ;  /* 0x00017c0001eb7983 */ /* 0x000ea20000300800 */
[C---:B---3--:R-:W-:Y:S08]  /*7d7b0*/  HMMA.1688.F32.TF32 R88, R228.reuse, R222, R88 ;  /* 0x000000dee458723c */ /* 0x048ff00000081058 */
        /* <DEDUP_REMOVED lines=20> */
[C---:B----4-:R-:W-:Y:S08]  /*7d900*/  HMMA.1688.F32.TF32 R16, R228.reuse, R134, R16 ;  /* 0x00000086e410723c */ /* 0x050ff00000081010 */
[C---:B--2---:R-:W-:Y:S11]  /*7d910*/  HMMA.1688.F32.TF32 R232, R228.reuse, R226, R232 ;  /* 0x000000e2e4e8723c */ /* 0x044ff600000810e8 */
[----:B------:R-:W-:Y:S11]  /*7d920*/  @!UPT UIADD3 URZ, URZ, URZ, URZ ;  /* 0x0000003f3f3ff290 */ /* 0x000ff6000fffe03f */
[----:B------:R-:W-:Y:S01]  /*7d930*/  @!UPT UIADD3 URZ, URZ, URZ, URZ ;  /* 0x0000003f3f3ff290 */ /* 0x000fe2000fffe03f */
[----:B------:R-:W-:Y:S04]  /*7d940*/  STL.64 [R1+0x2ac0], R232 ;  /* 0x002ac0e801007387 */ /* 0x000fe80000100a00 */
[----:B------:R-:W-:Y:S04]  /*7d950*/  STL.64 [R1+0x2ac8], R234 ;  /* 0x002ac8ea01007387 */ /* 0x000fe80000100a00 */
[----:B------:R-:W-:Y:S04]  /*7d960*/  STL.64 [R1+0x2ae0], R88 ;  /* 0x002ae05801007387 */ /* 0x000fe80000100a00 */
[----:B------:R1:W-:Y:S04]  /*7d970*/  STL.64 [R1+0x2ae8], R90 ;  /* 0x002ae85a01007387 */ /* 0x0003e80000100a00 */
[----:B------:R-:W-:Y:S04]  /*7d980*/  LDS R232, [R3+0xc300] ;  /* 0x00c3000003e87984 */ /* 0x000fe80000000800 */
[----:B------:R-:W-:Y:S04]  /*7d990*/  LDS R234, [R3+0xe300] ;  /* 0x00e3000003ea7984 */ /* 0x000fe80000000800 */
[----:B-1----:R-:W2:Y:S04]  /*7d9a0*/  LDL.LU.64 R90, [R1+0x50d8] ;  /* 0x0050d800015a7983 */ /* 0x002ea80000300a00 */
[----:B------:R-:W3:Y:S04]  /*7d9b0*/  LDL.LU.64 R88, [R1+0x50d0] ;  /* 0x0050d00001587983 */ /* 0x000ee80000300a00 */
[----:B------:R-:W-:Y:S04]  /*7d9c0*/  STL.64 [R1+0x2ab0], R84 ;  /* 0x002ab05401007387 */ /* 0x000fe80000100a00 */
[----:B------:R1:W-:Y:S04]  /*7d9d0*/  STL.64 [R1+0x2ab8], R86 ;  /* 0x002ab85601007387 */ /* 0x0003e80000100a00 */
[----:B------:R-:W-:Y:S04]  /*7d9e0*/  LDS R233, [R4+0xc300] ;  /* 0x00c3000004e97984 */ /* 0x000fe80000000800 */
[----:B------:R-:W4:Y:S04]  /*7d9f0*/  LDS R235, [R4+0xe300] ;  /* 0x00e3000004eb7984 */ /* 0x000f280000000800 */
        /* <DEDUP_REMOVED lines=136> */
[C---:B------:R-:W-:Y:S08]  /*7e280*/  HMMA.1688.F32.TF32 R72, R228.reuse, R130, R72 ;  /* 0x00000082e448723c */ /* 0x040ff00000081048 */
[C---:B------:R-:W-:Y:S11]  /*7e290*/  HMMA.1688.F32.TF32 R64, R228.reuse, R122, R64 ;  /* 0x0000007ae440723c */ /* 0x040ff60000081040 */
[----:B------:R-:W-:Y:S04]  /*7e2a0*/  @!UPT UIADD3 URZ, URZ, URZ, URZ ;  /* 0x0000003f3f3ff290 */ /* 0x000fe8000fffe03f */
[----:B------:R-:W-:Y:S01]  /*7e2b0*/  STL.64 [R1+0x1b90], R72 ;  /* 0x001b904801007387 */ /* 0x000fe20000100a00 */
[----:B------:R-:W-:Y:S03]  /*7e2c0*/  HMMA.1688.F32.TF32 R228, R228, R110, R52 ;  /* 0x0000006ee4e4723c */ /* 0x000fe60000081034 */
        /* <DEDUP_REMOVED lines=19> */
[----:B------:R-:W2:Y:S04]  /*7e400*/  LDL.LU.64 R54, [R1+0x5018] ;  /* 0x0050180001367983 */ /* 0x000ea80000300a00 */
[----:B------:R-:W2:Y:S04]  /*7e410*/  LDL.LU.64 R52, [R1+0x5010] ;  /* 0x0050100001347983 */ /* 0x000ea80000300a00 */
        /* <DEDUP_REMOVED lines=10> */
[C---:B--2---:R-:W-:Y:S11]  /*7e4c0*/  HMMA.1688.F32.TF32 R228, R232.reuse, R226, R228 ;  /* 0x000000e2e8e4723c */ /* 0x044ff600000810e4 */
[----:B------:R-:W-:Y:S11]  /*7e4d0*/  @!UPT UIADD3 URZ, URZ, URZ, URZ ;  /* 0x0000003f3f3ff290 */ /* 0x000ff6000fffe03f */
[----:B------:R-:W-:Y:S01]  /*7e4e0*/  @!UPT UIADD3 URZ, URZ, URZ, URZ ;  /* 0x0000003f3f3ff290 */ /* 0x000fe2000fffe03f */
[----:B------:R-:W-:Y:S04]  /*7e4f0*/  STL.64 [R1+0x1b30], R228 ;  /* 0x001b30e401007387 */ /* 0x000fe80000100a00 */
[----:B------:R-:W-:Y:S04]  /*7e500*/  STL.64 [R1+0x1b38], R230 ;  /* 0x001b38e601007387 */ /* 0x000fe80000100a00 */
[----:B------:R-:W-:Y:S04]  /*7e510*/  STL.64 [R1+0x1b20], R48 ;  /* 0x001b203001007387 */ /* 0x000fe80000100a00 */
[----:B------:R1:W-:Y:S01]  /*7e520*/  STL.64 [R1+0x1b28], R50 ;  /* 0x001b283201007387 */ /* 0x0003e20000100a00 */
[C---:B------:R-:W-:Y:S03]  /*7e530*/  HMMA.1688.F32.TF32 R248, R232.reuse, R206, R248 ;  /* 0x000000cee8f8723c */ /* 0x040fe600000810f8 */
[----:B------:R-:W-:Y:S04]  /*7e540*/  LDS R228, [R3+0xc380] ;  /* 0x00c3800003e47984 */ /* 0x000fe80000000800 */
[----:B------:R-:W-:Y:S04]  /*7e550*/  LDS R230, [R3+0xe380] ;  /* 0x00e3800003e67984 */ /* 0x000fe80000000800 */
[----:B-1----:R-:W2:Y:S04]  /*7e560*/  LDL.LU.64 R50, [R1+0x5008] ;  /* 0x0050080001327983 */ /* 0x002ea80000300a00 */
[----:B------:R-:W2:Y:S04]  /*7e570*/  LDL.LU.64 R48, [R1+0x5000] ;  /* 0x0050000001307983 */ /* 0x000ea80000300a00 */
[----:B------:R1:W-:Y:S04]  /*7e580*/  STL.64 [R1+0x1b10], R20 ;  /* 0x001b101401007387 */ /* 0x0003e80000100a00 */
[----:B------:R3:W-:Y:S01]  /*7e590*/  STL.64 [R1+0x1b18], R22 ;  /* 0x001b181601007387 */ /* 0x0007e20000100a00 */
[C---:B------:R-:W-:Y:S03]  /*7e5a0*/  HMMA.1688.F32.TF32 R240, R232.reuse, R10, R240 ;  /* 0x0000000ae8f0723c */ /* 0x040fe600000810f0 */
[----:B------:R-:W-:Y:S04]  /*7e5b0*/  LDS R229, [R4+0xc380] ;  /* 0x00c3800004e57984 */ /* 0x000fe80000000800 */
[----:B-1----:R-:W2:Y:S04]  /*7e5c0*/  LDL.LU R20, [R1+0x340] ;  /* 0x0003400001147983 */ /* 0x002ea80000300800 */
[----:B------:R1:W-:Y:S04]  /*7e5d0*/  STL.64 [R1+0x1b00], R16 ;  /* 0x001b001001007387 */ /* 0x0003e80000100a00 */
[----:B------:R1:W-:Y:S04]  /*7e5e0*/  STL.64 [R1+0x1b08], R18 ;  /* 0x001b081201007387 */ /* 0x0003e80000100a00 */
[----:B------:R-:W2:Y:S04]  /*7e5f0*/  LDL.LU R21, [R1+0x344] ;  /* 0x0003440001157983 */ /* 0x000ea80000300800 */
[----:B---3--:R-:W2:Y:S04]  /*7e600*/  LDL.LU R22, [R1+0x348] ;  /* 0x0003480001167983 */ /* 0x008ea80000300800 */
[----:B------:R-:W2:Y:S04]  /*7e610*/  LDL.LU R23, [R1+0x34c] ;  /* 0x00034c0001177983 */ /* 0x000ea80000300800 */
[----:B-1----:R-:W3:Y:S04]  /*7e620*/  LDL.LU R16, [R1+0x330] ;  /* 0x0003300001107983 */ /* 0x002ee80000300800 */
[----:B------:R-:W3:Y:S04]  /*7e630*/  LDL.LU R17, [R1+0x334] ;  /* 0x0003340001117983 */ /* 0x000ee80000300800 */
[----:B------:R-:W3:Y:S04]  /*7e640*/  LDL.LU R18, [R1+0x338] ;  /* 0x0003380001127983 */ /* 0x000ee80000300800 */
[----:B------:R-:W3:Y:S04]  /*7e650*/  LDL.LU R19, [R1+0x33c] ;  /* 0x00033c0001137983 */ /* 0x000ee80000300800 */
[----:B------:R-:W-:Y:S04]  /*7e660*/  STL.64 [R1+0x1af0], R244 ;  /* 0x001af0f401007387 */ /* 0x000fe80000100a00 */
[----:B------:R1:W-:Y:S01]  /*7e670*/  STL.64 [R1+0x1af8], R246 ;  /* 0x001af8f601007387 */ /* 0x0003e20000100a00 */
[C---:B------:R-:W-:Y:S03]  /*7e680*/  HMMA.1688.F32.TF32 R44, R232.reuse, R194, R44 ;  /* 0x000000c2e82c723c */ /* 0x040fe6000008102c */
[----:B------:R-:W2:Y:S05]  /*7e690*/  LDS R231, [R4+0xe380] ;  /* 0x00e3800004e77984 */ /* 0x000eaa0000000800 */
        /* <DEDUP_REMOVED lines=17> */
[----:B------:R-:W4:Y:S04]  /*7e7b0*/  LDL.LU R96, [R1+0x2f0] ;  /* 0x0002f00001607983 */ /* 0x000f280000300800 */
[----:B------:R1:W-:Y:S04]  /*7e7c0*/  STL.64 [R1+0x1a80], R40 ;  /* 0x001a802801007387 */ /* 0x0003e80000100a00 */
[----:B------:R1:W-:Y:S04]  /*7e7d0*/  STL.64 [R1+0x1a88], R42 ;  /* 0x001a882a01007387 */ /* 0x0003e80000100a00 */
[----:B------:R-:W-:Y:S04]  /*7e7e0*/  STL.64 [R1+0x1a70], R24 ;  /* 0x001a701801007387 */ /* 0x000fe80000100a00 */
[----:B------:R2:W-:Y:S04]  /*7e7f0*/  STL.64 [R1+0x1a78], R26 ;  /* 0x001a781a01007387 */ /* 0x0005e80000100a00 */
        /* <DEDUP_REMOVED lines=19> */
[C---:B--2---:R-:W-:Y:S03]  /*7e930*/  HMMA.1688.F32.TF32 R24, R232.reuse, R182, R20 ;  /* 0x000000b6e818723c */ /* 0x044fe60000081014 */
[----:B------:R-:W2:Y:S05]  /*7e940*/  LDL.LU R20, [R1+0x290] ;  /* 0x0002900001147983 */ /* 0x000eaa0000300800 */
[C---:B---3--:R-:W-:Y:S11]  /*7e950*/  HMMA.1688.F32.TF32 R16, R232.reuse, R178, R16 ;  /* 0x000000b2e810723c */ /* 0x048ff60000081010 */
[----:B------:R-:W-:Y:S04]  /*7e960*/  @!UPT UIADD3 URZ, URZ, URZ, URZ ;  /* 0x0000003f3f3ff290 */ /* 0x000fe8000fffe03f */
        /* <DEDUP_REMOVED lines=28> */
[C---:B------:R-:W-:Y:S08]  /*7eb30*/  HMMA.1688.F32.TF32 R92, R232.reuse, R166, R92 ;  /* 0x000000a6e85c723c */ /* 0x040ff0000008105c */
[C---:B------:R-:W-:Y:S11]  /*7eb40*/  HMMA.1688.F32.TF32 R236, R232.reuse, R174, R236 ;  /* 0x000000aee8ec723c */ /* 0x040ff600000810ec */
[----:B------:R-:W-:Y:S11]  /*7eb50*/  @!UPT UIADD3 URZ, URZ, URZ, URZ ;  /* 0x0000003f3f3ff290 */ /* 0x000ff6000fffe03f */
[----:B------:R-:W-:Y:S01]  /*7eb60*/  @!UPT UIADD3 URZ, URZ, URZ, URZ ;  /* 0x0000003f3f3ff290 */ /* 0x000fe2000fffe03f */
[----:B------:R-:W-:Y:S04]  /*7eb70*/  STL.64 [R1+0x1a40], R236 ;  /* 0x001a40ec01007387 */ /* 0x000fe80000100a00 */
[----:B------:R1:W-:Y:S01]  /*7eb80*/  STL.64 [R1+0x1a48], R238 ;  /* 0x001a48ee01007387 */ /* 0x0003e20000100a00 */
[C---:B------:R-:W-:Y:S08]  /*7eb90*/  HMMA.1688.F32.TF32 R40, R232.reuse, R158, R40 ;  /* 0x0000009ee828723c */ /* 0x040ff00000081028 */
[C---:B-1----:R-:W-:Y:S11]  /*7eba0*/  HMMA.1688.F32.TF32 R236, R232.reuse, R170, R240 ;  /* 0x000000aae8ec723c */ /* 0x042ff600000810f0 */
[----:B------:R-:W-:Y:S11]  /*7ebb0*/  @!UPT UIADD3 URZ, URZ, URZ, URZ ;  /* 0x0000003f3f3ff290 */ /* 0x000ff6000fffe03f */
[----:B------:R-:W-:Y:S01]  /*7ebc0*/  @!UPT UIADD3 URZ, URZ, URZ, URZ ;  /* 0x0000003f3f3ff290 */ /* 0x000fe2000fffe03f */
        /* <DEDUP_REMOVED lines=20> */
[----:B-1----:R-:W4:Y:S04]  /*7ed10*/  LDL.LU R40, [R1+0x270] ;  /* 0x0002700001287983 */ /* 0x002f280000300800 */
        /* <DEDUP_REMOVED lines=17> */
[----:B------:R1:W-:Y:S01]  /*7ee30*/  STL.64 [R1+0x19e8], R246 ;  /* 0x0019e8f601007387 */ /* 0x0003e20000100a00 */
[C---:B------:R-:W-:Y:S08]  /*7ee40*/  HMMA.1688.F32.TF32 R16, R232.reuse, R134, R16 ;  /* 0x00000086e810723c */ /* 0x040ff00000081010 */
[C---:B-1----:R-:W-:Y:S11]  /*7ee50*/  HMMA.1688.F32.TF32 R244, R232.reuse, R146, R248 ;  /* 0x00000092e8f4723c */ /* 0x042ff600000810f8 */
[----:B------:R-:W-:Y:S11]  /*7ee60*/  @!UPT UIADD3 URZ, URZ, URZ, URZ ;  /* 0x0000003f3f3ff290 */ /* 0x000ff6000fffe03f */
[----:B------:R-:W-:Y:S01]  /*7ee70*/  @!UPT UIADD3 URZ, URZ, URZ, URZ ;  /* 0x0000003f3f3ff290 */ /* 0x000fe2000fffe03f */
[----:B------:R1:W-:Y:S04]  /*7ee80*/  STL.64 [R1+0x19d0], R244 ;  /* 0x0019d0f401007387 */ /* 0x0003e80000100a00 */
[----:B------:R1:W-:Y:S04]  /*7ee90*/  STL.64 [R1+0x19d8], R246 ;  /* 0x0019d8f601007387 */ /* 0x0003e80000100a00 */
[----:B------:R1:W-:Y:S04]  /*7eea0*/  STL.64 [R1+0x19c0], R24 ;  /* 0x0019c01801007387 */ /* 0x0003e80000100a00 */
[----:B------:R1:W-:Y:S04]  /*7eeb0*/  STL.64 [R1+0x19c8], R26 ;  /* 0x0019c81a01007387 */ /* 0x0003e80000100a00 */
        /* <DEDUP_REMOVED lines=24> */
[C---:B---3--:R-:W-:Y:S08]  /*7f040*/  HMMA.1688.F32.TF32 R236, R232.reuse, R126, R236 ;  /* 0x0000007ee8ec723c */ /* 0x048ff000000810ec */
[C---:B----4-:R-:W-:Y:S08]  /*7f050*/  HMMA.1688.F32.TF32 R40, R232.reuse, R130, R40 ;  /* 0x00000082e828723c */ /* 0x050ff00000081028 */
        /* <DEDUP_REMOVED lines=8> */
[----:B------:R1:W-:Y:S02]  /*7f0e0*/  STL.64 [R1+0x1988], R238 ;  /* 0x001988ee01007387 */ /* 0x0003e40000100a00 */
[----:B-1----:R-:W-:Y:S02]  /*7f0f0*/  HMMA.1688.F32.TF32 R236, R232, R118, R92 ;  /* 0x00000076e8ec723c */ /* 0x002fe4000008105c */
[----:B------:R1:W-:Y:S04]  /*7f100*/  STL.64 [R1+0x1970], R240 ;  /* 0x001970f001007387 */ /* 0x0003e80000100a00 */
[----:B------:R4:W-:Y:S01]  /*7f110*/  STL.64 [R1+0x1978], R242 ;  /* 0x001978f201007387 */ /* 0x0009e20000100a00 */
[----:B------:R-:W-:Y:S01]  /*7f120*/  MOV R92, R36 ;  /* 0x00000024005c7202 */ /* 0x000fe20000000f00 */
[----:B------:R-:W-:-:S02]  /*7f130*/  IMAD.MOV.U32 R93, RZ, RZ, R37 ;  /* 0x000000ffff5d7224 */ /* 0x000fc400078e0025 */
[----:B------:R-:W-:Y:S02]  /*7f140*/  IMAD.MOV.U32 R94, RZ, RZ, R38 ;  /* 0x000000ffff5e7224 */ /* 0x000fe400078e0026 */
[----:B------:R-:W-:Y:S01]  /*7f150*/  IMAD.MOV.U32 R95, RZ, RZ, R39 ;  /* 0x000000ffff5f7224 */ /* 0x000fe200078e0027 */
[----:B-1----:R-:W-:Y:S01]  /*7f160*/  MOV R240, R32 ;  /* 0x0000002000f07202 */ /* 0x002fe20000000f00 */
[----:B------:R-:W-:-:S09]  /*7f170*/  IMAD.MOV.U32 R241, RZ, RZ, R33 ;  /* 0x000000fffff17224 */ /* 0x000fd200078e0021 */
[----:B------:R-:W-:Y:S04]  /*7f180*/  STL.64 [R1+0x1960], R236 ;  /* 0x001960ec01007387 */ /* 0x000fe80000100a00 */
[----:B------:R-:W-:Y:S04]  /*7f190*/  STL.64 [R1+0x1968], R238 ;  /* 0x001968ee01007387 */ /* 0x000fe80000100a00 */
[----:B------:R-:W3:Y:S04]  /*7f1a0*/  LDL.LU R36, [R1+0x4fdc] ;  /* 0x004fdc0001247983 */ /* 0x000ee80000300800 */
[----:B------:R1:W-:Y:S04]  /*7f1b0*/  STL.64 [R1+0x1950], R96 ;  /* 0x0019506001007387 */ /* 0x0003e80000100a00 */
[----:B------:R1:W-:Y:S04]  /*7f1c0*/  STL.64 [R1+0x1958], R98 ;  /* 0x0019586201007387 */ /* 0x0003e80000100a00 */
[----:B------:R-:W3:Y:S01]  /*7f1d0*/  LDL.LU R37, [R1+0x4fd8] ;  /* 0x004fd80001257983 */ /* 0x000ee20000300800 */
[----:B----4-:R-:W-:-:S03]  /*7f1e0*/  IMAD.MOV.U32 R242, RZ, RZ, R34 ;  /* 0x000000fffff27224 */ /* 0x010fc600078e0022 */
[----:B------:R-:W3:Y:S01]  /*7f1f0*/  LDL.LU R38, [R1+0x4fd4] ;  /* 0x004fd40001267983 */ /* 0x000ee20000300800 */
[----:B------:R-:W-:-:S03]  /*7f200*/  IMAD.MOV.U32 R243, RZ, RZ, R35 ;  /* 0x000000fffff37224 */ /* 0x000fc600078e0023 */
[----:B------:R-:W3:Y:S04]  /*7f210*/  LDL.LU R39, [R1+0x4fd0] ;  /* 0x004fd00001277983 */ /* 0x000ee80000300800 */
[----:B------:R-:W4:Y:S04]  /*7f220*/  LDL.LU R32, [R1+0x4fcc] ;  /* 0x004fcc0001207983 */ /* 0x000f280000300800 */
[----:B------:R-:W4:Y:S04]  /*7f230*/  LDL.LU R33, [R1+0x4fc8] ;  /* 0x004fc80001217983 */ /* 0x000f280000300800 */
[----:B------:R-:W4:Y:S04]  /*7f240*/  LDL.LU R34, [R1+0x4fc4] ;  /* 0x004fc40001227983 */ /* 0x000f280000300800 */
[----:B------:R-:W4:Y:S01]  /*7f250*/  LDL.LU R35, [R1+0x4fc0] ;  /* 0x004fc00001237983 */ /* 0x000f220000300800 */
[----:B-1----:R-:W-:-:S03]  /*7f260*/  MOV R96, R28 ;  /* 0x0000001c00607202 */ /* 0x002fc60000000f00 */
[----:B------:R-:W3:Y:S01]  /*7f270*/  LDL.LU R236, [R1+0x2880] ;  /* 0x0028800001ec7983 */ /* 0x000ee20000300800 */
[----:B------:R-:W-:-:S03]  /*7f280*/  IMAD.MOV.U32 R97, RZ, RZ, R29 ;  /* 0x000000ffff617224 */ /* 0x000fc600078e001d */
[----:B------:R-:W3:Y:S01]  /*7f290*/  LDL.LU R237, [R1+0x2884] ;  /* 0x0028840001ed7983 */ /* 0x000ee20000300800 */
[----:B------:R-:W-:-:S03]  /*7f2a0*/  IMAD.MOV.U32 R98, RZ, RZ, R30 ;  /* 0x000000ffff627224 */ /* 0x000fc600078e001e */
[----:B------:R-:W3:Y:S01]  /*7f2b0*/  LDL.LU R238, [R1+0x2888] ;  /* 0x0028880001ee7983 */ /* 0x000ee20000300800 */
[----:B------:R-:W-:-:S03]  /*7f2c0*/  IMAD.MOV.U32 R99, RZ, RZ, R31 ;  /* 0x000000ffff637224 */ /* 0x000fc600078e001f */
[----:B------:R-:W3:Y:S04]  /*7f2d0*/  LDL.LU R239, [R1+0x288c] ;  /* 0x00288c0001ef7983 */ /* 0x000ee80000300800 */
[----:B------:R-:W3:Y:S04]  /*7f2e0*/  LDL.LU R28, [R1+0x4fbc] ;  /* 0x004fbc00011c7983 */ /* 0x000ee80000300800 */
[----:B------:R-:W3:Y:S04]  /*7f2f0*/  LDL.LU R29, [R1+0x4fb8] ;  /* 0x004fb800011d7983 */ /* 0x000ee80000300800 */
[----:B------:R-:W3:Y:S04]  /*7f300*/  LDL.LU R30, [R1+0x4fb4] ;  /* 0x004fb400011e7983 */ /* 0x000ee80000300800 */
[----:B------:R-:W3:Y:S01]  /*7f310*/  LDL.LU R31, [R1+0x4fb0] ;  /* 0x004fb000011f7983 */ /* 0x000ee20000300800 */
        /* <DEDUP_REMOVED lines=24> */
[----:B------:R-:W-:Y:S04]  /*7f4a0*/  STL.64 [R1+0x1900], R16 ;  /* 0x0019001001007387 */ /* 0x000fe80000100a00 */
[----:B------:R1:W-:Y:S01]  /*7f4b0*/  STL.64 [R1+0x1908], R18 ;  /* 0x0019081201007387 */ /* 0x0003e20000100a00 */
[C---:B------:R-:W-:Y:S03]  /*7f4c0*/  HMMA.1688.F32.TF32 R248, R228.reuse, R210, R248 ;  /* 0x000000d2e4f8723c */ /* 0x040fe600000810f8 */
[----:B------:R-:W-:Y:S04]  /*7f4d0*/  LDS R233, [R4+0xc400] ;  /* 0x00c4000004e97984 */ /* 0x000fe80000000800 */
[----:B------:R-:W2:Y:S04]  /*7f4e0*/  LDS R235, [R4+0xe400] ;  /* 0x00e4000004eb7984 */ /* 0x000ea80000000800 */
[----:B-1----:R-:W3:Y:S04]  /*7f4f0*/  LDL.LU.64 R18, [R1+0x4f88] ;  /* 0x004f880001127983 */ /* 0x002ee80000300a00 */
[----:B------:R-:W3:Y:S04]  /*7f500*/  LDL.LU.64 R16, [R1+0x4f80] ;  /* 0x004f800001107983 */ /* 0x000ee80000300a00 */
[----:B------:R-:W-:Y:S04]  /*7f510*/  STL.64 [R1+0x18e0], R244 ;  /* 0x0018e0f401007387 */ /* 0x000fe80000100a00 */
[----:B------:R3:W-:Y:S04]  /*7f520*/  STL.64 [R1+0x18e8], R246 ;  /* 0x0018e8f601007387 */ /* 0x0007e80000100a00 */
[----:B------:R-:W-:Y:S04]  /*7f530*/  STL.64 [R1+0x18c0], R248 ;  /* 0x0018c0f801007387 */ /* 0x000fe80000100a00 */
[----:B------:R-:W-:Y:S01]  /*7f540*/  STL.64 [R1+0x18c8], R250 ;  /* 0x0018c8fa01007387 */ /* 0x000fe20000100a00 */
[C---:B--2---:R-:W-:Y:S08]  /*7f550*/  HMMA.1688.F32.TF32 R20, R228.reuse, R14, R20 ;  /* 0x0000000ee414723c */ /* 0x044ff00000081014 */
[C---:B---3--:R-:W-:Y:S08]  /*7f560*/  HMMA.1688.F32.TF32 R244, R228.reuse, R206, R16 ;  /* 0x000000cee4f4723c */ /* 0x048ff00000081010 */
[C---:B------:R-:W-:Y:S08]  /*7f570*/  HMMA.1688.F32.TF32 R16, R228.reuse, R10, R24 ;  /* 0x0000000ae410723c */ /* 0x040ff00000081018 */
[C---:B------:R-:W-:Y:S07]  /*7f580*/  HMMA.1688.F32.TF32 R24, R228.reuse, R202, R28 ;  /* 0x000000cae418723c */ /* 0x040fee000008101c */
[----:B------:R-:W-:Y:S04]  /*7f590*/  STL.64 [R1+0x18a0], R244 ;  /* 0x0018a0f401007387 */ /* 0x000fe80000100a00 */
[----:B------:R-:W-:Y:S04]  /*7f5a0*/  STL.64 [R1+0x18a8], R246 ;  /* 0x0018a8f601007387 */ /* 0x000fe80000100a00 */
[----:B------:R-:W-:Y:S04]  /*7f5b0*/  STL.64 [R1+0x1880], R20 ;  /* 0x0018801401007387 */ /* 0x000fe80000100a00 */
[----:B------:R4:W-:Y:S04]  /*7f5c0*/  STL.64 [R1+0x1888], R22 ;  /* 0x0018881601007387 */ /* 0x0009e80000100a00 */
[----:B------:R-:W-:Y:S04]  /*7f5d0*/  STL.64 [R1+0x1840], R16 ;  /* 0x0018401001007387 */ /* 0x000fe80000100a00 */
[----:B------:R1:W-:Y:S01]  /*7f5e0*/  STL.64 [R1+0x1848], R18 ;  /* 0x0018481201007387 */ /* 0x0003e20000100a00 */
[C---:B----4-:R-:W-:Y:S08]  /*7f5f0*/  HMMA.1688.F32.TF32 R20, R228.reuse, R198, R32 ;  /* 0x000000c6e414723c */ /* 0x050ff00000081020 */
        /* <DEDUP_REMOVED lines=46> */
[----:B------:R1:W-:Y:S01]  /*7f8e0*/  STL.64 [R1+0x1660], R24 ;  /* 0x0016601801007387 */ /* 0x0003e20000100a00 */
[----:B------:R-:W-:-:S03]  /*7f8f0*/  MOV R236, R85 ;  /* 0x0000005500ec7202 */ /* 0x000fc60000000f00 */
[----:B------:R2:W-:Y:S01]  /*7f900*/  STL.64 [R1+0x1668], R26 ;  /* 0x0016681a01007387 */ /* 0x0005e20000100a00 */
[----:B------:R-:W-:Y:S02]  /*7f910*/  IMAD.MOV.U32 R237, RZ, RZ, R87 ;  /* 0x000000ffffed7224 */ /* 0x000fe400078e0057 */
[----:B------:R-:W-:-:S05]  /*7f920*/  IMAD.MOV.U32 R238, RZ, RZ, R88 ;  /* 0x000000ffffee7224 */ /* 0x000fca00078e0058 */
[----:B------:R3:W-:Y:S04]  /*7f930*/  STL.64 [R1+0x1650], R20 ;  /* 0x0016501401007387 */ /* 0x0007e80000100a00 */
[----:B------:R4:W-:Y:S04]  /*7f940*/  STL.64 [R1+0x1658], R22 ;  /* 0x0016581601007387 */ /* 0x0009e80000100a00 */
[----:B------:R-:W2:Y:S01]  /*7f950*/  LDL.LU R85, [R1+0x4f7c] ;  /* 0x004f7c0001557983 */ /* 0x000ea20000300800 */
[----:B------:R-:W-:-:S03]  /*7f960*/  IMAD.MOV.U32 R239, RZ, RZ, R89 ;  /* 0x000000ffffef7224 */ /* 0x000fc600078e0059 */
[----:B------:R1:W-:Y:S04]  /*7f970*/  STL.64 [R1+0x1640], R16 ;  /* 0x0016401001007387 */ /* 0x0003e80000100a00 */
[----:B------:R1:W-:Y:S04]  /*7f980*/  STL.64 [R1+0x1648], R18 ;  /* 0x0016481201007387 */ /* 0x0003e80000100a00 */
[----:B------:R-:W3:Y:S04]  /*7f990*/  LDL.LU R87, [R1+0x4f78] ;  /* 0x004f780001577983 */ /* 0x000ee80000300800 */
[----:B------:R-:W4:Y:S04]  /*7f9a0*/  LDL.LU R88, [R1+0x4f74] ;  /* 0x004f740001587983 */ /* 0x000f280000300800 */
[----:B------:R-:W4:Y:S01]  /*7f9b0*/  LDL.LU R89, [R1+0x4f70] ;  /* 0x004f700001597983 */ /* 0x000f220000300800 */
[----:B------:R-:W-:Y:S01]  /*7f9c0*/  MOV R248, R90 ;  /* 0x0000005a00f87202 */ /* 0x000fe20000000f00 */
[----:B------:R-:W-:-:S02]  /*7f9d0*/  IMAD.MOV.U32 R249, RZ, RZ, R91 ;  /* 0x000000fffff97224 */ /* 0x000fc400078e005b */
[----:B------:R-:W4:Y:S01]  /*7f9e0*/  LDL.LU R90, [R1+0x4f6c] ;  /* 0x004f6c00015a7983 */ /* 0x000f220000300800 */
[----:B------:R-:W-:Y:S02]  /*7f9f0*/  IMAD.MOV.U32 R250, RZ, RZ, R84 ;  /* 0x000000fffffa7224 */ /* 0x000fe400078e0054 */
[----:B------:R-:W-:Y:S01]  /*7fa00*/  IMAD.MOV.U32 R251, RZ, RZ, R86 ;  /* 0x000000fffffb7224 */ /* 0x000fe200078e0056 */
[----:B------:R-:W4:Y:S04]  /*7fa10*/  LDL.LU R91, [R1+0x4f68] ;  /* 0x004f6800015b7983 */ /* 0x000f280000300800 */
[----:B------:R-:W1:Y:S04]  /*7fa20*/  LDL.LU R84, [R1+0x4f64] ;  /* 0x004f640001547983 */ /* 0x000e680000300800 */
[----:B------:R-:W4:Y:S01]  /*7fa30*/  LDL.LU R86, [R1+0x4f60] ;  /* 0x004f600001567983 */ /* 0x000f220000300800 */
[----:B--2---:R-:W-:-:S02]  /*7fa40*/  IMAD.MOV.U32 R247, RZ, RZ, R85 ;  /* 0x000000fffff77224 */ /* 0x004fc400078e0055 */
[----:B---3--:R-:W-:Y:S01]  /*7fa50*/  IMAD.MOV.U32 R246, RZ, RZ, R87 ;  /* 0x000000fffff67224 */ /* 0x008fe200078e0057 */
[----:B----4-:R-:W-:Y:S02]  /*7fa60*/  MOV R244, R88 ;  /* 0x0000005800f47202 */ /* 0x010fe40000000f00 */
[----:B------:R-:W2:Y:S01]  /*7fa70*/  LDL.LU R88, [R1+0x4f5c] ;  /* 0x004f5c0001587983 */ /* 0x000ea20000300800 */
[----:B------:R-:W-:-:S03]  /*7fa80*/  IMAD.MOV.U32 R245, RZ, RZ, R89 ;  /* 0x000000fffff57224 */ /* 0x000fc600078e0059 */
[----:B------:R-:W3:Y:S04]  /*7fa90*/  LDL.LU R89, [R1+0x4f58] ;  /* 0x004f580001597983 */ /* 0x000ee80000300800 */
[----:B------:R-:W4:Y:S04]  /*7faa0*/  LDL.LU R87, [R1+0x4f54] ;  /* 0x004f540001577983 */ /* 0x000f280000300800 */
[----:B------:R-:W4:Y:S01]  /*7fab0*/  LDL.LU R85, [R1+0x4f50] ;  /* 0x004f500001557983 */ /* 0x000f220000300800 */
[----:B-1----:R-:W-:Y:S01]  /*7fac0*/  MOV R24, R84 ;  /* 0x0000005400187202 */ /* 0x002fe20000000f00 */
[----:B------:R-:W-:-:S02]  /*7fad0*/  IMAD.MOV.U32 R26, RZ, RZ, R91 ;  /* 0x000000ffff1a7224 */ /* 0x000fc400078e005b */
[----:B------:R-:W4:Y:S01]  /*7fae0*/  LDL.LU R84, [R1+0x4f4c] ;  /* 0x004f4c0001547983 */ /* 0x000f220000300800 */
[----:B------:R-:W-:-:S03]  /*7faf0*/  IMAD.MOV.U32 R25, RZ, RZ, R86 ;  /* 0x000000ffff197224 */ /* 0x000fc600078e0056 */
[----:B------:R-:W4:Y:S01]  /*7fb00*/  LDL.LU R86, [R1+0x4f48] ;  /* 0x004f480001567983 */ /* 0x000f220000300800 */
[----:B------:R-:W-:-:S03]  /*7fb10*/  IMAD.MOV.U32 R27, RZ, RZ, R90 ;  /* 0x000000ffff1b7224 */ /* 0x000fc600078e005a */
[----:B------:R-:W4:Y:S04]  /*7fb20*/  LDL.LU R91, [R1+0x4f44] ;  /* 0x004f4400015b7983 */ /* 0x000f280000300800 */
[----:B------:R-:W4:Y:S01]  /*7fb30*/  LDL.LU R90, [R1+0x4f40] ;  /* 0x004f4000015a7983 */ /* 0x000f220000300800 */
[----:B--2---:R-:W-:Y:S02]  /*7fb40*/  IMAD.MOV.U32 R31, RZ, RZ, R88 ;  /* 0x000000ffff1f7224 */ /* 0x004fe400078e0058 */
[----:B---3--:R-:W-:Y:S01]  /*7fb50*/  IMAD.MOV.U32 R30, RZ, RZ, R89 ;  /* 0x000000ffff1e7224 */ /* 0x008fe200078e0059 */
[----:B----4-:R-:W-:Y:S02]  /*7fb60*/  MOV R28, R87 ;  /* 0x00000057001c7202 */ /* 0x010fe40000000f00 */
[----:B------:R-:W2:Y:S01]  /*7fb70*/  LDL.LU R87, [R1+0x4f3c] ;  /* 0x004f3c0001577983 */ /* 0x000ea20000300800 */
[----:B------:R-:W-:-:S03]  /*7fb80*/  IMAD.MOV.U32 R29, RZ, RZ, R85 ;  /* 0x000000ffff1d7224 */ /* 0x000fc600078e0055 */
[----:B------:R-:W3:Y:S04]  /*7fb90*/  LDL.LU R85, [R1+0x4f38] ;  /* 0x004f380001557983 */ /* 0x000ee80000300800 */
[----:B------:R-:W4:Y:S04]  /*7fba0*/  LDL.LU R89, [R1+0x4f34] ;  /* 0x004f340001597983 */ /* 0x000f280000300800 */
[----:B------:R-:W4:Y:S01]  /*7fbb0*/  LDL.LU R88, [R1+0x4f30] ;  /* 0x004f300001587983 */ /* 0x000f220000300800 */
[----:B------:R-:W-:Y:S01]  /*7fbc0*/  MOV R32, R91 ;  /* 0x0000005b00207202 */ /* 0x000fe20000000f00 */
        /* <DEDUP_REMOVED lines=14> */
[----:B------:R-:W2:Y:S01]  /*7fcb0*/  LDL.LU R87, [R1+0x4f10] ;  /* 0x004f100001577983 */ /* 0x000ea20000300800 */
[----:B------:R-:W-:Y:S01]  /*7fcc0*/  MOV R44, R86 ;  /* 0x00000056002c7202 */ /* 0x000fe20000000f00 */
[----:B------:R-:W-:-:S02]  /*7fcd0*/  IMAD.MOV.U32 R46, RZ, RZ, R90 ;  /* 0x000000ffff2e7224 */ /* 0x000fc400078e005a */
[----:B------:R-:W3:Y:S01]  /*7fce0*/  LDL.LU R86, [R1+0x4f0c] ;  /* 0x004f0c0001567983 */ /* 0x000ee20000300800 */
[----:B------:R-:W-:-:S03]  /*7fcf0*/  IMAD.MOV.U32 R45, RZ, RZ, R84 ;  /* 0x000000ffff2d7224 */ /* 0x000fc600078e0054 */
[----:B------:R-:W3:Y:S01]  /*7fd00*/  LDL.LU R84, [R1+0x4f08] ;  /* 0x004f080001547983 */ /* 0x000ee20000300800 */
[----:B------:R-:W-:-:S03]  /*7fd10*/  IMAD.MOV.U32 R47, RZ, RZ, R91 ;  /* 0x000000ffff2f7224 */ /* 0x000fc600078e005b */
[----:B------:R-:W3:Y:S04]  /*7fd20*/  LDL.LU R90, [R1+0x4f04] ;  /* 0x004f0400015a7983 */ /* 0x000ee80000300800 */
[----:B------:R-:W3:Y:S01]  /*7fd30*/  LDL.LU R91, [R1+0x4f00] ;  /* 0x004f0000015b7983 */ /* 0x000ee20000300800 */
[----:B----4-:R-:W-:-:S03]  /*7fd40*/  MOV R48, R85 ;  /* 0x0000005500307202 */ /* 0x010fc60000000f00 */
[----:B------:R-:W4:Y:S01]  /*7fd50*/  LDL.LU R85, [R1+0x4efc] ;  /* 0x004efc0001557983 */ /* 0x000f220000300800 */
[----:B--2---:R-:W-:-:S03]  /*7fd60*/  IMAD.MOV.U32 R49, RZ, RZ, R87 ;  /* 0x000000ffff317224 */ /* 0x004fc600078e0057 */
[----:B------:R-:W2:Y:S01]  /*7fd70*/  LDL.LU R87, [R1+0x4ef8] ;  /* 0x004ef80001577983 */ /* 0x000ea20000300800 */
[----:B---3--:R-:W-:Y:S02]  /*7fd80*/  IMAD.MOV.U32 R50, RZ, RZ, R88 ;  /* 0x000000ffff327224 */ /* 0x008fe400078e0058 */
[----:B------:R-:W-:Y:S01]  /*7fd90*/  IMAD.MOV.U32 R51, RZ, RZ, R89 ;  /* 0x000000ffff337224 */ /* 0x000fe200078e0059 */
[----:B------:R-:W3:Y:S01]  /*7fda0*/  LDL.LU R88, [R1+0x4ef4] ;  /* 0x004ef40001587983 */ /* 0x000ee20000300800 */
[----:B------:R-:W-:-:S03]  /*7fdb0*/  IMAD.MOV.U32 R59, RZ, RZ, R86 ;  /* 0x000000ffff3b7224 */ /* 0x000fc600078e0056 */
[----:B------:R-:W3:Y:S01]  /*7fdc0*/  LDL.LU R89, [R1+0x4ef0] ;  /* 0x004ef00001597983 */ /* 0x000ee20000300800 */
[----:B------:R-:W-:Y:S01]  /*7fdd0*/  MOV R56, R90 ;  /* 0x0000005a00387202 */ /* 0x000fe20000000f00 */
[----:B------:R-:W-:Y:S02]  /*7fde0*/  IMAD.MOV.U32 R58, RZ, RZ, R84 ;  /* 0x000000ffff3a7224 */ /* 0x000fe400078e0054 */
[----:B------:R-:W3:Y:S01]  /*7fdf0*/  LDL.LU R90, [R1+0x4eec] ;  /* 0x004eec00015a7983 */ /* 0x000ee20000300800 */
[----:B------:R-:W-:-:S03]  /*7fe00*/  IMAD.MOV.U32 R57, RZ, RZ, R91 ;  /* 0x000000ffff397224 */ /* 0x000fc600078e005b */
[----:B------:R-:W3:Y:S04]  /*7fe10*/  LDL.LU R91, [R1+0x4ee8] ;  /* 0x004ee800015b7983 */ /* 0x000ee80000300800 */
[----:B------:R-:W3:Y:S04]  /*7fe20*/  LDL.LU R84, [R1+0x4ee4] ;  /* 0x004ee40001547983 */ /* 0x000ee80000300800 */
[----:B------:R-:W3:Y:S01]  /*7fe30*/  LDL.LU R86, [R1+0x4ee0] ;  /* 0x004ee00001567983 */ /* 0x000ee20000300800 */
[----:B----4-:R-:W-:Y:S01]  /*7fe40*/  IMAD.MOV.U32 R61, RZ, RZ, R85 ;  /* 0x000000ffff3d7224 */ /* 0x010fe200078e0055 */
[----:B--2---:R-:W-:-:S02]  /*7fe50*/  MOV R60, R87 ;  /* 0x00000057003c7202 */ /* 0x004fc40000000f00 */
[----:B------:R-:W2:Y:S04]  /*7fe60*/  LDL.LU R87, [R1+0x4edc] ;  /* 0x004edc0001577983 */ /* 0x000ea80000300800 */
[----:B------:R-:W4:Y:S04]  /*7fe70*/  LDL.LU R85, [R1+0x4ed8] ;  /* 0x004ed80001557983 */ /* 0x000f280000300800 */
[----:B------:R-:W4:Y:S04]  /*7fe80*/  LDL.LU R62, [R1+0x27e8] ;  /* 0x0027e800013e7983 */ /* 0x000f280000300800 */
[----:B------:R-:W4:Y:S04]  /*7fe90*/  LDL.LU R63, [R1+0x27ec] ;  /* 0x0027ec00013f7983 */ /* 0x000f280000300800 */
[----:B------:R-:W4:Y:S01]  /*7fea0*/  LDL.LU R20, [R1+0x13c0] ;  /* 0x0013c00001147983 */ /* 0x000f220000300800 */
[----:B---3--:R-:W-:-:S03]  /*7feb0*/  IMAD.MOV.U32 R75, RZ, RZ, R84 ;  /* 0x000000ffff4b7224 */ /* 0x008fc600078e0054 */
[----:B------:R-:W3:Y:S04]  /*7fec0*/  LDL.LU R21, [R1+0x13c4] ;  /* 0x0013c40001157983 */ /* 0x000ee80000300800 */
[----:B------:R-:W3:Y:S01]  /*7fed0*/  LDL.LU R22, [R1+0x13c8] ;  /* 0x0013c80001167983 */ /* 0x000ee20000300800 */
[----:B------:R-:W-:-:S03]  /*7fee0*/  IMAD.MOV.U32 R73, RZ, RZ, R86 ;  /* 0x000000ffff497224 */ /* 0x000fc600078e0056 */
[----:B------:R-:W3:Y:S04]  /*7fef0*/  LDL.LU R23, [R1+0x13cc] ;  /* 0x0013cc0001177983 */ /* 0x000ee80000300800 */
[----:B------:R-:W3:Y:S01]  /*7ff00*/  LDL.LU R84, [R1+0x2830] ;  /* 0x0028300001547983 */ /* 0x000ee20000300800 */
[----:B------:R-:W-:Y:S01]  /*7ff10*/  IMAD.MOV.U32 R67, RZ, RZ, R88 ;  /* 0x000000ffff437224 */ /* 0x000fe200078e0058 */
[----:B------:R-:W-:Y:S01]  /*7ff20*/  MOV R66, R89 ;  /* 0x0000005900427202 */ /* 0x000fe20000000f00 */
[----:B------:R-:W-:Y:S02]  /*7ff30*/  IMAD.MOV.U32 R65, RZ, RZ, R90 ;  /* 0x000000ffff417224 */ /* 0x000fe400078e005a */
[----:B------:R-:W-:Y:S02]  /*7ff40*/  IMAD.MOV.U32 R64, RZ, RZ, R91 ;  /* 0x000000ffff407224 */ /* 0x000fe400078e005b */
[----:B--2---:R-:W-:Y:S01]  /*7ff50*/  IMAD.MOV.U32 R72, RZ, RZ, R87 ;  /* 0x000000ffff487224 */ /* 0x004fe200078e0057 */
[----:B----4-:R-:W-:-:S02]  /*7ff60*/  MOV R74, R85 ;  /* 0x00000055004a7202 */ /* 0x010fc40000000f00 */
[----:B------:R-:W3:Y:S04]  /*7ff70*/  LDL.LU R85, [R1+0x2834] ;  /* 0x0028340001557983 */ /* 0x000ee80000300800 */
[----:B------:R-:W3:Y:S04]  /*7ff80*/  LDL.LU R86, [R1+0x2838] ;  /* 0x0028380001567983 */ /* 0x000ee80000300800 */
[----:B------:R-:W3:Y:S04]  /*7ff90*/  LDL.LU R87, [R1+0x283c] ;  /* 0x00283c0001577983 */ /* 0x000ee80000300800 */
        /* <DEDUP_REMOVED lines=40> */
[C---:B---3--:R-:W-:Y:S08]  /*80220*/  HMMA.1688.F32.TF32 R84, R228.reuse, R118, R84 ;  /* 0x00000076e454723c */ /* 0x048ff00000081054 */
[C---:B--2---:R-:W-:Y:S08]  /*80230*/  HMMA.1688.F32.TF32 R92, R228.reuse, R126, R92 ;  /* 0x0000007ee45c723c */ /* 0x044ff0000008105c */
[C---:B----4-:R-:W-:Y:S08]  /*80240*/  HMMA.1688.F32.TF32 R96, R228.reuse, R130, R96 ;  /* 0x00000082e460723c */ /* 0x050ff00000081060 */
[C---:B------:R-:W-:Y:S11]  /*80250*/  HMMA.1688.F32.TF32 R88, R228.reuse, R122, R88 ;  /* 0x0000007ae458723c */ /* 0x040ff60000081058 */
[----:B------:R-:W-:Y:S04]  /*80260*/  @!UPT UIADD3 URZ, URZ, URZ, URZ ;  /* 0x0000003f3f3ff290 */ /* 0x000fe8000fffe03f */
[----:B------:R-:W-:Y:S04]  /*80270*/  STL.64 [R1+0x1630], R96 ;  /* 0x0016306001007387 */ /* 0x000fe80000100a00 */
[----:B------:R1:W-:Y:S04]  /*80280*/  STL.64 [R1+0x1638], R98 ;  /* 0x0016386201007387 */ /* 0x0003e80000100a00 */
[----:B-1----:R-:W2:Y:S04]  /*80290*/  LDL.LU.64 R98, [R1+0x4ed0] ;  /* 0x004ed00001627983 */ /* 0x002ea80000300a00 */
        /* <DEDUP_REMOVED lines=17> */
[----:B------:R-:W-:Y:S04]  /*803b0*/  STL.64 [R1+0x15f8], R22 ;  /* 0x0015f81601007387 */ /* 0x000fe80000100a00 */
[----:B------:R-:W-:Y:S04]  /*803c0*/  LDS R20, [R3+0xc480] ;  /* 0x00c4800003147984 */ /* 0x000fe80000000800 */
[----:B------:R-:W-:Y:S04]  /*803d0*/  LDS R22, [R3+0xe480] ;  /* 0x00e4800003167984 */ /* 0x000fe80000000800 */
[----:B------:R-:W-:Y:S04]  /*803e0*/  LDS R21, [R4+0xc480] ;  /* 0x00c4800004157984 */ /* 0x000fe80000000800 */
[----:B------:R-:W1:Y:S01]  /*803f0*/  LDS R23, [R4+0xe480] ;  /* 0x00e4800004177984 */ /* 0x000e620000000800 */
[----:B--2---:R-:W-:Y:S08]  /*80400*/  HMMA.1688.F32.TF32 R228, R228, R110, R84 ;  /* 0x0000006ee4e4723c */ /* 0x004ff00000081054 */
[C---:B------:R-:W-:Y:S11]  /*80410*/  HMMA.1688.F32.TF32 R84, R232.reuse, R226, R88 ;  /* 0x000000e2e854723c */ /* 0x040ff60000081058 */
[----:B------:R-:W-:Y:S04]  /*80420*/  @!UPT UIADD3 URZ, URZ, URZ, URZ ;  /* 0x0000003f3f3ff290 */ /* 0x000fe8000fffe03f */
[----:B------:R-:W-:Y:S04]  /*80430*/  STL.64 [R1+0x15c0], R228 ;  /* 0x0015c0e401007387 */ /* 0x000fe80000100a00 */
[----:B------:R-:W-:Y:S04]  /*80440*/  STL.64 [R1+0x15c8], R230 ;  /* 0x0015c8e601007387 */ /* 0x000fe80000100a00 */
[----:B------:R-:W-:Y:S04]  /*80450*/  STL.64 [R1+0x13c0], R84 ;  /* 0x0013c05401007387 */ /* 0x000fe80000100a00 */
[----:B------:R2:W-:Y:S02]  /*80460*/  STL.64 [R1+0x13c8], R86 ;  /* 0x0013c85601007387 */ /* 0x0005e40000100a00 */
[C---:B--2---:R-:W-:Y:S08]  /*80470*/  HMMA.1688.F32.TF32 R84, R232.reuse, R222, R80 ;  /* 0x000000dee854723c */ /* 0x044ff00000081050 */
        /* <DEDUP_REMOVED lines=51> */
[C---:B-1----:R-:W-:Y:S08]  /*807b0*/  HMMA.1688.F32.TF32 R24, R232.reuse, R158, R236 ;  /* 0x0000009ee818723c */ /* 0x042ff000000810ec */
[----:B--2---:R-:W-:Y:S01]  /*807c0*/  HMMA.1688.F32.TF32 R16, R232, R154, R240 ;  /* 0x0000009ae810723c */ /* 0x004fe200000810f0 */
[----:B----4-:R-:W-:-:S06]  /*807d0*/  IMAD.MOV.U32 R236, RZ, RZ, R95 ;  /* 0x000000ffffec7224 */ /* 0x010fcc00078e005f */
[----:B------:R1:W-:Y:S04]  /*807e0*/  STL.64 [R1+0x14a0], R28 ;  /* 0x0014a01c01007387 */ /* 0x0003e80000100a00 */
[----:B------:R2:W-:Y:S04]  /*807f0*/  STL.64 [R1+0x14a8], R30 ;  /* 0x0014a81e01007387 */ /* 0x0005e80000100a00 */
[----:B------:R-:W-:Y:S01]  /*80800*/  STL.64 [R1+0x1490], R24 ;  /* 0x0014901801007387 */ /* 0x000fe20000100a00 */
[----:B------:R-:W-:-:S03]  /*80810*/  IMAD.MOV.U32 R237, RZ, RZ, R93 ;  /* 0x000000ffffed7224 */ /* 0x000fc600078e005d */
[----:B------:R-:W-:Y:S01]  /*80820*/  STL.64 [R1+0x1498], R26 ;  /* 0x0014981a01007387 */ /* 0x000fe20000100a00 */
[----:B---3--:R-:W-:-:S03]  /*80830*/  MOV R238, R97 ;  /* 0x0000006100ee7202 */ /* 0x008fc60000000f00 */
[----:B------:R-:W3:Y:S01]  /*80840*/  LDL.LU R95, [R1+0x4e94] ;  /* 0x004e9400015f7983 */ /* 0x000ee20000300800 */
[----:B------:R-:W-:-:S03]  /*80850*/  IMAD.MOV.U32 R239, RZ, RZ, R96 ;  /* 0x000000ffffef7224 */ /* 0x000fc600078e0060 */
[----:B------:R4:W-:Y:S04]  /*80860*/  STL.64 [R1+0x1480], R16 ;  /* 0x0014801001007387 */ /* 0x0009e80000100a00 */
[----:B------:R1:W-:Y:S04]  /*80870*/  STL.64 [R1+0x1488], R18 ;  /* 0x0014881201007387 */ /* 0x0003e80000100a00 */
[----:B------:R-:W2:Y:S04]  /*80880*/  LDL.LU R93, [R1+0x4e90] ;  /* 0x004e9000015d7983 */ /* 0x000ea80000300800 */
[----:B------:R-:W4:Y:S04]  /*80890*/  LDL.LU R97, [R1+0x4e8c] ;  /* 0x004e8c0001617983 */ /* 0x000f280000300800 */
[----:B------:R-:W4:Y:S01]  /*808a0*/  LDL.LU R96, [R1+0x4e88] ;  /* 0x004e880001607983 */ /* 0x000f220000300800 */
[----:B------:R-:W-:Y:S01]  /*808b0*/  IMAD.MOV.U32 R248, RZ, RZ, R99 ;  /* 0x000000fffff87224 */ /* 0x000fe200078e0063 */
[----:B------:R-:W-:Y:S01]  /*808c0*/  MOV R250, R94 ;  /* 0x0000005e00fa7202 */ /* 0x000fe20000000f00 */
[----:B------:R-:W-:Y:S01]  /*808d0*/  IMAD.MOV.U32 R249, RZ, RZ, R98 ;  /* 0x000000fffff97224 */ /* 0x000fe200078e0062 */
[----:B------:R-:W4:Y:S01]  /*808e0*/  LDL.LU R99, [R1+0x4e84] ;  /* 0x004e840001637983 */ /* 0x000f220000300800 */
[----:B------:R-:W-:-:S03]  /*808f0*/  IMAD.MOV.U32 R251, RZ, RZ, R92 ;  /* 0x000000fffffb7224 */ /* 0x000fc600078e005c */
[----:B------:R-:W4:Y:S04]  /*80900*/  LDL.LU R98, [R1+0x4e80] ;  /* 0x004e800001627983 */ /* 0x000f280000300800 */
[----:B------:R-:W1:Y:S04]  /*80910*/  LDL.LU R94, [R1+0x4e7c] ;  /* 0x004e7c00015e7983 */ /* 0x000e680000300800 */
[----:B------:R-:W4:Y:S01]  /*80920*/  LDL.LU R92, [R1+0x4e78] ;  /* 0x004e7800015c7983 */ /* 0x000f220000300800 */
[----:B---3--:R-:W-:Y:S01]  /*80930*/  IMAD.MOV.U32 R247, RZ, RZ, R95 ;  /* 0x000000fffff77224 */ /* 0x008fe200078e005f */
[----:B--2---:R-:W-:Y:S01]  /*80940*/  MOV R246, R93 ;  /* 0x0000005d00f67202 */ /* 0x004fe20000000f00 */
[----:B----4-:R-:W-:-:S02]  /*80950*/  IMAD.MOV.U32 R244, RZ, RZ, R97 ;  /* 0x000000fffff47224 */ /* 0x010fc400078e0061 */
[----:B------:R-:W2:Y:S01]  /*80960*/  LDL.LU R97, [R1+0x4e74] ;  /* 0x004e740001617983 */ /* 0x000ea20000300800 */
[----:B------:R-:W-:-:S03]  /*80970*/  IMAD.MOV.U32 R245, RZ, RZ, R96 ;  /* 0x000000fffff57224 */ /* 0x000fc600078e0060 */
[----:B------:R-:W3:Y:S04]  /*80980*/  LDL.LU R96, [R1+0x4e70] ;  /* 0x004e700001607983 */ /* 0x000ee80000300800 */
[----:B------:R-:W4:Y:S04]  /*80990*/  LDL.LU R93, [R1+0x4e6c] ;  /* 0x004e6c00015d7983 */ /* 0x000f280000300800 */
[----:B------:R-:W2:Y:S01]  /*809a0*/  LDL.LU R95, [R1+0x4e68] ;  /* 0x004e6800015f7983 */ /* 0x000ea20000300800 */
[----:B-1----:R-:W-:Y:S01]  /*809b0*/  IMAD.MOV.U32 R28, RZ, RZ, R94 ;  /* 0x000000ffff1c7224 */ /* 0x002fe200078e005e */
[----:B------:R-:W-:-:S02]  /*809c0*/  MOV R30, R98 ;  /* 0x00000062001e7202 */ /* 0x000fc40000000f00 */
[----:B------:R-:W3:Y:S01]  /*809d0*/  LDL.LU R94, [R1+0x4e64] ;  /* 0x004e6400015e7983 */ /* 0x000ee20000300800 */
[----:B------:R-:W-:-:S03]  /*809e0*/  IMAD.MOV.U32 R29, RZ, RZ, R92 ;  /* 0x000000ffff1d7224 */ /* 0x000fc600078e005c */
[----:B------:R-:W3:Y:S01]  /*809f0*/  LDL.LU R92, [R1+0x4e60] ;  /* 0x004e6000015c7983 */ /* 0x000ee20000300800 */
[----:B------:R-:W-:-:S03]  /*80a00*/  IMAD.MOV.U32 R31, RZ, RZ, R99 ;  /* 0x000000ffff1f7224 */ /* 0x000fc600078e0063 */
[----:B------:R-:W3:Y:S04]  /*80a10*/  LDL.LU R98, [R1+0x4e5c] ;  /* 0x004e5c0001627983 */ /* 0x000ee80000300800 */
[----:B------:R-:W3:Y:S01]  /*80a20*/  LDL.LU R99, [R1+0x4e58] ;  /* 0x004e580001637983 */ /* 0x000ee20000300800 */
[----:B----4-:R-:W-:-:S03]  /*80a30*/  IMAD.MOV.U32 R32, RZ, RZ, R93 ;  /* 0x000000ffff207224 */ /* 0x010fc600078e005d */
[----:B------:R-:W4:Y:S01]  /*80a40*/  LDL.LU R93, [R1+0x4e54] ;  /* 0x004e5400015d7983 */ /* 0x000f220000300800 */
[----:B--2---:R-:W-:-:S03]  /*80a50*/  IMAD.MOV.U32 R33, RZ, RZ, R95 ;  /* 0x000000ffff217224 */ /* 0x004fc600078e005f */
[----:B------:R-:W2:Y:S01]  /*80a60*/  LDL.LU R95, [R1+0x4e50] ;  /* 0x004e5000015f7983 */ /* 0x000ea20000300800 */
[----:B---3--:R-:W-:Y:S01]  /*80a70*/  MOV R34, R96 ;  /* 0x0000006000227202 */ /* 0x008fe20000000f00 */
[----:B------:R-:W-:Y:S02]  /*80a80*/  IMAD.MOV.U32 R35, RZ, RZ, R97 ;  /* 0x000000ffff237224 */ /* 0x000fe400078e0061 */
[----:B------:R-:W3:Y:S01]  /*80a90*/  LDL.LU R96, [R1+0x4e4c] ;  /* 0x004e4c0001607983 */ /* 0x000ee20000300800 */
[----:B------:R-:W-:Y:S01]  /*80aa0*/  IMAD.MOV.U32 R39, RZ, RZ, R94 ;  /* 0x000000ffff277224 */ /* 0x000fe200078e005e */
[----:B------:R-:W-:Y:S02]  /*80ab0*/  MOV R38, R92 ;  /* 0x0000005c00267202 */ /* 0x000fe40000000f00 */
[----:B------:R-:W3:Y:S01]  /*80ac0*/  LDL.LU R97, [R1+0x4e48] ;  /* 0x004e480001617983 */ /* 0x000ee20000300800 */
[----:B------:R-:W-:-:S03]  /*80ad0*/  IMAD.MOV.U32 R36, RZ, RZ, R98 ;  /* 0x000000ffff247224 */ /* 0x000fc600078e0062 */
[----:B------:R-:W3:Y:S01]  /*80ae0*/  LDL.LU R98, [R1+0x4e44] ;  /* 0x004e440001627983 */ /* 0x000ee20000300800 */
[----:B------:R-:W-:-:S03]  /*80af0*/  IMAD.MOV.U32 R37, RZ, RZ, R99 ;  /* 0x000000ffff257224 */ /* 0x000fc600078e0063 */
[----:B------:R-:W3:Y:S04]  /*80b00*/  LDL.LU R99, [R1+0x4e40] ;  /* 0x004e400001637983 */ /* 0x000ee80000300800 */
[----:B------:R-:W3:Y:S04]  /*80b10*/  LDL.LU R92, [R1+0x4e3c] ;  /* 0x004e3c00015c7983 */ /* 0x000ee80000300800 */
[----:B------:R-:W3:Y:S01]  /*80b20*/  LDL.LU R94, [R1+0x4e38] ;  /* 0x004e3800015e7983 */ /* 0x000ee20000300800 */
[----:B----4-:R-:W-:Y:S02]  /*80b30*/  IMAD.MOV.U32 R45, RZ, RZ, R93 ;  /* 0x000000ffff2d7224 */ /* 0x010fe400078e005d */
[----:B--2---:R-:W-:-:S02]  /*80b40*/  IMAD.MOV.U32 R44, RZ, RZ, R95 ;  /* 0x000000ffff2c7224 */ /* 0x004fc400078e005f */
        /* <DEDUP_REMOVED lines=30> */
[----:B------:R-:W-:-:S03]  /*80d30*/  IMAD.MOV.U32 R51, RZ, RZ, R96 ;  /* 0x000000ffff337224 */ /* 0x000fc600078e0060 */
[----:B------:R-:W3:Y:S01]  /*80d40*/  LDL.LU R92, [R1+0x2730] ;  /* 0x00273000015c7983 */ /* 0x000ee20000300800 */
[----:B------:R-:W-:Y:S01]  /*80d50*/  IMAD.MOV.U32 R50, RZ, RZ, R97 ;  /* 0x000000ffff327224 */ /* 0x000fe200078e0061 */
[----:B------:R-:W-:Y:S01]  /*80d60*/  MOV R48, R99 ;  /* 0x0000006300307202 */ /* 0x000fe20000000f00 */
[----:B------:R-:W-:Y:S01]  /*80d70*/  IMAD.MOV.U32 R49, RZ, RZ, R98 ;  /* 0x000000ffff317224 */ /* 0x000fe200078e0062 */
[----:B--2---:R-:W-:Y:S01]  /*80d80*/  MOV R52, R95 ;  /* 0x0000005f00347202 */ /* 0x004fe20000000f00 */
[----:B----4-:R-:W-:Y:S02]  /*80d90*/  IMAD.MOV.U32 R54, RZ, RZ, R93 ;  /* 0x000000ffff367224 */ /* 0x010fe400078e005d */
        /* <DEDUP_REMOVED lines=40> */
[C---:B--2---:R-:W-:Y:S11]  /*81020*/  HMMA.1688.F32.TF32 R96, R232.reuse, R150, R96 ;  /* 0x00000096e860723c */ /* 0x044ff60000081060 */
[----:B------:R-:W-:Y:S11]  /*81030*/  @!UPT UIADD3 URZ, URZ, URZ, URZ ;  /* 0x0000003f3f3ff290 */ /* 0x000ff6000fffe03f */
[----:B------:R-:W-:Y:S01]  /*81040*/  @!UPT UIADD3 URZ, URZ, URZ, URZ ;  /* 0x0000003f3f3ff290 */ /* 0x000fe2000fffe03f */
[----:B------:R-:W-:Y:S04]  /*81050*/  STL.64 [R1+0x1470], R96 ;  /* 0x0014706001007387 */ /* 0x000fe80000100a00 */
[----:B------:R1:W-:Y:S04]  /*81060*/  STL.64 [R1+0x1478], R98 ;  /* 0x0014786201007387 */ /* 0x0003e80000100a00 */
[----:B-1----:R-:W2:Y:S04]  /*81070*/  LDL.LU.64 R98, [R1+0x4e28] ;  /* 0x004e280001627983 */ /* 0x002ea80000300a00 */
[----:B------:R-:W2:Y:S04]  /*81080*/  LDL.LU.64 R96, [R1+0x4e20] ;  /* 0x004e200001607983 */ /* 0x000ea80000300a00 */
[----:B------:R-:W-:Y:S04]  /*81090*/  STL.64 [R1+0x1460], R92 ;  /* 0x0014605c01007387 */ /* 0x000fe80000100a00 */
[----:B------:R1:W-:Y:S04]  /*810a0*/  STL.64 [R1+0x1468], R94 ;  /* 0x0014685e01007387 */ /* 0x0003e80000100a00 */
[----:B-1----:R-:W3:Y:S04]  /*810b0*/  LDL.LU.64 R94, [R1+0x4e18] ;  /* 0x004e1800015e7983 */ /* 0x002ee80000300a00 */
[----:B------:R-:W3:Y:S01]  /*810c0*/  LDL.LU.64 R92, [R1+0x4e10] ;  /* 0x004e1000015c7983 */ /* 0x000ee20000300a00 */
[C---:B----4-:R-:W-:Y:S08]  /*810d0*/  HMMA.1688.F32.TF32 R88, R232.reuse, R142, R88 ;  /* 0x0000008ee858723c */ /* 0x050ff00000081058 */
[C---:B------:R-:W-:Y:S08]  /*810e0*/  HMMA.1688.F32.TF32 R84, R232.reuse, R134, R84 ;  /* 0x00000086e854723c */ /* 0x040ff00000081054 */
[C---:B------:R-:W-:Y:S07]  /*810f0*/  HMMA.1688.F32.TF32 R80, R232.reuse, R130, R80 ;  /* 0x00000082e850723c */ /* 0x040fee0000081050 */
[----:B------:R-:W-:Y:S04]  /*81100*/  STL.64 [R1+0x1450], R88 ;  /* 0x0014505801007387 */ /* 0x000fe80000100a00 */
[----:B------:R1:W-:Y:S01]  /*81110*/  STL.64 [R1+0x1458], R90 ;  /* 0x0014585a01007387 */ /* 0x0003e20000100a00 */
[C---:B------:R-:W-:Y:S08]  /*81120*/  HMMA.1688.F32.TF32 R76, R232.reuse, R126, R76 ;  /* 0x0000007ee84c723c */ /* 0x040ff0000008104c */
[C---:B-1----:R-:W-:Y:S08]  /*81130*/  HMMA.1688.F32.TF32 R88, R232.reuse, R138, R228 ;  /* 0x0000008ae858723c */ /* 0x042ff000000810e4 */
[C---:B------:R-:W-:Y:S08]  /*81140*/  HMMA.1688.F32.TF32 R72, R232.reuse, R122, R72 ;  /* 0x0000007ae848723c */ /* 0x040ff00000081048 */
[C---:B------:R-:W-:Y:S07]  /*81150*/  HMMA.1688.F32.TF32 R68, R232.reuse, R118, R68 ;  /* 0x00000076e844723c */ /* 0x040fee0000081044 */
        /* <DEDUP_REMOVED lines=14> */
[----:B------:R-:W-:Y:S04]  /*81240*/  STL.64 [R1+0x13e8], R18 ;  /* 0x0013e81201007387 */ /* 0x000fe80000100a00 */
[----:B------:R-:W-:Y:S04]  /*81250*/  LDS R16, [R3+0xc500] ;  /* 0x00c5000003107984 */ /* 0x000fe80000000800 */
[----:B------:R-:W-:Y:S04]  /*81260*/  LDS R18, [R3+0xe500] ;  /* 0x00e5000003127984 */ /* 0x000fe80000000800 */
[----:B------:R-:W-:Y:S04]  /*81270*/  LDS R17, [R4+0xc500] ;  /* 0x00c5000004117984 */ /* 0x000fe80000000800 */
[----:B------:R-:W1:Y:S01]  /*81280*/  LDS R19, [R4+0xe500] ;  /* 0x00e5000004137984 */ /* 0x000e620000000800 */
[----:B--2---:R-:W-:Y:S08]  /*81290*/  HMMA.1688.F32.TF32 R68, R20, R226, R96 ;  /* 0x000000e21444723c */ /* 0x004ff00000081060 */
[----:B---3--:R-:W-:Y:S11]  /*812a0*/  HMMA.1688.F32.TF32 R72, R232, R110, R92 ;  /* 0x0000006ee848723c */ /* 0x008ff6000008105c */
[----:B------:R-:W-:Y:S11]  /*812b0*/  @!UPT UIADD3 URZ, URZ, URZ, URZ ;  /* 0x0000003f3f3ff290 */ /* 0x000ff6000fffe03f */
[----:B------:R-:W-:Y:S01]  /*812c0*/  @!UPT UIADD3 URZ, URZ, URZ, URZ ;  /* 0x0000003f3f3ff290 */ /* 0x000fe2000fffe03f */
        /* <DEDUP_REMOVED lines=42> */
[----:B--2---:R-:W-:Y:S07]  /*81570*/  HMMA.1688.F32.TF32 R24, R20, R174, R240 ;  /* 0x000000ae1418723c */ /* 0x004fee00000810f0 */
[----:B------:R-:W-:Y:S04]  /*81580*/  STL.64 [R1+0x12d0], R32 ;  /* 0x0012d02001007387 */ /* 0x000fe80000100a00 */
[----:B------:R-:W-:Y:S04]  /*81590*/  STL.64 [R1+0x12d8], R34 ;  /* 0x0012d82201007387 */ /* 0x000fe80000100a00 */
[----:B------:R-:W2:Y:S04]  /*815a0*/  LDL.LU R236, [R1+0x24e0] ;  /* 0x0024e00001ec7983 */ /* 0x000ea80000300800 */
[----:B------:R3:W-:Y:S04]  /*815b0*/  STL.64 [R1+0x12c0], R28 ;  /* 0x0012c01c01007387 */ /* 0x0007e80000100a00 */
[----:B------:R4:W-:Y:S04]  /*815c0*/  STL.64 [R1+0x12c8], R30 ;  /* 0x0012c81e01007387 */ /* 0x0009e80000100a00 */
[----:B------:R1:W-:Y:S01]  /*815d0*/  STL.64 [R1+0x12b0], R24 ;  /* 0x0012b01801007387 */ /* 0x0003e20000100a00 */
[----:B------:R-:W-:-:S03]  /*815e0*/  MOV R248, R107 ;  /* 0x0000006b00f87202 */ /* 0x000fc60000000f00 */
[----:B------:R1:W-:Y:S01]  /*815f0*/  STL.64 [R1+0x12b8], R26 ;  /* 0x0012b81a01007387 */ /* 0x0003e20000100a00 */
[----:B------:R-:W-:-:S03]  /*81600*/  IMAD.MOV.U32 R249, RZ, RZ, R106 ;  /* 0x000000fffff97224 */ /* 0x000fc600078e006a */
        /* <DEDUP_REMOVED lines=8> */
[----:B------:R-:W1:Y:S04]  /*81690*/  LDL.LU R104, [R1+0x4e00] ;  /* 0x004e000001687983 */ /* 0x000e680000300800 */
        /* <DEDUP_REMOVED lines=80> */
[----:B-1----:R-:W-:-:S03]  /*81ba0*/  MOV R24, R104 ;  /* 0x0000006800187202 */ /* 0x002fc60000000f00 */
[----:B------:R-:W4:Y:S01]  /*81bb0*/  LDL.LU R40, [R1+0x2550] ;  /* 0x0025500001287983 */ /* 0x000f220000300800 */
[----:B--2---:R-:W-:-:S03]  /*81bc0*/  IMAD.MOV.U32 R25, RZ, RZ, R105 ;  /* 0x000000ffff197224 */ /* 0x004fc600078e0069 */
        /* <DEDUP_REMOVED lines=22> */
[----:B------:R1:W-:Y:S02]  /*81d30*/  STL.64 [R1+0x12a8], R98 ;  /* 0x0012a86201007387 */ /* 0x0003e40000100a00 */
[C---:B-1----:R-:W-:Y:S11]  /*81d40*/  HMMA.1688.F32.TF32 R96, R20.reuse, R166, R232 ;  /* 0x000000a61460723c */ /* 0x042ff600000810e8 */
[----:B------:R-:W-:Y:S11]  /*81d50*/  @!UPT UIADD3 URZ, URZ, URZ, URZ ;  /* 0x0000003f3f3ff290 */ /* 0x000ff6000fffe03f */
[----:B------:R-:W-:Y:S01]  /*81d60*/  @!UPT UIADD3 URZ, URZ, URZ, URZ ;  /* 0x0000003f3f3ff290 */ /* 0x000fe2000fffe03f */
        /* <DEDUP_REMOVED lines=21> */
[----:B--2---:R-:W-:Y:S01]  /*81ec0*/  HMMA.1688.F32.TF32 R52, R20, R110, R100 ;  /* 0x0000006e1434723c */ /* 0x004fe20000081064 */
        /* <DEDUP_REMOVED lines=174> */
[----:B------:R2:W-:Y:S01]  /*829b0*/  STL.64 [R1+0x8d8], R102 ;  /* 0x0008d86601007387 */ /* 0x0005e20000100a00 */
[C---:B------:R-:W-:Y:S08]  /*829c0*/  HMMA.1688.F32.TF32 R92, R16.reuse, R174, R88 ;  /* 0x000000ae105c723c */ /* 0x040ff00000081058 */
[C---:B--2---:R-:W-:Y:S08]  /*829d0*/  HMMA.1688.F32.TF32 R100, R16.reuse, R182, R232 ;  /* 0x000000b61064723c */ /* 0x044ff000000810e8 */
[C---:B------:R-:W-:Y:S08]  /*829e0*/  HMMA.1688.F32.TF32 R88, R16.reuse, R170, R228 ;  /* 0x000000aa1058723c */ /* 0x040ff000000810e4 */
        /* <DEDUP_REMOVED lines=15> */
[----:B------:R-:W-:Y:S01]  /*82ae0*/  STL.64 [R1+0x878], R86 ;  /* 0x0008785601007387 */ /* 0x000fe20000100a00 */
[----:B-1----:R-:W-:Y:S03]  /*82af0*/  HMMA.1688.F32.TF32 R24, R20, R226, R24 ;  /* 0x000000e21418723c */ /* 0x002fe60000081018 */
[----:B------:R-:W-:Y:S04]  /*82b00*/  STL.64 [R1+0x860], R80 ;  /* 0x0008605001007387 */ /* 0x000fe80000100a00 */
[----:B------:R-:W-:Y:S01]  /*82b10*/  STL.64 [R1+0x868], R82 ;  /* 0x0008685201007387 */ /* 0x000fe20000100a00 */
[----:B------:R-:W-:Y:S03]  /*82b20*/  HMMA.1688.F32.TF32 R16, R16, R110, R28 ;  /* 0x0000006e1010723c */ /* 0x000fe6000008101c */
        /* <DEDUP_REMOVED lines=24> */
[----:B------:R-:W-:-:S03]  /*82cb0*/  MOV R243, R252 ;  /* 0x000000fc00f37202 */ /* 0x000fc60000000f00 */
[----:B------:R1:W-:Y:S01]  /*82cc0*/  STL.64 [R1+0x7a8], R34 ;  /* 0x0007a82201007387 */ /* 0x0003e20000100a00 */
[----:B------:R-:W-:-:S03]  /*82cd0*/  IMAD.MOV.U32 R252, RZ, RZ, R27 ;  /* 0x000000fffffc7224 */ /* 0x000fc600078e001b */
[----:B------:R-:W-:Y:S04]  /*82ce0*/  STL.64 [R1+0x780], R24 ;  /* 0x0007801801007387 */ /* 0x000fe80000100a00 */
[----:B------:R-:W-:Y:S04]  /*82cf0*/  STL.64 [R1+0x790], R16 ;  /* 0x0007901001007387 */ /* 0x000fe80000100a00 */
[----:B------:R-:W-:Y:S04]  /*82d00*/  STL.64 [R1+0x798], R18 ;  /* 0x0007981201007387 */ /* 0x000fe80000100a00 */
[----:B------:R2:W-:Y:S01]  /*82d10*/  STL [R1+0x788], R26 ;  /* 0x0007881a01007387 */ /* 0x0005e20000100800 */
[C---:B-1----:R-:W-:Y:S03]  /*82d20*/  HMMA.1688.F32.TF32 R32, R20.reuse, R214, R236 ;  /* 0x000000d61420723c */ /* 0x042fe600000810ec */
[----:B------:R-:W-:Y:S04]  /*82d30*/  STL.64 [R1+0x10f0], R28 ;  /* 0x0010f01c01007387 */ /* 0x000fe80000100a00 */
[----:B------:R-:W-:Y:S01]  /*82d40*/  LDS R16, [R3+0xc600] ;  /* 0x00c6000003107984 */ /* 0x000fe20000000800 */
[C---:B--2---:R-:W-:Y:S03]  /*82d50*/  HMMA.1688.F32.TF32 R24, R20.reuse, R218, R248 ;  /* 0x000000da1418723c */ /* 0x044fe600000810f8 */
[----:B------:R1:W-:Y:S04]  /*82d60*/  STL.64 [R1+0x10f8], R30 ;  /* 0x0010f81e01007387 */ /* 0x0003e80000100a00 */
[----:B------:R-:W-:Y:S04]  /*82d70*/  LDS R18, [R3+0xe600] ;  /* 0x00e6000003127984 */ /* 0x000fe80000000800 */
[----:B------:R-:W-:Y:S01]  /*82d80*/  LDS R17, [R4+0xc600] ;  /* 0x00c6000004117984 */ /* 0x000fe20000000800 */
[C---:B-1----:R-:W-:Y:S03]  /*82d90*/  HMMA.1688.F32.TF32 R28, R20.reuse, R210, R240 ;  /* 0x000000d2141c723c */ /* 0x042fe600000810f0 */
[----:B------:R-:W1:Y:S08]  /*82da0*/  LDS R19, [R4+0xe600] ;  /* 0x00e6000004137984 */ /* 0x000e700000000800 */
[----:B------:R2:W-:Y:S04]  /*82db0*/  STL.64 [R1+0x10e0], R24 ;  /* 0x0010e01801007387 */ /* 0x0005e80000100a00 */
[----:B------:R3:W-:Y:S04]  /*82dc0*/  STL.64 [R1+0x10e8], R26 ;  /* 0x0010e81a01007387 */ /* 0x0007e80000100a00 */
[----:B--2---:R-:W2:Y:S04]  /*82dd0*/  LDL.LU R24, [R1+0x2230] ;  /* 0x0022300001187983 */ /* 0x004ea80000300800 */
[----:B------:R-:W-:Y:S04]  /*82de0*/  STL.64 [R1+0x10d0], R32 ;  /* 0x0010d02001007387 */ /* 0x000fe80000100a00 */
[----:B------:R-:W-:Y:S04]  /*82df0*/  STL.64 [R1+0x10d8], R34 ;  /* 0x0010d82201007387 */ /* 0x000fe80000100a00 */
[----:B------:R4:W-:Y:S04]  /*82e00*/  STL.64 [R1+0x10c0], R28 ;  /* 0x0010c01c01007387 */ /* 0x0009e80000100a00 */
[----:B------:R1:W-:Y:S04]  /*82e10*/  STL.64 [R1+0x10c8], R30 ;  /* 0x0010c81e01007387 */ /* 0x0003e80000100a00 */
[----:B------:R-:W2:Y:S04]  /*82e20*/  LDL.LU R25, [R1+0x2234] ;  /* 0x0022340001197983 */ /* 0x000ea80000300800 */
[----:B---3--:R-:W2:Y:S04]  /*82e30*/  LDL.LU R26, [R1+0x2238] ;  /* 0x00223800011a7983 */ /* 0x008ea80000300800 */
[----:B------:R-:W2:Y:S04]  /*82e40*/  LDL.LU R27, [R1+0x223c] ;  /* 0x00223c00011b7983 */ /* 0x000ea80000300800 */
[----:B----4-:R-:W3:Y:S04]  /*82e50*/  LDL.LU R28, [R1+0x2240] ;  /* 0x00224000011c7983 */ /* 0x010ee80000300800 */
[----:B------:R-:W3:Y:S04]  /*82e60*/  LDL.LU R29, [R1+0x2244] ;  /* 0x00224400011d7983 */ /* 0x000ee80000300800 */
[----:B-1----:R-:W3:Y:S04]  /*82e70*/  LDL.LU R30, [R1+0x2248] ;  /* 0x00224800011e7983 */ /* 0x002ee80000300800 */
        /* <DEDUP_REMOVED lines=70> */
[C---:B---3--:R-:W-:Y:S01]  /*832e0*/  HMMA.1688.F32.TF32 R88, R20.reuse, R206, R248 ;  /* 0x000000ce1458723c */ /* 0x048fe200000810f8 */
[----:B------:R-:W2:Y:S11]  /*832f0*/  LDL.LU R248, [R1+0x2210] ;  /* 0x0022100001f87983 */ /* 0x000eb60000300800 */
[----:B------:R-:W-:Y:S11]  /*83300*/  @!UPT UIADD3 URZ, URZ, URZ, URZ ;  /* 0x0000003f3f3ff290 */ /* 0x000ff6000fffe03f */
[----:B------:R-:W-:Y:S04]  /*83310*/  STL.64 [R1+0x10b0], R88 ;  /* 0x0010b05801007387 */ /* 0x000fe80000100a00 */
[----:B------:R-:W-:Y:S04]  /*83320*/  STL.64 [R1+0x10b8], R90 ;  /* 0x0010b85a01007387 */ /* 0x000fe80000100a00 */
[----:B------:R-:W-:Y:S04]  /*83330*/  STL.64 [R1+0x10a0], R84 ;  /* 0x0010a05401007387 */ /* 0x000fe80000100a00 */
[----:B------:R4:W-:Y:S04]  /*83340*/  STL.64 [R1+0x10a8], R86 ;  /* 0x0010a85601007387 */ /* 0x0009e80000100a00 */
[----:B------:R-:W2:Y:S04]  /*83350*/  LDL.LU R249, [R1+0x2214] ;  /* 0x0022140001f97983 */ /* 0x000ea80000300800 */
[----:B------:R-:W2:Y:S04]  /*83360*/  LDL.LU R250, [R1+0x2218] ;  /* 0x0022180001fa7983 */ /* 0x000ea80000300800 */
[----:B------:R-:W2:Y:S04]  /*83370*/  LDL.LU R251, [R1+0x221c] ;  /* 0x00221c0001fb7983 */ /* 0x000ea80000300800 */
[----:B------:R-:W3:Y:S04]  /*83380*/  LDL.LU R236, [R1+0x2200] ;  /* 0x0022000001ec7983 */ /* 0x000ee80000300800 */
[----:B------:R-:W3:Y:S04]  /*83390*/  LDL.LU R237, [R1+0x2204] ;  /* 0x0022040001ed7983 */ /* 0x000ee80000300800 */
[----:B------:R-:W3:Y:S04]  /*833a0*/  LDL.LU R238, [R1+0x2208] ;  /* 0x0022080001ee7983 */ /* 0x000ee80000300800 */
[----:B------:R-:W3:Y:S01]  /*833b0*/  LDL.LU R239, [R1+0x220c] ;  /* 0x00220c0001ef7983 */ /* 0x000ee20000300800 */
[C---:B----4-:R-:W-:Y:S08]  /*833c0*/  HMMA.1688.F32.TF32 R84, R20.reuse, R10, R80 ;  /* 0x0000000a1454723c */ /* 0x050ff00000081050 */
        /* <DEDUP_REMOVED lines=25> */
[----:B------:R-:W-:Y:S01]  /*83560*/  HMMA.1688.F32.TF32 R24, R20, R142, R244 ;  /* 0x0000008e1418723c */ /* 0x000fe200000810f4 */
[----:B------:R-:W-:Y:S01]  /*83570*/  STL.64 [R1+0x1040], R68 ;  /* 0x0010404401007387 */ /* 0x000fe20000100a00 */
[----:B------:R-:W-:Y:S01]  /*83580*/  IMAD.MOV.U32 R240, RZ, RZ, R7 ;  /* 0x000000fffff07224 */ /* 0x000fe200078e0007 */
[----:B------:R-:W-:Y:S01]  /*83590*/  MOV R242, R2 ;  /* 0x0000000200f27202 */ /* 0x000fe20000000f00 */
[----:B------:R-:W-:Y:S01]  /*835a0*/  IMAD.MOV.U32 R241, RZ, RZ, R6 ;  /* 0x000000fffff17224 */ /* 0x000fe200078e0006 */
[----:B------:R-:W-:Y:S01]  /*835b0*/  STL.64 [R1+0x1048], R70 ;  /* 0x0010484601007387 */ /* 0x000fe20000100a00 */
[----:B------:R-:W-:-:S03]  /*835c0*/  IMAD.MOV.U32 R243, RZ, RZ, R0 ;  /* 0x000000fffff37224 */ /* 0x000fc600078e0000 */
[----:B------:R-:W-:Y:S04]  /*835d0*/  STL.64 [R1+0x1030], R64 ;  /* 0x0010304001007387 */ /* 0x000fe80000100a00 */
[----:B------:R-:W-:Y:S04]  /*835e0*/  STL.64 [R1+0x1038], R66 ;  /* 0x0010384201007387 */ /* 0x000fe80000100a00 */
[----:B------:R-:W-:Y:S04]  /*835f0*/  STL.64 [R1+0x1020], R60 ;  /* 0x0010203c01007387 */ /* 0x000fe80000100a00 */
[----:B------:R-:W-:Y:S03]  /*83600*/  STL.64 [R1+0x1028], R62 ;  /* 0x0010283e01007387 */ /* 0x000fe60000100a00 */
[----:B------:R-:W-:Y:S01]  /*83610*/  IMAD.MOV.U32 R7, RZ, RZ, R24 ;  /* 0x000000ffff077224 */ /* 0x000fe200078e0018 */
[----:B------:R-:W-:Y:S01]  /*83620*/  MOV R2, R26 ;  /* 0x0000001a00027202 */ /* 0x000fe20000000f00 */
[----:B------:R-:W-:-:S02]  /*83630*/  IMAD.MOV.U32 R6, RZ, RZ, R25 ;  /* 0x000000ffff067224 */ /* 0x000fc400078e0019 */
[----:B------:R-:W-:Y:S01]  /*83640*/  IMAD.MOV.U32 R0, RZ, RZ, R27 ;  /* 0x000000ffff007224 */ /* 0x000fe200078e001b */
        /* <DEDUP_REMOVED lines=16> */
[----:B------:R1:W-:Y:S04]  /*83750*/  STL [R1+0x4c04], R0 ;  /* 0x004c040001007387 */ /* 0x0003e80000100800 */
[----:B------:R-:W-:Y:S04]  /*83760*/  STL [R1+0x4c00], R2 ;  /* 0x004c000201007387 */ /* 0x000fe80000100800 */
[----:B------:R4:W-:Y:S04]  /*83770*/  STL [R1+0x4bfc], R6 ;  /* 0x004bfc0601007387 */ /* 0x0009e80000100800 */
[----:B------:R1:W-:Y:S01]  /*83780*/  STL [R1+0x4bf8], R7 ;  /* 0x004bf80701007387 */ /* 0x0003e20000100800 */
[C---:B---3--:R-:W-:Y:S08]  /*83790*/  HMMA.1688.F32.TF32 R24, R20.reuse, R134, R236 ;  /* 0x000000861418723c */ /* 0x048ff000000810ec */
[C---:B--2---:R-:W-:Y:S11]  /*837a0*/  HMMA.1688.F32.TF32 R28, R20.reuse, R138, R248 ;  /* 0x0000008a141c723c */ /* 0x044ff600000810f8 */
[----:B------:R-:W-:Y:S05]  /*837b0*/  @!UPT UIADD3 URZ, URZ, URZ, URZ ;  /* 0x0000003f3f3ff290 */ /* 0x000fea000fffe03f */
[----:B-1----:R-:W-:Y:S01]  /*837c0*/  IMAD.MOV.U32 R0, RZ, RZ, R24 ;  /* 0x000000ffff007224 */ /* 0x002fe200078e0018 */
[----:B----4-:R-:W-:Y:S01]  /*837d0*/  MOV R6, R26 ;  /* 0x0000001a00067202 */ /* 0x010fe20000000f00 */
[----:B------:R-:W-:Y:S02]  /*837e0*/  IMAD.MOV.U32 R2, RZ, RZ, R25 ;  /* 0x000000ffff027224 */ /* 0x000fe400078e0019 */
[----:B------:R-:W-:Y:S02]  /*837f0*/  IMAD.MOV.U32 R7, RZ, RZ, R27 ;  /* 0x000000ffff077224 */ /* 0x000fe400078e001b */
[----:B------:R-:W-:Y:S01]  /*83800*/  HMMA.1688.F32.TF32 R24, R20, R130, R240 ;  /* 0x000000821418723c */ /* 0x000fe200000810f0 */
[----:B------:R-:W-:Y:S04]  /*83810*/  STL.64 [R1+0xf80], R28 ;  /* 0x000f801c01007387 */ /* 0x000fe80000100a00 */
[----:B------:R-:W-:Y:S04]  /*83820*/  STL.64 [R1+0xf88], R30 ;  /* 0x000f881e01007387 */ /* 0x000fe80000100a00 */
[----:B------:R-:W-:Y:S04]  /*83830*/  STL [R1+0x4c14], R7 ;  /* 0x004c140701007387 */ /* 0x000fe80000100800 */
[----:B------:R-:W-:Y:S04]  /*83840*/  STL [R1+0x4c10], R6 ;  /* 0x004c100601007387 */ /* 0x000fe80000100800 */
[----:B------:R-:W-:Y:S04]  /*83850*/  STL [R1+0x4c0c], R0 ;  /* 0x004c0c0001007387 */ /* 0x000fe80000100800 */
[----:B------:R-:W-:Y:S04]  /*83860*/  STL [R1+0x4c08], R2 ;  /* 0x004c080201007387 */ /* 0x000fe80000100800 */
[----:B------:R-:W2:Y:S04]  /*83870*/  LDL.LU R240, [R1+0x2090] ;  /* 0x0020900001f07983 */ /* 0x000ea80000300800 */
        /* <DEDUP_REMOVED lines=99> */
[C---:B----4-:R-:W-:Y:S11]  /*83eb0*/  HMMA.1688.F32.TF32 R96, R20.reuse, R126, R232 ;  /* 0x0000007e1460723c */ /* 0x050ff600000810e8 */
        /* <DEDUP_REMOVED lines=8> */
[----:B------:R-:W-:Y:S01]  /*83f40*/  HMMA.1688.F32.TF32 R88, R20, R114, R228 ;  /* 0x000000721458723c */ /* 0x000fe200000810e4 */
        /* <DEDUP_REMOVED lines=61> */
[----:B-1----:R-:W-:Y:S07]  /*84320*/  HMMA.1688.F32.TF32 R24, R16, R162, R240 ;  /* 0x000000a21018723c */ /* 0x002fee00000810f0 */
[----:B------:R-:W-:Y:S04]  /*84330*/  STL.64 [R1+0xe20], R32 ;  /* 0x000e202001007387 */ /* 0x000fe80000100a00 */
[----:B------:R-:W-:Y:S04]  /*84340*/  STL.64 [R1+0xe28], R34 ;  /* 0x000e282201007387 */ /* 0x000fe80000100a00 */
[----:B------:R-:W3:Y:S01]  /*84350*/  LDL.LU R236, [R1+0x1f50] ;  /* 0x001f500001ec7983 */ /* 0x000ee20000300800 */
[----:B------:R1:W-:Y:S02]  /*84360*/  STL.64 [R1+0xe10], R28 ;  /* 0x000e101c01007387 */ /* 0x0003e40000100a00 */
[----:B------:R4:W-:Y:S05]  /*84370*/  STL.64 [R1+0xe18], R30 ;  /* 0x000e181e01007387 */ /* 0x0009ea0000100a00 */
[----:B------:R2:W-:Y:S01]  /*84380*/  STL.64 [R1+0xe00], R24 ;  /* 0x000e001801007387 */ /* 0x0005e20000100a00 */
[----:B------:R2:W-:Y:S02]  /*84390*/  STL.64 [R1+0xe08], R26 ;  /* 0x000e081a01007387 */ /* 0x0005e40000100a00 */
[----:B------:R-:W3:Y:S02]  /*843a0*/  LDL.LU R237, [R1+0x1f54] ;  /* 0x001f540001ed7983 */ /* 0x000ee40000300800 */
[----:B------:R-:W3:Y:S01]  /*843b0*/  LDL.LU R238, [R1+0x1f58] ;  /* 0x001f580001ee7983 */ /* 0x000ee20000300800 */
[----:B------:R-:W3:Y:S01]  /*843c0*/  LDL.LU R239, [R1+0x1f5c] ;  /* 0x001f5c0001ef7983 */ /* 0x000ee20000300800 */
[----:B------:R-:W3:Y:S02]  /*843d0*/  LDL.LU R244, [R1+0x1f70] ;  /* 0x001f700001f47983 */ /* 0x000ee40000300800 */
[----:B------:R-:W3:Y:S02]  /*843e0*/  LDL.LU R245, [R1+0x1f74] ;  /* 0x001f740001f57983 */ /* 0x000ee40000300800 */
[----:B------:R-:W3:Y:S01]  /*843f0*/  LDL.LU R246, [R1+0x1f78] ;  /* 0x001f780001f67983 */ /* 0x000ee20000300800 */
[----:B------:R-:W3:Y:S01]  /*84400*/  LDL.LU R247, [R1+0x1f7c] ;  /* 0x001f7c0001f77983 */ /* 0x000ee20000300800 */
[----:B-1----:R-:W3:Y:S02]  /*84410*/  LDL.LU R28, [R1+0x1f90] ;  /* 0x001f9000011c7983 */ /* 0x002ee40000300800 */
[----:B------:R-:W3:Y:S02]  /*84420*/  LDL.LU R29, [R1+0x1f94] ;  /* 0x001f9400011d7983 */ /* 0x000ee40000300800 */
[----:B----4-:R-:W3:Y:S01]  /*84430*/  LDL.LU R30, [R1+0x1f98] ;  /* 0x001f9800011e7983 */ /* 0x010ee20000300800 */
[----:B------:R-:W3:Y:S01]  /*84440*/  LDL.LU R31, [R1+0x1f9c] ;  /* 0x001f9c00011f7983 */ /* 0x000ee20000300800 */
[----:B------:R-:W4:Y:S02]  /*84450*/  LDL.LU R32, [R1+0x1fa0] ;  /* 0x001fa00001207983 */ /* 0x000f240000300800 */
[----:B------:R-:W4:Y:S02]  /*84460*/  LDL.LU R33, [R1+0x1fa4] ;  /* 0x001fa40001217983 */ /* 0x000f240000300800 */
[----:B------:R-:W4:Y:S01]  /*84470*/  LDL.LU R34, [R1+0x1fa8] ;  /* 0x001fa80001227983 */ /* 0x000f220000300800 */
[----:B------:R-:W4:Y:S01]  /*84480*/  LDL.LU R35, [R1+0x1fac] ;  /* 0x001fac0001237983 */ /* 0x000f220000300800 */
[----:B------:R-:W3:Y:S02]  /*84490*/  LDL.LU R44, [R1+0x1870] ;  /* 0x00187000012c7983 */ /* 0x000ee40000300800 */
[----:B------:R-:W3:Y:S02]  /*844a0*/  LDL.LU R45, [R1+0x1874] ;  /* 0x00187400012d7983 */ /* 0x000ee40000300800 */
[----:B------:R-:W3:Y:S01]  /*844b0*/  LDL.LU R46, [R1+0x1878] ;  /* 0x00187800012e7983 */ /* 0x000ee20000300800 */
[----:B------:R-:W3:Y:S01]  /*844c0*/  LDL.LU R47, [R1+0x187c] ;  /* 0x00187c00012f7983 */ /* 0x000ee20000300800 */
[----:B------:R-:W4:Y:S02]  /*844d0*/  LDL.LU R48, [R1+0x1890] ;  /* 0x0018900001307983 */ /* 0x000f240000300800 */
[----:B------:R-:W4:Y:S02]  /*844e0*/  LDL.LU R49, [R1+0x1894] ;  /* 0x0018940001317983 */ /* 0x000f240000300800 */
[----:B------:R-:W4:Y:S01]  /*844f0*/  LDL.LU R50, [R1+0x1898] ;  /* 0x0018980001327983 */ /* 0x000f220000300800 */
[----:B------:R-:W4:Y:S01]  /*84500*/  LDL.LU R51, [R1+0x189c] ;  /* 0x00189c0001337983 */ /* 0x000f220000300800 */
        /* <DEDUP_REMOVED lines=56> */
[----:B--2---:R-:W2:Y:S02]  /*84890*/  LDL.LU R24, [R1+0x1f80] ;  /* 0x001f800001187983 */ /* 0x004ea40000300800 */
[----:B------:R-:W2:Y:S02]  /*848a0*/  LDL.LU R25, [R1+0x1f84] ;  /* 0x001f840001197983 */ /* 0x000ea40000300800 */
[----:B------:R-:W2:Y:S01]  /*848b0*/  LDL.LU R26, [R1+0x1f88] ;  /* 0x001f8800011a7983 */ /* 0x000ea20000300800 */
[----:B------:R-:W2:Y:S01]  /*848c0*/  LDL.LU R27, [R1+0x1f8c] ;  /* 0x001f8c00011b7983 */ /* 0x000ea20000300800 */
[----:B------:R-:W2:Y:S02]  /*848d0*/  LDL.LU R248, [R1+0x1f60] ;  /* 0x001f600001f87983 */ /* 0x000ea40000300800 */
[----:B------:R-:W2:Y:S02]  /*848e0*/  LDL.LU R249, [R1+0x1f64] ;  /* 0x001f640001f97983 */ /* 0x000ea40000300800 */
[----:B------:R-:W2:Y:S01]  /*848f0*/  LDL.LU R250, [R1+0x1f68] ;  /* 0x001f680001fa7983 */ /* 0x000ea20000300800 */
[----:B------:R-:W2:Y:S01]  /*84900*/  LDL.LU R251, [R1+0x1f6c] ;  /* 0x001f6c0001fb7983 */ /* 0x000ea20000300800 */
[----:B------:R-:W2:Y:S02]  /*84910*/  LDL.LU R240, [R1+0x1f40] ;  /* 0x001f400001f07983 */ /* 0x000ea40000300800 */
[----:B------:R-:W2:Y:S02]  /*84920*/  LDL.LU R241, [R1+0x1f44] ;  /* 0x001f440001f17983 */ /* 0x000ea40000300800 */
[----:B------:R-:W2:Y:S01]  /*84930*/  LDL.LU R242, [R1+0x1f48] ;  /* 0x001f480001f27983 */ /* 0x000ea20000300800 */
[----:B------:R-:W2:Y:S01]  /*84940*/  LDL.LU R243, [R1+0x1f4c] ;  /* 0x001f4c0001f37983 */ /* 0x000ea20000300800 */
[----:B---3--:R-:W-:Y:S08]  /*84950*/  HMMA.1688.F32.TF32 R44, R20, R226, R44 ;  /* 0x000000e2142c723c */ /* 0x008ff0000008102c */
        /* <DEDUP_REMOVED lines=13> */
[----:B------:R-:W-:Y:S04]  /*84a30*/  LDS R16, [R3+0xc700] ;  /* 0x00c7000003107984 */ /* 0x000fe80000000800 */
[----:B------:R-:W-:Y:S04]  /*84a40*/  LDS R18, [R3+0xe700] ;  /* 0x00e7000003127984 */ /* 0x000fe80000000800 */
[----:B------:R-:W-:Y:S04]  /*84a50*/  LDS R17, [R4+0xc700] ;  /* 0x00c7000004117984 */ /* 0x000fe80000000800 */
[----:B------:R-:W1:Y:S04]  /*84a60*/  LDS R19, [R4+0xe700] ;  /* 0x00e7000004137984 */ /* 0x000e680000000800 */
[----:B------:R-:W-:Y:S01]  /*84a70*/  STL.64 [R1+0xdf0], R96 ;  /* 0x000df06001007387 */ /* 0x000fe20000100a00 */
[----:B------:R-:W-:Y:S02]  /*84a80*/  STL.64 [R1+0xdf8], R98 ;  /* 0x000df86201007387 */ /* 0x000fe40000100a00 */
[----:B------:R-:W-:Y:S02]  /*84a90*/  STL.64 [R1+0xde0], R92 ;  /* 0x000de05c01007387 */ /* 0x000fe40000100a00 */
[----:B------:R-:W-:Y:S01]  /*84aa0*/  STL.64 [R1+0xde8], R94 ;  /* 0x000de85e01007387 */ /* 0x000fe20000100a00 */
        /* <DEDUP_REMOVED lines=23> */
[----:B------:R3:W-:Y:S02]  /*84c20*/  STL.64 [R1+0x948], R46 ;  /* 0x0009482e01007387 */ /* 0x0007e40000100a00 */
[C---:B---3--:R-:W-:Y:S08]  /*84c30*/  HMMA.1688.F32.TF32 R44, R20.reuse, R222, R40 ;  /* 0x000000de142c723c */ /* 0x048ff00000081028 */
[C---:B------:R-:W-:Y:S08]  /*84c40*/  HMMA.1688.F32.TF32 R40, R20.reuse, R218, R36 ;  /* 0x000000da1428723c */ /* 0x040ff00000081024 */
[C---:B------:R-:W-:Y:S08]  /*84c50*/  HMMA.1688.F32.TF32 R36, R20.reuse, R214, R32 ;  /* 0x000000d61424723c */ /* 0x040ff00000081020 */
[C---:B------:R-:W-:Y:S08]  /*84c60*/  HMMA.1688.F32.TF32 R32, R20.reuse, R210, R28 ;  /* 0x000000d21420723c */ /* 0x040ff0000008101c */
[C---:B--2---:R-:W-:Y:S08]  /*84c70*/  HMMA.1688.F32.TF32 R28, R20.reuse, R206, R24 ;  /* 0x000000ce141c723c */ /* 0x044ff00000081018 */
[C---:B------:R-:W-:Y:S01]  /*84c80*/  HMMA.1688.F32.TF32 R24, R20.reuse, R14, R244 ;  /* 0x0000000e1418723c */ /* 0x040fe200000810f4 */
        /* <DEDUP_REMOVED lines=8> */
[----:B------:R-:W-:Y:S02]  /*84d10*/  STL.64 [R1+0x4dd8], R14 ;  /* 0x004dd80e01007387 */ /* 0x000fe40000100a00 */
[----:B------:R-:W-:Y:S02]  /*84d20*/  STL.64 [R1+0xcf0], R28 ;  /* 0x000cf01c01007387 */ /* 0x000fe40000100a00 */
[----:B------:R-:W-:Y:S02]  /*84d30*/  STL.64 [R1+0xcf8], R30 ;  /* 0x000cf81e01007387 */ /* 0x000fe40000100a00 */
[----:B------:R2:W-:Y:S02]  /*84d40*/  STL.64 [R1+0x4dd0], R12 ;  /* 0x004dd00c01007387 */ /* 0x0005e40000100a00 */
[C---:B--2---:R-:W-:Y:S02]  /*84d50*/  HMMA.1688.F32.TF32 R12, R20.reuse, R10, R248 ;  /* 0x0000000a140c723c */ /* 0x044fe400000810f8 */
[----:B------:R-:W-:Y:S01]  /*84d60*/  STL.64 [R1+0xce0], R24 ;  /* 0x000ce01801007387 */ /* 0x000fe20000100a00 */
[----:B------:R-:W-:Y:S02]  /*84d70*/  STL.64 [R1+0xce8], R26 ;  /* 0x000ce81a01007387 */ /* 0x000fe40000100a00 */
[----:B------:R-:W-:Y:S02]  /*84d80*/  STL.64 [R1+0x4dc8], R10 ;  /* 0x004dc80a01007387 */ /* 0x000fe40000100a00 */
[----:B------:R2:W-:Y:S02]  /*84d90*/  STL.64 [R1+0x4dc0], R8 ;  /* 0x004dc00801007387 */ /* 0x0005e40000100a00 */
[C---:B--2---:R-:W-:Y:S11]  /*84da0*/  HMMA.1688.F32.TF32 R8, R20.reuse, R198, R240 ;  /* 0x000000c61408723c */ /* 0x044ff600000810f0 */
[----:B------:R-:W-:Y:S03]  /*84db0*/  @!UPT UIADD3 URZ, URZ, URZ, URZ ;  /* 0x0000003f3f3ff290 */ /* 0x000fe6000fffe03f */
[----:B------:R-:W-:Y:S01]  /*84dc0*/  STL.64 [R1+0xcd0], R12 ;  /* 0x000cd00c01007387 */ /* 0x000fe20000100a00 */
[----:B------:R2:W-:Y:S02]  /*84dd0*/  STL.64 [R1+0xcd8], R14 ;  /* 0x000cd80e01007387 */ /* 0x0005e40000100a00 */
[----:B------:R-:W3:Y:S01]  /*84de0*/  LDL.LU R248, [R1+0x1dc0] ;  /* 0x001dc00001f87983 */ /* 0x000ee20000300800 */
[C---:B--2---:R-:W-:Y:S11]  /*84df0*/  HMMA.1688.F32.TF32 R12, R20.reuse, R202, R236 ;  /* 0x000000ca140c723c */ /* 0x044ff600000810ec */
[----:B------:R-:W-:Y:S11]  /*84e00*/  @!UPT UIADD3 URZ, URZ, URZ, URZ ;  /* 0x0000003f3f3ff290 */ /* 0x000ff6000fffe03f */
[----:B------:R-:W-:Y:S01]  /*84e10*/  @!UPT UIADD3 URZ, URZ, URZ, URZ ;  /* 0x0000003f3f3ff290 */ /* 0x000fe2000fffe03f */
[----:B------:R-:W-:Y:S01]  /*84e20*/  STL.64 [R1+0xcc0], R12 ;  /* 0x000cc00c01007387 */ /* 0x000fe20000100a00 */
[----:B------:R-:W-:Y:S02]  /*84e30*/  STL.64 [R1+0xcc8], R14 ;  /* 0x000cc80e01007387 */ /* 0x000fe40000100a00 */
[----:B------:R-:W-:Y:S02]  /*84e40*/  STL.64 [R1+0xcb0], R8 ;  /* 0x000cb00801007387 */ /* 0x000fe40000100a00 */
[----:B------:R2:W-:Y:S01]  /*84e50*/  STL.64 [R1+0xcb8], R10 ;  /* 0x000cb80a01007387 */ /* 0x0005e20000100a00 */
[----:B------:R-:W3:Y:S01]  /*84e60*/  LDL.LU R249, [R1+0x1dc4] ;  /* 0x001dc40001f97983 */ /* 0x000ee20000300800 */
[----:B------:R-:W3:Y:S02]  /*84e70*/  LDL.LU R250, [R1+0x1dc8] ;  /* 0x001dc80001fa7983 */ /* 0x000ee40000300800 */
[----:B------:R-:W3:Y:S02]  /*84e80*/  LDL.LU R251, [R1+0x1dcc] ;  /* 0x001dcc0001fb7983 */ /* 0x000ee40000300800 */
[----:B------:R-:W4:Y:S01]  /*84e90*/  LDL.LU R244, [R1+0x1dd0] ;  /* 0x001dd00001f47983 */ /* 0x000f220000300800 */
[----:B------:R-:W4:Y:S01]  /*84ea0*/  LDL.LU R245, [R1+0x1dd4] ;  /* 0x001dd40001f57983 */ /* 0x000f220000300800 */
[----:B------:R-:W4:Y:S02]  /*84eb0*/  LDL.LU R246, [R1+0x1dd8] ;  /* 0x001dd80001f67983 */ /* 0x000f240000300800 */
[----:B------:R-:W4:Y:S02]  /*84ec0*/  LDL.LU R247, [R1+0x1ddc] ;  /* 0x001ddc0001f77983 */ /* 0x000f240000300800 */
        /* <DEDUP_REMOVED lines=64> */
[----:B------:R-:W3:Y:S01]  /*852d0*/  LDL.LU R104, [R1+0x1f30] ;  /* 0x001f300001687983 */ /* 0x000ee20000300800 */
[----:B------:R-:W3:Y:S01]  /*852e0*/  LDL.LU R105, [R1+0x1f34] ;  /* 0x001f340001697983 */ /* 0x000ee20000300800 */
[----:B------:R-:W3:Y:S02]  /*852f0*/  LDL.LU R106, [R1+0x1f38] ;  /* 0x001f3800016a7983 */ /* 0x000ee40000300800 */
[----:B------:R-:W3:Y:S02]  /*85300*/  LDL.LU R107, [R1+0x1f3c] ;  /* 0x001f3c00016b7983 */ /* 0x000ee40000300800 */
[----:B------:R-:W3:Y:S01]  /*85310*/  LDL.LU R96, [R1+0x1f10] ;  /* 0x001f100001607983 */ /* 0x000ee20000300800 */
[----:B------:R-:W3:Y:S01]  /*85320*/  LDL.LU R97, [R1+0x1f14] ;  /* 0x001f140001617983 */ /* 0x000ee20000300800 */
[----:B------:R-:W3:Y:S02]  /*85330*/  LDL.LU R98, [R1+0x1f18] ;  /* 0x001f180001627983 */ /* 0x000ee40000300800 */
[----:B------:R-:W3:Y:S02]  /*85340*/  LDL.LU R99, [R1+0x1f1c] ;  /* 0x001f1c0001637983 */ /* 0x000ee40000300800 */
        /* <DEDUP_REMOVED lines=16> */
[----:B------:R-:W1:Y:S01]  /*85450*/  LDL.LU R240, [R1+0x1850] ;  /* 0x0018500001f07983 */ /* 0x000e620000300800 */
[----:B------:R-:W1:Y:S01]  /*85460*/  LDL.LU R241, [R1+0x1854] ;  /* 0x0018540001f17983 */ /* 0x000e620000300800 */
[----:B------:R-:W1:Y:S02]  /*85470*/  LDL.LU R242, [R1+0x1858] ;  /* 0x0018580001f27983 */ /* 0x000e640000300800 */
[----:B------:R-:W1:Y:S02]  /*85480*/  LDL.LU R243, [R1+0x185c] ;  /* 0x00185c0001f37983 */ /* 0x000e640000300800 */
[----:B------:R-:W4:Y:S01]  /*85490*/  LDL.LU R24, [R1+0x1de0] ;  /* 0x001de00001187983 */ /* 0x000f220000300800 */
[----:B------:R-:W4:Y:S01]  /*854a0*/  LDL.LU R25, [R1+0x1de4] ;  /* 0x001de40001197983 */ /* 0x000f220000300800 */
[----:B------:R-:W4:Y:S02]  /*854b0*/  LDL.LU R26, [R1+0x1de8] ;  /* 0x001de800011a7983 */ /* 0x000f240000300800 */
[----:B------:R-:W4:Y:S02]  /*854c0*/  LDL.LU R27, [R1+0x1dec] ;  /* 0x001dec00011b7983 */ /* 0x000f240000300800 */
[----:B------:R-:W4:Y:S01]  /*854d0*/  LDL.LU R236, [R1+0x1db0] ;  /* 0x001db00001ec7983 */ /* 0x000f220000300800 */
[----:B------:R-:W4:Y:S01]  /*854e0*/  LDL.LU R237, [R1+0x1db4] ;  /* 0x001db40001ed7983 */ /* 0x000f220000300800 */
[----:B------:R-:W4:Y:S02]  /*854f0*/  LDL.LU R238, [R1+0x1db8] ;  /* 0x001db80001ee7983 */ /* 0x000f240000300800 */
[----:B------:R-:W4:Y:S01]  /*85500*/  LDL.LU R239, [R1+0x1dbc] ;  /* 0x001dbc0001ef7983 */ /* 0x000f220000300800 */
[C---:B--2---:R-:W-:Y:S08]  /*85510*/  HMMA.1688.F32.TF32 R8, R20.reuse, R190, R100 ;  /* 0x000000be1408723c */ /* 0x044ff00000081064 */
[C---:B---3--:R-:W-:Y:S08]  /*85520*/  HMMA.1688.F32.TF32 R12, R20.reuse, R194, R104 ;  /* 0x000000c2140c723c */ /* 0x048ff00000081068 */
[C---:B------:R-:W-:Y:S11]  /*85530*/  HMMA.1688.F32.TF32 R96, R20.reuse, R186, R96 ;  /* 0x000000ba1460723c */ /* 0x040ff60000081060 */
[----:B------:R-:W-:Y:S04]  /*85540*/  @!UPT UIADD3 URZ, URZ, URZ, URZ ;  /* 0x0000003f3f3ff290 */ /* 0x000fe8000fffe03f */
[----:B------:R-:W-:Y:S01]  /*85550*/  STL.64 [R1+0xca0], R12 ;  /* 0x000ca00c01007387 */ /* 0x000fe20000100a00 */
[----:B------:R2:W-:Y:S02]  /*85560*/  STL.64 [R1+0xca8], R14 ;  /* 0x000ca80e01007387 */ /* 0x0005e40000100a00 */
[----:B------:R-:W-:Y:S02]  /*85570*/  STL.64 [R1+0xc90], R8 ;  /* 0x000c900801007387 */ /* 0x000fe40000100a00 */
[----:B------:R3:W-:Y:S01]  /*85580*/  STL.64 [R1+0xc98], R10 ;  /* 0x000c980a01007387 */ /* 0x0007e20000100a00 */
[C---:B--2---:R-:W-:Y:S08]  /*85590*/  HMMA.1688.F32.TF32 R12, R20.reuse, R182, R232 ;  /* 0x000000b6140c723c */ /* 0x044ff000000810e8 */
[C---:B---3--:R-:W-:Y:S01]  /*855a0*/  HMMA.1688.F32.TF32 R8, R20.reuse, R178, R92 ;  /* 0x000000b21408723c */ /* 0x048fe2000008105c */
[----:B------:R-:W-:Y:S01]  /*855b0*/  STL.64 [R1+0xc80], R96 ;  /* 0x000c806001007387 */ /* 0x000fe20000100a00 */
[----:B------:R-:W-:Y:S06]  /*855c0*/  STL.64 [R1+0xc88], R98 ;  /* 0x000c886201007387 */ /* 0x000fec0000100a00 */
[C---:B------:R-:W-:Y:S07]  /*855d0*/  HMMA.1688.F32.TF32 R88, R20.reuse, R174, R88 ;  /* 0x000000ae1458723c */ /* 0x040fee0000081058 */
[----:B------:R-:W-:Y:S01]  /*855e0*/  STL.64 [R1+0xc70], R12 ;  /* 0x000c700c01007387 */ /* 0x000fe20000100a00 */
[----:B------:R4:W-:Y:S07]  /*855f0*/  STL.64 [R1+0xc78], R14 ;  /* 0x000c780e01007387 */ /* 0x0009ee0000100a00 */
[----:B------:R-:W-:Y:S02]  /*85600*/  STL.64 [R1+0xc60], R8 ;  /* 0x000c600801007387 */ /* 0x000fe40000100a00 */
[----:B------:R2:W-:Y:S01]  /*85610*/  STL.64 [R1+0xc68], R10 ;  /* 0x000c680a01007387 */ /* 0x0005e20000100a00 */
[C---:B----4-:R-:W-:Y:S08]  /*85620*/  HMMA.1688.F32.TF32 R12, R20.reuse, R170, R228 ;  /* 0x000000aa140c723c */ /* 0x050ff000000810e4 */
[C---:B--2---:R-:W-:Y:S01]  /*85630*/  HMMA.1688.F32.TF32 R8, R20.reuse, R166, R84 ;  /* 0x000000a61408723c */ /* 0x044fe20000081054 */
[----:B------:R-:W-:Y:S01]  /*85640*/  STL.64 [R1+0xc50], R88 ;  /* 0x000c505801007387 */ /* 0x000fe20000100a00 */
[----:B------:R-:W-:Y:S06]  /*85650*/  STL.64 [R1+0xc58], R90 ;  /* 0x000c585a01007387 */ /* 0x000fec0000100a00 */
[C---:B------:R-:W-:Y:S07]  /*85660*/  HMMA.1688.F32.TF32 R80, R20.reuse, R162, R80 ;  /* 0x000000a21450723c */ /* 0x040fee0000081050 */
[----:B------:R-:W-:Y:S01]  /*85670*/  STL.64 [R1+0xc40], R12 ;  /* 0x000c400c01007387 */ /* 0x000fe20000100a00 */
[----:B------:R2:W-:Y:S07]  /*85680*/  STL.64 [R1+0xc48], R14 ;  /* 0x000c480e01007387 */ /* 0x0005ee0000100a00 */
        /* <DEDUP_REMOVED lines=38> */
[----:B--2---:R-:W-:Y:S08]  /*858f0*/  HMMA.1688.F32.TF32 R12, R20, R110, R28 ;  /* 0x0000006e140c723c */ /* 0x004ff0000008101c */
[C---:B-1----:R-:W-:Y:S01]  /*85900*/  HMMA.1688.F32.TF32 R8, R16.reuse, R226, R240 ;  /* 0x000000e21008723c */ /* 0x042fe200000810f0 */
[----:B------:R-:W-:Y:S01]  /*85910*/  STL.64 [R1+0xb60], R32 ;  /* 0x000b602001007387 */ /* 0x000fe20000100a00 */
[----:B------:R-:W-:Y:S06]  /*85920*/  STL.64 [R1+0xb68], R34 ;  /* 0x000b682201007387 */ /* 0x000fec0000100a00 */
[C---:B------:R-:W-:Y:S01]  /*85930*/  HMMA.1688.F32.TF32 R20, R16.reuse, R218, R244 ;  /* 0x000000da1014723c */ /* 0x040fe200000810f4 */
[----:B------:R-:W-:Y:S04]  /*85940*/  LDS R240, [R3+0xc780] ;  /* 0x00c7800003f07984 */ /* 0x000fe80000000800 */
[----:B------:R-:W-:Y:S04]  /*85950*/  LDS R242, [R3+0xe780] ;  /* 0x00e7800003f27984 */ /* 0x000fe80000000800 */
[----:B------:R-:W-:Y:S04]  /*85960*/  LDS R241, [R4+0xc780] ;  /* 0x00c7800004f17984 */ /* 0x000fe80000000800 */
[----:B------:R-:W1:Y:S04]  /*85970*/  LDS R243, [R4+0xe780] ;  /* 0x00e7800004f37984 */ /* 0x000e680000000800 */
[----:B------:R-:W-:Y:S01]  /*85980*/  STL.64 [R1+0x930], R12 ;  /* 0x0009300c01007387 */ /* 0x000fe20000100a00 */
[----:B------:R-:W-:Y:S02]  /*85990*/  STL.64 [R1+0x938], R14 ;  /* 0x0009380e01007387 */ /* 0x000fe40000100a00 */
[----:B------:R-:W-:Y:S02]  /*859a0*/  STL.64 [R1+0x920], R8 ;  /* 0x0009200801007387 */ /* 0x000fe40000100a00 */
[----:B------:R2:W-:Y:S02]  /*859b0*/  STL.64 [R1+0x928], R10 ;  /* 0x0009280a01007387 */ /* 0x0005e40000100a00 */
[C---:B--2---:R-:W-:Y:S08]  /*859c0*/  HMMA.1688.F32.TF32 R8, R16.reuse, R222, R24 ;  /* 0x000000de1008723c */ /* 0x044ff00000081018 */
[C---:B------:R-:W-:Y:S11]  /*859d0*/  HMMA.1688.F32.TF32 R12, R16.reuse, R214, R248 ;  /* 0x000000d6100c723c */ /* 0x040ff600000810f8 */
[----:B------:R-:W-:Y:S04]  /*859e0*/  @!UPT UIADD3 URZ, URZ, URZ, URZ ;  /* 0x0000003f3f3ff290 */ /* 0x000fe8000fffe03f */
[----:B------:R-:W-:Y:S01]  /*859f0*/  STL.64 [R1+0xb50], R8 ;  /* 0x000b500801007387 */ /* 0x000fe20000100a00 */
[----:B------:R2:W-:Y:S02]  /*85a00*/  STL.64 [R1+0xb58], R10 ;  /* 0x000b580a01007387 */ /* 0x0005e40000100a00 */
[C---:B--2---:R-:W-:Y:S01]  /*85a10*/  HMMA.1688.F32.TF32 R8, R16.reuse, R210, R236 ;  /* 0x000000d21008723c */ /* 0x044fe200000810ec */
[----:B------:R2:W-:Y:S01]  /*85a20*/  STL.64 [R1+0xb40], R20 ;  /* 0x000b401401007387 */ /* 0x0005e20000100a00 */
[----:B------:R3:W-:Y:S02]  /*85a30*/  STL.64 [R1+0xb48], R22 ;  /* 0x000b481601007387 */ /* 0x0007e40000100a00 */
[----:B------:R-:W1:Y:S02]  /*85a40*/  LDL.LU R24, [R1+0x1810] ;  /* 0x0018100001187983 */ /* 0x000e640000300800 */
[----:B------:R-:W-:Y:S01]  /*85a50*/  STL.64 [R1+0xb30], R12 ;  /* 0x000b300c01007387 */ /* 0x000fe20000100a00 */
[----:B------:R-:W-:Y:S11]  /*85a60*/  STL.64 [R1+0xb38], R14 ;  /* 0x000b380e01007387 */ /* 0x000ff60000100a00 */
[----:B------:R-:W-:Y:S05]  /*85a70*/  @!UPT UIADD3 URZ, URZ, URZ, URZ ;  /* 0x0000003f3f3ff290 */ /* 0x000fea000fffe03f */
[----:B------:R2:W-:Y:S01]  /*85a80*/  STL.64 [R1+0xb20], R8 ;  /* 0x000b200801007387 */ /* 0x0005e20000100a00 */
[----:B------:R2:W-:Y:S02]  /*85a90*/  STL.64 [R1+0xb28], R10 ;  /* 0x000b280a01007387 */ /* 0x0005e40000100a00 */
[----:B------:R-:W1:Y:S02]  /*85aa0*/  LDL.LU R25, [R1+0x1814] ;  /* 0x0018140001197983 */ /* 0x000e640000300800 */
[----:B------:R-:W1:Y:S01]  /*85ab0*/  LDL.LU R26, [R1+0x1818] ;  /* 0x00181800011a7983 */ /* 0x000e620000300800 */
[----:B------:R-:W1:Y:S01]  /*85ac0*/  LDL.LU R27, [R1+0x181c] ;  /* 0x00181c00011b7983 */ /* 0x000e620000300800 */
        /* <DEDUP_REMOVED lines=66> */
[----:B---3--:R-:W2:Y:S01]  /*85ef0*/  LDL.LU R22, [R1+0x1d68] ;  /* 0x001d680001167983 */ /* 0x008ea20000300800 */
[----:B------:R-:W2:Y:S01]  /*85f00*/  LDL.LU R23, [R1+0x1d6c] ;  /* 0x001d6c0001177983 */ /* 0x000ea20000300800 */
[----:B------:R-:W3:Y:S02]  /*85f10*/  LDL.LU R236, [R1+0x1d70] ;  /* 0x001d700001ec7983 */ /* 0x000ee40000300800 */
[----:B------:R-:W3:Y:S02]  /*85f20*/  LDL.LU R237, [R1+0x1d74] ;  /* 0x001d740001ed7983 */ /* 0x000ee40000300800 */
[----:B------:R-:W3:Y:S01]  /*85f30*/  LDL.LU R238, [R1+0x1d78] ;  /* 0x001d780001ee7983 */ /* 0x000ee20000300800 */
[----:B------:R-:W3:Y:S01]  /*85f40*/  LDL.LU R239, [R1+0x1d7c] ;  /* 0x001d7c0001ef7983 */ /* 0x000ee20000300800 */
        /* <DEDUP_REMOVED lines=8> */
[----:B------:R-:W3:Y:S02]  /*85fd0*/  LDL.LU R244, [R1+0x1d80] ;  /* 0x001d800001f47983 */ /* 0x000ee40000300800 */
[----:B------:R-:W3:Y:S02]  /*85fe0*/  LDL.LU R245, [R1+0x1d84] ;  /* 0x001d840001f57983 */ /* 0x000ee40000300800 */
        /* <DEDUP_REMOVED lines=30> */
[C---:B--2---:R-:W-:Y:S11]  /*861d0*/  HMMA.1688.F32.TF32 R12, R16.reuse, R206, R12 ;  /* 0x000000ce100c723c */ /* 0x044ff6000008100c */
[----:B------:R-:W-:Y:S11]  /*861e0*/  @!UPT UIADD3 URZ, URZ, URZ, URZ ;  /* 0x0000003f3f3ff290 */ /* 0x000ff6000fffe03f */
[----:B------:R-:W-:Y:S01]  /*861f0*/  @!UPT UIADD3 URZ, URZ, URZ, URZ ;  /* 0x0000003f3f3ff290 */ /* 0x000fe2000fffe03f */
[----:B------:R-:W-:Y:S01]  /*86200*/  STL.64 [R1+0xb10], R12 ;  /* 0x000b100c01007387 */ /* 0x000fe20000100a00 */
[----:B------:R2:W-:Y:S03]  /*86210*/  STL.64 [R1+0xb18], R14 ;  /* 0x000b180e01007387 */ /* 0x0005e60000100a00 */
[----:B--2---:R-:W2:Y:S01]  /*86220*/  LDL.LU.64 R14, [R1+0x4dd8] ;  /* 0x004dd800010e7983 */ /* 0x004ea20000300a00 */
[----:B------:R-:W3:Y:S01]  /*86230*/  LDL.LU.64 R12, [R1+0x4dd0] ;  /* 0x004dd000010c7983 */ /* 0x000ee20000300a00 */
[C---:B--2---:R-:W-:Y:S11]  /*86240*/  HMMA.1688.F32.TF32 R8, R16.reuse, R14, R8 ;  /* 0x0000000e1008723c */ /* 0x044ff60000081008 */
[----:B------:R-:W-:Y:S11]  /*86250*/  @!UPT UIADD3 URZ, URZ, URZ, URZ ;  /* 0x0000003f3f3ff290 */ /* 0x000ff6000fffe03f */
[----:B------:R-:W-:Y:S01]  /*86260*/  @!UPT UIADD3 URZ, URZ, URZ, URZ ;  /* 0x0000003f3f3ff290 */ /* 0x000fe2000fffe03f */
[----:B------:R-:W-:Y:S01]  /*86270*/  STL.64 [R1+0xb00], R8 ;  /* 0x000b000801007387 */ /* 0x000fe20000100a00 */
[----:B------:R2:W-:Y:S03]  /*86280*/  STL.64 [R1+0xb08], R10 ;  /* 0x000b080a01007387 */ /* 0x0005e60000100a00 */
[----:B--2---:R-:W2:Y:S01]  /*86290*/  LDL.LU.64 R10, [R1+0x4dc8] ;  /* 0x004dc800010a7983 */ /* 0x004ea20000300a00 */
[C---:B---3--:R-:W-:Y:S08]  /*862a0*/  HMMA.1688.F32.TF32 R236, R16.reuse, R202, R236 ;  /* 0x000000ca10ec723c */ /* 0x048ff000000810ec */
[C---:B------:R-:W-:Y:S01]  /*862b0*/  HMMA.1688.F32.TF32 R20, R16.reuse, R198, R20 ;  /* 0x000000c61014723c */ /* 0x040fe20000081014 */
[----:B------:R-:W3:Y:S07]  /*862c0*/  LDL.LU.64 R8, [R1+0x4dc0] ;  /* 0x004dc00001087983 */ /* 0x000eee0000300a00 */
[C---:B------:R-:W-:Y:S08]  /*862d0*/  HMMA.1688.F32.TF32 R100, R16.reuse, R190, R100 ;  /* 0x000000be1064723c */ /* 0x040ff00000081064 */
        /* <DEDUP_REMOVED lines=13> */
[C---:B--2---:R-:W-:Y:S11]  /*863b0*/  HMMA.1688.F32.TF32 R244, R16.reuse, R10, R244 ;  /* 0x0000000a10f4723c */ /* 0x044ff600000810f4 */
[----:B------:R-:W-:Y:S11]  /*863c0*/  @!UPT UIADD3 URZ, URZ, URZ, URZ ;  /* 0x0000003f3f3ff290 */ /* 0x000ff6000fffe03f */
[----:B------:R-:W-:Y:S01]  /*863d0*/  @!UPT UIADD3 URZ, URZ, URZ, URZ ;  /* 0x0000003f3f3ff290 */ /* 0x000fe2000fffe03f */
[----:B------:R-:W-:Y:S01]  /*863e0*/  STL.64 [R1+0xaf0], R244 ;  /* 0x000af0f401007387 */ /* 0x000fe20000100a00 */
[----:B------:R2:W-:Y:S03]  /*863f0*/  STL.64 [R1+0xaf8], R246 ;  /* 0x000af8f601007387 */ /* 0x0005e60000100a00 */
[----:B--2---:R-:W2:Y:S01]  /*86400*/  LDL.LU.64 R246, [R1+0x4db8] ;  /* 0x004db80001f67983 */ /* 0x004ea20000300a00 */
[----:B------:R-:W4:Y:S02]  /*86410*/  LDL.LU.64 R244, [R1+0x4db0] ;  /* 0x004db00001f47983 */ /* 0x000f240000300a00 */
[----:B------:R-:W-:Y:S02]  /*86420*/  STL.64 [R1+0xae0], R236 ;  /* 0x000ae0ec01007387 */ /* 0x000fe40000100a00 */
[----:B------:R1:W-:Y:S02]  /*86430*/  STL.64 [R1+0xae8], R238 ;  /* 0x000ae8ee01007387 */ /* 0x0003e40000100a00 */
[----:B-1----:R-:W2:Y:S01]  /*86440*/  LDL.LU.64 R238, [R1+0x4da8] ;  /* 0x004da80001ee7983 */ /* 0x002ea20000300a00 */
[----:B------:R-:W2:Y:S02]  /*86450*/  LDL.LU.64 R236, [R1+0x4da0] ;  /* 0x004da00001ec7983 */ /* 0x000ea40000300a00 */
[----:B------:R-:W-:Y:S02]  /*86460*/  STL.64 [R1+0xad0], R20 ;  /* 0x000ad01401007387 */ /* 0x000fe40000100a00 */
[----:B------:R1:W-:Y:S02]  /*86470*/  STL.64 [R1+0xad8], R22 ;  /* 0x000ad81601007387 */ /* 0x0003e40000100a00 */
[C---:B-1----:R-:W-:Y:S11]  /*86480*/  HMMA.1688.F32.TF32 R20, R16.reuse, R194, R104 ;  /* 0x000000c21014723c */ /* 0x042ff60000081068 */
[----:B------:R-:W-:Y:S11]  /*86490*/  @!UPT UIADD3 URZ, URZ, URZ, URZ ;  /* 0x0000003f3f3ff290 */ /* 0x000ff6000fffe03f */
[----:B------:R-:W-:Y:S01]  /*864a0*/  @!UPT UIADD3 URZ, URZ, URZ, URZ ;  /* 0x0000003f3f3ff290 */ /* 0x000fe2000fffe03f */
[----:B------:R-:W-:Y:S01]  /*864b0*/  STL.64 [R1+0xac0], R20 ;  /* 0x000ac01401007387 */ /* 0x000fe20000100a00 */
[----:B------:R1:W-:Y:S02]  /*864c0*/  STL.64 [R1+0xac8], R22 ;  /* 0x000ac81601007387 */ /* 0x0003e40000100a00 */
[C---:B-1----:R-:W-:Y:S01]  /*864d0*/  HMMA.1688.F32.TF32 R20, R16.reuse, R182, R232 ;  /* 0x000000b61014723c */ /* 0x042fe200000810e8 */
[----:B------:R-:W-:Y:S01]  /*864e0*/  STL.64 [R1+0xab0], R100 ;  /* 0x000ab06401007387 */ /* 0x000fe20000100a00 */
[----:B------:R-:W-:Y:S02]  /*864f0*/  STL.64 [R1+0xab8], R102 ;  /* 0x000ab86601007387 */ /* 0x000fe40000100a00 */
[----:B------:R-:W-:Y:S02]  /*86500*/  STL.64 [R1+0xaa0], R96 ;  /* 0x000aa06001007387 */ /* 0x000fe40000100a00 */
[----:B------:R-:W-:Y:S11]  /*86510*/  STL.64 [R1+0xaa8], R98 ;  /* 0x000aa86201007387 */ /* 0x000ff60000100a00 */
[----:B------:R-:W-:Y:S06]  /*86520*/  @!UPT UIADD3 URZ, URZ, URZ, URZ ;  /* 0x0000003f3f3ff290 */ /* 0x000fec000fffe03f */
        /* <DEDUP_REMOVED lines=42> */
[----:B-1----:R-:W-:Y:S08]  /*867d0*/  HMMA.1688.F32.TF32 R20, R16, R110, R28 ;  /* 0x0000006e1014723c */ /* 0x002ff0000008101c */
[C---:B------:R-:W-:Y:S01]  /*867e0*/  HMMA.1688.F32.TF32 R16, R240.reuse, R226, R24 ;  /* 0x000000e2f010723c */ /* 0x040fe20000081018 */
[----:B------:R-:W-:Y:S01]  /*867f0*/  STL.64 [R1+0x990], R36 ;  /* 0x0009902401007387 */ /* 0x000fe20000100a00 */
[----:B------:R-:W-:Y:S02]  /*86800*/  STL.64 [R1+0x998], R38 ;  /* 0x0009982601007387 */ /* 0x000fe40000100a00 */
[----:B------:R1:W-:Y:S02]  /*86810*/  STL.64 [R1+0x980], R32 ;  /* 0x0009802001007387 */ /* 0x0003e40000100a00 */
[----:B------:R-:W-:Y:S01]  /*86820*/  STL.64 [R1+0x988], R34 ;  /* 0x0009882201007387 */ /* 0x000fe20000100a00 */
[----:B------:R-:W2:Y:S08]  /*86830*/  LDL.LU R31, [R1+0x343c] ;  /* 0x00343c00011f7983 */ /* 0x000eb00000300800 */
[----:B------:R-:W-:Y:S01]  /*86840*/  STL.64 [R1+0x910], R20 ;  /* 0x0009101401007387 */ /* 0x000fe20000100a00 */
[----:B------:R-:W-:Y:S02]  /*86850*/  STL.64 [R1+0x918], R22 ;  /* 0x0009181601007387 */ /* 0x000fe40000100a00 */
[----:B------:R-:W-:Y:S05]  /*86860*/  STL.64 [R1+0x4c78], R224 ;  /* 0x004c78e001007387 */ /* 0x000fea0000100a00 */
[----:B------:R-:W-:Y:S01]  /*86870*/  STL.64 [R1+0x900], R16 ;  /* 0x0009001001007387 */ /* 0x000fe20000100a00 */
[----:B------:R3:W-:Y:S01]  /*86880*/  STL.64 [R1+0x908], R18 ;  /* 0x0009081201007387 */ /* 0x0007e20000100a00 */
[----:B-1----:R-:W4:Y:S01]  /*86890*/  LDL.LU R32, [R1+0x15e0] ;  /* 0x0015e00001207983 */ /* 0x002f220000300800 */
[C---:B---3--:R-:W-:Y:S11]  /*868a0*/  HMMA.1688.F32.TF32 R16, R240.reuse, R222, R248 ;  /* 0x000000def010723c */ /* 0x048ff600000810f8 */
[----:B------:R-:W-:Y:S11]  /*868b0*/  @!UPT UIADD3 URZ, URZ, URZ, URZ ;  /* 0x0000003f3f3ff290 */ /* 0x000ff6000fffe03f */
[----:B------:R-:W-:Y:S01]  /*868c0*/  @!UPT UIADD3 URZ, URZ, URZ, URZ ;  /* 0x0000003f3f3ff290 */ /* 0x000fe2000fffe03f */
[----:B------:R-:W-:Y:S01]  /*868d0*/  STL.64 [R1+0x8f0], R16 ;  /* 0x0008f01001007387 */ /* 0x000fe20000100a00 */
[----:B------:R1:W-:Y:S02]  /*868e0*/  STL.64 [R1+0x8f8], R18 ;  /* 0x0008f81201007387 */ /* 0x0003e40000100a00 */
[----:B------:R-:W4:Y:S02]  /*868f0*/  LDL.LU R33, [R1+0x15e4] ;  /* 0x0015e40001217983 */ /* 0x000f240000300800 */
[----:B------:R-:W4:Y:S01]  /*86900*/  LDL.LU R34, [R1+0x15e8] ;  /* 0x0015e80001227983 */ /* 0x000f220000300800 */
[----:B------:R-:W4:Y:S01]  /*86910*/  LDL.LU R35, [R1+0x15ec] ;  /* 0x0015ec0001237983 */ /* 0x000f220000300800 */
        /* <DEDUP_REMOVED lines=16> */
[----:B------:R-:W1:Y:S02]  /*86a20*/  LDL.LU R68, [R1+0x17b0] ;  /* 0x0017b00001447983 */ /* 0x000e640000300800 */
        /* <DEDUP_REMOVED lines=31> */
[----:B------:R-:W-:Y:S02]  /*86c20*/  STL.64 [R1+0x4c80], R220 ;  /* 0x004c80dc01007387 */ /* 0x000fe40000100a00 */
[----:B------:R-:W-:Y:S01]  /*86c30*/  STL.64 [R1+0x4c88], R216 ;  /* 0x004c88d801007387 */ /* 0x000fe20000100a00 */
[----:B--2---:R-:W-:Y:S04]  /*86c40*/  LDSM.16.M88.4 R104, [R31+0xb1080] ;  /* 0x0b1080001f68783b */ /* 0x004fe80000000200 */
[----:B------:R-:W-:Y:S01]  /*86c50*/  LDSM.16.M88.4 R100, [R31+0xb2080] ;  /* 0x0b2080001f64783b */ /* 0x000fe20000000200 */
[C---:B---3--:R-:W-:Y:S08]  /*86c60*/  HMMA.1688.F32.TF32 R20, R240.reuse, R218, R72 ;  /* 0x000000daf014723c */ /* 0x048ff00000081048 */
[C---:B-1----:R-:W-:Y:S11]  /*86c70*/  HMMA.1688.F32.TF32 R16, R240.reuse, R214, R68 ;  /* 0x000000d6f010723c */ /* 0x042ff60000081044 */
[----:B------:R-:W-:Y:S04]  /*86c80*/  @!UPT UIADD3 URZ, URZ, URZ, URZ ;  /* 0x0000003f3f3ff290 */ /* 0x000fe8000fffe03f */
[----:B------:R-:W-:Y:S01]  /*86c90*/  STL.64 [R1+0x8e0], R20 ;  /* 0x0008e01401007387 */ /* 0x000fe20000100a00 */
[----:B------:R1:W-:Y:S02]  /*86ca0*/  STL.64 [R1+0x8e8], R22 ;  /* 0x0008e81601007387 */ /* 0x0003e40000100a00 */
[----:B------:R-:W-:Y:S05]  /*86cb0*/  STL.64 [R1+0x4c90], R212 ;  /* 0x004c90d401007387 */ /* 0x000fea0000100a00 */
[----:B------:R-:W-:Y:S04]  /*86cc0*/  STL.64 [R1+0x770], R16 ;  /* 0x0007701001007387 */ /* 0x000fe80000100a00 */
[----:B------:R4:W-:Y:S01]  /*86cd0*/  STL.64 [R1+0x778], R18 ;  /* 0x0007781201007387 */ /* 0x0009e20000100a00 */
[C---:B-1----:R-:W-:Y:S08]  /*86ce0*/  HMMA.1688.F32.TF32 R20, R240.reuse, R210, R64 ;  /* 0x000000d2f014723c */ /* 0x042ff00000081040 */
[C---:B----4-:R-:W-:Y:S01]  /*86cf0*/  HMMA.1688.F32.TF32 R16, R240.reuse, R206, R60 ;  /* 0x000000cef010723c */ /* 0x050fe2000008103c */
[----:B------:R-:W-:Y:S07]  /*86d00*/  STL.64 [R1+0x4c98], R208 ;  /* 0x004c98d001007387 */ /* 0x000fee0000100a00 */
[----:B------:R-:W-:Y:S01]  /*86d10*/  HMMA.1688.F32.TF32 R56, R240, R14, R56 ;  /* 0x0000000ef038723c */ /* 0x000fe20000081038 */
[----:B------:R-:W-:-:S02]  /*86d20*/  IMAD.MOV.U32 R71, RZ, RZ, R141 ;  /* 0x000000ffff477224 */ /* 0x000fc400078e008d */
[----:B------:R-:W-:Y:S04]  /*86d30*/  LDS R14, [R3+0x12100] ;  /* 0x01210000030e7984 */ /* 0x000fe80000000800 */
[----:B------:R-:W-:Y:S02]  /*86d40*/  IMAD.MOV.U32 R60, RZ, RZ, R144 ;  /* 0x000000ffff3c7224 */ /* 0x000fe400078e0090 */
[----:B------:R-:W-:Y:S02]  /*86d50*/  IMAD.MOV.U32 R64, RZ, RZ, R156 ;  /* 0x000000ffff407224 */ /* 0x000fe400078e009c */
[----:B------:R-:W-:Y:S01]  /*86d60*/  IMAD.MOV.U32 R61, RZ, RZ, R145 ;  /* 0x000000ffff3d7224 */ /* 0x000fe200078e0091 */
[----:B------:R-:W-:Y:S01]  /*86d70*/  MOV R62, R148 ;  /* 0x00000094003e7202 */ /* 0x000fe20000000f00 */
[----:B------:R-:W-:-:S02]  /*86d80*/  IMAD.MOV.U32 R63, RZ, RZ, R157 ;  /* 0x000000ffff3f7224 */ /* 0x000fc400078e009d */
[----:B------:R-:W-:Y:S01]  /*86d90*/  IMAD.MOV.U32 R65, RZ, RZ, R153 ;  /* 0x000000ffff417224 */ /* 0x000fe200078e0099 */
[----:B------:R-:W-:Y:S01]  /*86da0*/  MOV R66, R149 ;  /* 0x0000009500427202 */ /* 0x000fe20000000f00 */
[----:B------:R-:W-:Y:S01]  /*86db0*/  IMAD.MOV.U32 R67, RZ, RZ, R152 ;  /* 0x000000ffff437224 */ /* 0x000fe200078e0098 */
[----:B------:R-:W-:Y:S04]  /*86dc0*/  LDS R15, [R4+0x12100] ;  /* 0x01210000040f7984 */ /* 0x000fe80000000800 */
[----:B------:R-:W-:Y:S01]  /*86dd0*/  STL.64 [R1+0x750], R20 ;  /* 0x0007501401007387 */ /* 0x000fe20000100a00 */
[----:B------:R1:W-:Y:S02]  /*86de0*/  STL.64 [R1+0x758], R22 ;  /* 0x0007581601007387 */ /* 0x0003e40000100a00 */
[----:B------:R-:W-:Y:S02]  /*86df0*/  STL.64 [R1+0x4ca0], R204 ;  /* 0x004ca0cc01007387 */ /* 0x000fe40000100a00 */
[----:B------:R-:W-:Y:S01]  /*86e00*/  STL.64 [R1+0x740], R16 ;  /* 0x0007401001007387 */ /* 0x000fe20000100a00 */
[----:B------:R2:W-:Y:S01]  /*86e10*/  STL.64 [R1+0x748], R18 ;  /* 0x0007481201007387 */ /* 0x0005e20000100a00 */
[C---:B-1----:R-:W-:Y:S08]  /*86e20*/  HMMA.1688.F32.TF32 R20, R240.reuse, R10, R48 ;  /* 0x0000000af014723c */ /* 0x042ff00000081030 */
[C---:B--2---:R-:W-:Y:S01]  /*86e30*/  HMMA.1688.F32.TF32 R16, R240.reuse, R202, R24 ;  /* 0x000000caf010723c */ /* 0x044fe20000081018 */
[----:B------:R-:W-:Y:S01]  /*86e40*/  STL.64 [R1+0x730], R56 ;  /* 0x0007303801007387 */ /* 0x000fe20000100a00 */
[----:B------:R-:W-:Y:S02]  /*86e50*/  STL.64 [R1+0x738], R58 ;  /* 0x0007383a01007387 */ /* 0x000fe40000100a00 */
[----:B------:R-:W2:Y:S01]  /*86e60*/  LDL.LU R48, [R1+0x2a00] ;  /* 0x002a000001307983 */ /* 0x000ea20000300800 */
[----:B------:R-:W-:Y:S04]  /*86e70*/  LDS R10, [R3+0x12080] ;  /* 0x01208000030a7984 */ /* 0x000fe80000000800 */
[----:B------:R-:W-:Y:S06]  /*86e80*/  LDS R11, [R4+0x12080] ;  /* 0x01208000040b7984 */ /* 0x000fec0000000800 */
[----:B------:R-:W-:Y:S01]  /*86e90*/  STL.64 [R1+0x720], R20 ;  /* 0x0007201401007387 */ /* 0x000fe20000100a00 */
[----:B------:R1:W-:Y:S07]  /*86ea0*/  STL.64 [R1+0x728], R22 ;  /* 0x0007281601007387 */ /* 0x0003ee0000100a00 */
[----:B------:R-:W-:Y:S02]  /*86eb0*/  STL.64 [R1+0x710], R16 ;  /* 0x0007101001007387 */ /* 0x000fe40000100a00 */
[----:B------:R3:W-:Y:S01]  /*86ec0*/  STL.64 [R1+0x718], R18 ;  /* 0x0007181201007387 */ /* 0x0007e20000100a00 */
[----:B------:R-:W2:Y:S01]  /*86ed0*/  LDL.LU R49, [R1+0x2a04] ;  /* 0x002a040001317983 */ /* 0x000ea20000300800 */
[----:B------:R-:W2:Y:S02]  /*86ee0*/  LDL.LU R50, [R1+0x2a08] ;  /* 0x002a080001327983 */ /* 0x000ea40000300800 */
[----:B------:R-:W2:Y:S02]  /*86ef0*/  LDL.LU R51, [R1+0x2a0c] ;  /* 0x002a0c0001337983 */ /* 0x000ea40000300800 */
[----:B------:R-:W4:Y:S01]  /*86f00*/  LDL.LU R24, [R1+0x29f0] ;  /* 0x0029f00001187983 */ /* 0x000f220000300800 */
[----:B------:R-:W4:Y:S01]  /*86f10*/  LDL.LU R25, [R1+0x29f4] ;  /* 0x0029f40001197983 */ /* 0x000f220000300800 */
[----:B------:R-:W4:Y:S02]  /*86f20*/  LDL.LU R26, [R1+0x29f8] ;  /* 0x0029f800011a7983 */ /* 0x000f240000300800 */
[----:B------:R-:W4:Y:S01]  /*86f30*/  LDL.LU R27, [R1+0x29fc] ;  /* 0x0029fc00011b7983 */ /* 0x000f220000300800 */
[C---:B-1----:R-:W-:Y:S08]  /*86f40*/  HMMA.1688.F32.TF32 R20, R240.reuse, R198, R52 ;  /* 0x000000c6f014723c */ /* 0x042ff00000081034 */
[C---:B---3--:R-:W-:Y:S01]  /*86f50*/  HMMA.1688.F32.TF32 R16, R240.reuse, R194, R44 ;  /* 0x000000c2f010723c */ /* 0x048fe2000008102c */
[----:B------:R-:W-:Y:S01]  /*86f60*/  STL.64 [R1+0x4ca8], R200 ;  /* 0x004ca8c801007387 */ /* 0x000fe20000100a00 */
[----:B------:R-:W-:Y:S03]  /*86f70*/  STL.64 [R1+0x4cb0], R196 ;  /* 0x004cb0c401007387 */ /* 0x000fe60000100a00 */
[----:B------:R-:W1:Y:S10]  /*86f80*/  LDSM.16.M88.4 R44, [R31+0xa0080] ;  /* 0x0a0080001f2c783b */ /* 0x000e740000000200 */
[----:B------:R-:W-:Y:S01]  /*86f90*/  STL.64 [R1+0x700], R20 ;  /* 0x0007001401007387 */ /* 0x000fe20000100a00 */
[----:B------:R3:W-:Y:S02]  /*86fa0*/  STL.64 [R1+0x708], R22 ;  /* 0x0007081601007387 */ /* 0x0007e40000100a00 */
[----:B------:R-:W-:Y:S05]  /*86fb0*/  STL.64 [R1+0x4cb8], R192 ;  /* 0x004cb8c001007387 */ /* 0x000fea0000100a00 */
[----:B------:R-:W-:Y:S01]  /*86fc0*/  STL.64 [R1+0x6f0], R16 ;  /* 0x0006f01001007387 */ /* 0x000fe20000100a00 */
[----:B------:R3:W-:Y:S02]  /*86fd0*/  STL.64 [R1+0x6f8], R18 ;  /* 0x0006f81201007387 */ /* 0x0007e40000100a00 */
[C---:B---3--:R-:W-:Y:S08]  /*86fe0*/  HMMA.1688.F32.TF32 R20, R240.reuse, R190, R40 ;  /* 0x000000bef014723c */ /* 0x048ff00000081028 */
[C---:B------:R-:W-:Y:S01]  /*86ff0*/  HMMA.1688.F32.TF32 R16, R240.reuse, R186, R36 ;  /* 0x000000baf010723c */ /* 0x040fe20000081024 */
[----:B------:R-:W-:Y:S04]  /*87000*/  STL.64 [R1+0x4cc0], R188 ;  /* 0x004cc0bc01007387 */ /* 0x000fe80000100a00 */
[----:B------:R-:W3:Y:S04]  /*87010*/  LDSM.16.M88.4 R40, [R31+0xa1080] ;  /* 0x0a1080001f28783b */ /* 0x000ee80000000200 */
[----:B------:R-:W1:Y:S06]  /*87020*/  LDSM.16.M88.4 R36, [R31+0xa2080] ;  /* 0x0a2080001f24783b */ /* 0x000e6c0000000200 */
[----:B------:R-:W-:Y:S01]  /*87030*/  STL.64 [R1+0x6e0], R20 ;  /* 0x0006e01401007387 */ /* 0x000fe20000100a00 */
[----:B------:R3:W-:Y:S02]  /*87040*/  STL.64 [R1+0x6e8], R22 ;  /* 0x0006e81601007387 */ /* 0x0007e40000100a00 */
[----:B------:R-:W-:Y:S05]  /*87050*/  STL.64 [R1+0x4cc8], R184 ;  /* 0x004cc8b801007387 */ /* 0x000fea0000100a00 */
[----:B------:R-:W-:Y:S01]  /*87060*/  STL.64 [R1+0x6d0], R16 ;  /* 0x0006d01001007387 */ /* 0x000fe20000100a00 */
[----:B------:R3:W-:Y:S02]  /*87070*/  STL.64 [R1+0x6d8], R18 ;  /* 0x0006d81201007387 */ /* 0x0007e40000100a00 */
[C---:B---3--:R-:W-:Y:S08]  /*87080*/  HMMA.1688.F32.TF32 R20, R240.reuse, R182, R32 ;  /* 0x000000b6f014723c */ /* 0x048ff00000081020 */
[C---:B------:R-:W-:Y:S01]  /*87090*/  HMMA.1688.F32.TF32 R16, R240.reuse, R178, R248 ;  /* 0x000000b2f010723c */ /* 0x040fe200000810f8 */
[----:B------:R-:W3:Y:S04]  /*870a0*/  LDSM.16.M88.4 R32, [R31+0xa3080] ;  /* 0x0a3080001f20783b */ /* 0x000ee80000000200 */
[----:B------:R-:W-:Y:S04]  /*870b0*/  STL.64 [R1+0x4cd0], R180 ;  /* 0x004cd0b401007387 */ /* 0x000fe80000100a00 */
[----:B------:R-:W-:Y:S04]  /*870c0*/  LDS R248, [R3+0x10000] ;  /* 0x0100000003f87984 */ /* 0x000fe80000000800 */
[----:B------:R-:W-:Y:S04]  /*870d0*/  LDS R250, [R3+0x12000] ;  /* 0x0120000003fa7984 */ /* 0x000fe80000000800 */
[----:B------:R-:W-:Y:S04]  /*870e0*/  LDS R249, [R4+0x10000] ;  /* 0x0100000004f97984 */ /* 0x000fe80000000800 */
[----:B------:R-:W2:Y:S04]  /*870f0*/  LDS R251, [R4+0x12000] ;  /* 0x0120000004fb7984 */ /* 0x000ea80000000800 */
[----:B------:R-:W-:Y:S01]  /*87100*/  STL.64 [R1+0x6c0], R20 ;  /* 0x0006c01401007387 */ /* 0x000fe20000100a00 */
[----:B------:R2:W-:Y:S02]  /*87110*/  STL.64 [R1+0x6c8], R22 ;  /* 0x0006c81601007387 */ /* 0x0005e40000100a00 */
[----:B------:R-:W-:Y:S02]  /*87120*/  STL.64 [R1+0x4cd8], R176 ;  /* 0x004cd8b001007387 */ /* 0x000fe40000100a00 */
[----:B------:R-:W-:Y:S01]  /*87130*/  STL.64 [R1+0x6b0], R16 ;  /* 0x0006b01001007387 */ /* 0x000fe20000100a00 */
[----:B------:R4:W-:Y:S01]  /*87140*/  STL.64 [R1+0x6b8], R18 ;  /* 0x0006b81201007387 */ /* 0x0009e20000100a00 */
[----:B-1----:R-:W-:Y:S02]  /*87150*/  STL [R1+0x4b54], R46 ;  /* 0x004b542e01007387 */ /* 0x002fe40000100800 */
[----:B------:R-:W-:Y:S02]  /*87160*/  STL [R1+0x4b50], R47 ;  /* 0x004b502f01007387 */ /* 0x000fe40000100800 */
[----:B------:R-:W-:Y:S01]  /*87170*/  STL [R1+0x4b48], R42 ;  /* 0x004b482a01007387 */ /* 0x000fe20000100800 */
[----:B------:R-:W-:Y:S01]  /*87180*/  STL [R1+0x4b44], R43 ;  /* 0x004b442b01007387 */ /* 0x000fe20000100800 */
[----:B------:R-:W-:Y:S02]  /*87190*/  STL [R1+0x4b3c], R38 ;  /* 0x004b3c2601007387 */ /* 0x000fe40000100800 */
[----:B------:R-:W-:Y:S01]  /*871a0*/  STL [R1+0x4b38], R39 ;  /* 0x004b382701007387 */ /* 0x000fe20000100800 */
[----:B---3--:R-:W-:Y:S01]  /*871b0*/  STL [R1+0x4b4c], R34 ;  /* 0x004b4c2201007387 */ /* 0x008fe20000100800 */
[----:B------:R-:W-:Y:S02]  /*871c0*/  STL [R1+0x4b40], R35 ;  /* 0x004b402301007387 */ /* 0x000fe40000100800 */
[----:B------:R-:W-:Y:S01]  /*871d0*/  STL.64 [R1+0x4ce0], R172 ;  /* 0x004ce0ac01007387 */ /* 0x000fe20000100a00 */
[C---:B--2---:R-:W-:Y:S08]  /*871e0*/  HMMA.1688.F32.TF32 R20, R240.reuse, R174, R48 ;  /* 0x000000aef014723c */ /* 0x044ff00000081030 */
[----:B----4-:R-:W-:Y:S11]  /*871f0*/  HMMA.1688.F32.TF32 R16, R240, R170, R24 ;  /* 0x000000aaf010723c */ /* 0x010ff60000081018 */
[----:B------:R-:W-:Y:S04]  /*87200*/  @!UPT UIADD3 URZ, URZ, URZ, URZ ;  /* 0x0000003f3f3ff290 */ /* 0x000fe8000fffe03f */
[----:B------:R-:W-:Y:S01]  /*87210*/  STL.64 [R1+0x6a0], R20 ;  /* 0x0006a01401007387 */ /* 0x000fe20000100a00 */
[----:B------:R-:W-:Y:S02]  /*87220*/  STL.64 [R1+0x6a8], R22 ;  /* 0x0006a81601007387 */ /* 0x000fe40000100a00 */
[----:B------:R-:W2:Y:S05]  /*87230*/  LDL.LU R144, [R1+0x4d9c] ;  /* 0x004d9c0001907983 */ /* 0x000eaa0000300800 */
[----:B------:R-:W-:Y:S01]  /*87240*/  STL.64 [R1+0x690], R16 ;  /* 0x0006901001007387 */ /* 0x000fe20000100a00 */
[----:B------:R1:W-:Y:S01]  /*87250*/  STL.64 [R1+0x698], R18 ;  /* 0x0006981201007387 */ /* 0x0003e20000100a00 */
[----:B------:R-:W3:Y:S02]  /*87260*/  LDL.LU R145, [R1+0x4d98] ;  /* 0x004d980001917983 */ /* 0x000ee40000300800 */
[----:B------:R-:W4:Y:S02]  /*87270*/  LDL.LU R148, [R1+0x4d94] ;  /* 0x004d940001947983 */ /* 0x000f240000300800 */
[----:B------:R-:W2:Y:S01]  /*87280*/  LDL.LU R157, [R1+0x4d90] ;  /* 0x004d9000019d7983 */ /* 0x000ea20000300800 */
[----:B------:R-:W3:Y:S01]  /*87290*/  LDL.LU R156, [R1+0x4d8c] ;  /* 0x004d8c00019c7983 */ /* 0x000ee20000300800 */
[----:B------:R-:W3:Y:S02]  /*872a0*/  LDL.LU R153, [R1+0x4d88] ;  /* 0x004d880001997983 */ /* 0x000ee40000300800 */
[----:B------:R-:W3:Y:S02]  /*872b0*/  LDL.LU R149, [R1+0x4d84] ;  /* 0x004d840001957983 */ /* 0x000ee40000300800 */
[----:B------:R-:W4:Y:S01]  /*872c0*/  LDL.LU R152, [R1+0x4d80] ;  /* 0x004d800001987983 */ /* 0x000f220000300800 */
[----:B------:R-:W4:Y:S01]  /*872d0*/  LDL.LU R72, [R1+0x2940] ;  /* 0x0029400001487983 */ /* 0x000f220000300800 */
[----:B------:R-:W4:Y:S02]  /*872e0*/  LDL.LU R73, [R1+0x2944] ;  /* 0x0029440001497983 */ /* 0x000f240000300800 */
[----:B------:R-:W4:Y:S02]  /*872f0*/  LDL.LU R74, [R1+0x2948] ;  /* 0x00294800014a7983 */ /* 0x000f240000300800 */
[----:B--2---:R-:W-:-:S02]  /*87300*/  IMAD.MOV.U32 R75, RZ, RZ, R157 ;  /* 0x000000ffff4b7224 */ /* 0x004fc400078e009d */
[----:B------:R-:W2:Y:S01]  /*87310*/  LDL.LU R157, [R1+0x4d7c] ;  /* 0x004d7c00019d7983 */ /* 0x000ea20000300800 */
[----:B---3--:R-:W-:Y:S02]  /*87320*/  IMAD.MOV.U32 R76, RZ, RZ, R149 ;  /* 0x000000ffff4c7224 */ /* 0x008fe400078e0095 */
[----:B------:R-:W3:Y:S01]  /*87330*/  LDL.LU R149, [R1+0x4d78] ;  /* 0x004d780001957983 */ /* 0x000ee20000300800 */
[----:B----4-:R-:W-:Y:S01]  /*87340*/  MOV R77, R152 ;  /* 0x00000098004d7202 */ /* 0x010fe20000000f00 */
[----:B------:R-:W-:Y:S01]  /*87350*/  IMAD.MOV.U32 R78, RZ, RZ, R153 ;  /* 0x000000ffff4e7224 */ /* 0x000fe200078e0099 */
[----:B------:R-:W4:Y:S01]  /*87360*/  LDL.LU R152, [R1+0x4d74] ;  /* 0x004d740001987983 */ /* 0x000f220000300800 */
[----:B------:R-:W3:Y:S02]  /*87370*/  LDL.LU R153, [R1+0x4d70] ;  /* 0x004d700001997983 */ /* 0x000ee40000300800 */
[----:B------:R-:W-:Y:S02]  /*87380*/  IMAD.MOV.U32 R79, RZ, RZ, R156 ;  /* 0x000000ffff4f7224 */ /* 0x000fe400078e009c */
[----:B------:R-:W3:Y:S01]  /*87390*/  LDL.LU R156, [R1+0x4d6c] ;  /* 0x004d6c00019c7983 */ /* 0x000ee20000300800 */
[----:B------:R-:W3:Y:S02]  /*873a0*/  LDL.LU R80, [R1+0x2960] ;  /* 0x0029600001507983 */ /* 0x000ee40000300800 */
[----:B------:R-:W3:Y:S02]  /*873b0*/  LDL.LU R81, [R1+0x2964] ;  /* 0x0029640001517983 */ /* 0x000ee40000300800 */
[----:B------:R-:W3:Y:S02]  /*873c0*/  LDL.LU R82, [R1+0x2968] ;  /* 0x0029680001527983 */ /* 0x000ee40000300800 */
[----:B--2---:R-:W-:-:S02]  /*873d0*/  IMAD.MOV.U32 R83, RZ, RZ, R157 ;  /* 0x000000ffff537224 */ /* 0x004fc400078e009d */
[----:B------:R-:W2:Y:S01]  /*873e0*/  LDL.LU R157, [R1+0x4d68] ;  /* 0x004d6800019d7983 */ /* 0x000ea20000300800 */
        /* <DEDUP_REMOVED lines=8> */
[----:B------:R-:W3:Y:S02]  /*87470*/  LDL.LU R88, [R1+0x2990] ;  /* 0x0029900001587983 */ /* 0x000ee40000300800 */
[----:B------:R-:W3:Y:S02]  /*87480*/  LDL.LU R89, [R1+0x2994] ;  /* 0x0029940001597983 */ /* 0x000ee40000300800 */
[----:B------:R-:W3:Y:S01]  /*87490*/  LDL.LU R90, [R1+0x2998] ;  /* 0x00299800015a7983 */ /* 0x000ee20000300800 */
[----:B--2---:R-:W-:-:S02]  /*874a0*/  MOV R91, R157 ;  /* 0x0000009d005b7202 */ /* 0x004fc40000000f00 */
        /* <DEDUP_REMOVED lines=16> */
[C---:B-1----:R-:W-:Y:S01]  /*875b0*/  HMMA.1688.F32.TF32 R16, R240.reuse, R166, R48 ;  /* 0x000000a6f010723c */ /* 0x042fe20000081030 */
[----:B------:R-:W-:Y:S11]  /*875c0*/  STL.64 [R1+0x4ce8], R168 ;  /* 0x004ce8a801007387 */ /* 0x000ff60000100a00 */
[----:B------:R-:W-:Y:S11]  /*875d0*/  @!UPT UIADD3 URZ, URZ, URZ, URZ ;  /* 0x0000003f3f3ff290 */ /* 0x000ff6000fffe03f */
[----:B------:R-:W-:Y:S01]  /*875e0*/  STL.64 [R1+0x680], R16 ;  /* 0x0006801001007387 */ /* 0x000fe20000100a00 */
[----:B------:R2:W-:Y:S02]  /*875f0*/  STL.64 [R1+0x688], R18 ;  /* 0x0006881201007387 */ /* 0x0005e40000100a00 */
[----:B------:R-:W-:Y:S02]  /*87600*/  STL.64 [R1+0x4cf0], R164 ;  /* 0x004cf0a401007387 */ /* 0x000fe40000100a00 */
[----:B---3--:R-:W-:Y:S02]  /*87610*/  IMAD.MOV.U32 R84, RZ, RZ, R156 ;  /* 0x000000ffff547224 */ /* 0x008fe400078e009c */
[----:B------:R-:W-:Y:S01]  /*87620*/  IMAD.MOV.U32 R85, RZ, RZ, R153 ;  /* 0x000000ffff557224 */ /* 0x000fe200078e0099 */
[----:B----4-:R-:W-:Y:S01]  /*87630*/  MOV R86, R152 ;  /* 0x0000009800567202 */ /* 0x010fe20000000f00 */
[----:B------:R-:W-:Y:S01]  /*87640*/  IMAD.MOV.U32 R87, RZ, RZ, R149 ;  /* 0x000000ffff577224 */ /* 0x000fe200078e0095 */
[C---:B------:R-:W-:Y:S08]  /*87650*/  HMMA.1688.F32.TF32 R88, R240.reuse, R146, R88 ;  /* 0x00000092f058723c */ /* 0x040ff00000081058 */
[----:B------:R-:W-:Y:S01]  /*87660*/  HMMA.1688.F32.TF32 R80, R240, R134, R80 ;  /* 0x00000086f050723c */ /* 0x000fe20000081050 */
[----:B------:R-:W-:-:S02]  /*87670*/  IMAD.MOV.U32 R68, RZ, RZ, R148 ;  /* 0x000000ffff447224 */ /* 0x000fc400078e0094 */
[----:B------:R-:W-:Y:S01]  /*87680*/  IMAD.MOV.U32 R69, RZ, RZ, R145 ;  /* 0x000000ffff457224 */ /* 0x000fe200078e0091 */
[----:B------:R-:W-:Y:S01]  /*87690*/  MOV R70, R144 ;  /* 0x0000009000467202 */ /* 0x000fe20000000f00 */
[----:B------:R-:W-:Y:S02]  /*876a0*/  IMAD.MOV.U32 R56, RZ, RZ, R140 ;  /* 0x000000ffff387224 */ /* 0x000fe400078e008c */
[----:B------:R-:W-:Y:S01]  /*876b0*/  IMAD.MOV.U32 R57, RZ, RZ, R137 ;  /* 0x000000ffff397224 */ /* 0x000fe200078e0089 */
[----:B------:R-:W-:Y:S01]  /*876c0*/  MOV R58, R136 ;  /* 0x00000088003a7202 */ /* 0x000fe20000000f00 */
[----:B------:R-:W-:Y:S02]  /*876d0*/  IMAD.MOV.U32 R59, RZ, RZ, R133 ;  /* 0x000000ffff3b7224 */ /* 0x000fe400078e0085 */
[----:B------:R-:W-:Y:S02]  /*876e0*/  IMAD.MOV.U32 R48, RZ, RZ, R124 ;  /* 0x000000ffff307224 */ /* 0x000fe400078e007c */
[----:B------:R-:W-:Y:S01]  /*876f0*/  IMAD.MOV.U32 R49, RZ, RZ, R121 ;  /* 0x000000ffff317224 */ /* 0x000fe200078e0079 */
[----:B------:R-:W-:Y:S01]  /*87700*/  HMMA.1688.F32.TF32 R68, R240, R122, R68 ;  /* 0x0000007af044723c */ /* 0x000fe20000081044 */
[----:B------:R-:W-:Y:S01]  /*87710*/  MOV R50, R120 ;  /* 0x0000007800327202 */ /* 0x000fe20000000f00 */
[----:B------:R-:W-:-:S06]  /*87720*/  IMAD.MOV.U32 R51, RZ, RZ, R117 ;  /* 0x000000ffff337224 */ /* 0x000fcc00078e0075 */
[----:B------:R-:W-:Y:S01]  /*87730*/  HMMA.1688.F32.TF32 R236, R248, R44, R236 ;  /* 0x0000002cf8ec723c */ /* 0x000fe200000810ec */
[----:B------:R-:W-:Y:S01]  /*87740*/  LDSM.16.M88.4 R120, [R31+0xa6080] ;  /* 0x0a6080001f78783b */ /* 0x000fe20000000200 */
[----:B------:R-:W-:Y:S02]  /*87750*/  IMAD.MOV.U32 R52, RZ, RZ, R132 ;  /* 0x000000ffff347224 */ /* 0x000fe400078e0084 */
[----:B------:R-:W-:Y:S01]  /*87760*/  IMAD.MOV.U32 R53, RZ, RZ, R129 ;  /* 0x000000ffff357224 */ /* 0x000fe200078e0081 */
[----:B------:R-:W-:Y:S01]  /*87770*/  MOV R54, R128 ;  /* 0x0000008000367202 */ /* 0x000fe20000000f00 */
[----:B------:R-:W-:Y:S01]  /*87780*/  IMAD.MOV.U32 R55, RZ, RZ, R125 ;  /* 0x000000ffff377224 */ /* 0x000fe200078e007d */
[----:B------:R-:W-:Y:S04]  /*87790*/  LDSM.16.M88.4 R144, [R31+0xa9080] ;  /* 0x0a9080001f90783b */ /* 0x000fe80000000200 */
[----:B------:R-:W-:Y:S01]  /*877a0*/  LDSM.16.M88.4 R132, [R31+0xac080] ;  /* 0x0ac080001f84783b */ /* 0x000fe20000000200 */
[----:B--2---:R-:W-:Y:S01]  /*877b0*/  HMMA.1688.F32.TF32 R16, R240, R162, R24 ;  /* 0x000000a2f010723c */ /* 0x004fe20000081018 */
[----:B------:R-:W-:-:S07]  /*877c0*/  IMAD.MOV.U32 R235, RZ, RZ, R157 ;  /* 0x000000ffffeb7224 */ /* 0x000fce00078e009d */
[C---:B------:R-:W-:Y:S08]  /*877d0*/  HMMA.1688.F32.TF32 R96, R240.reuse, R158, R96 ;  /* 0x0000009ef060723c */ /* 0x040ff00000081060 */
[C---:B------:R-:W-:Y:S01]  /*877e0*/  HMMA.1688.F32.TF32 R20, R240.reuse, R154, R232 ;  /* 0x0000009af014723c */ /* 0x040fe200000810e8 */
[----:B------:R-:W1:Y:S04]  /*877f0*/  LDSM.16.M88.4 R152, [R31+0xa5080] ;  /* 0x0a5080001f98783b */ /* 0x000e680000000200 */
[----:B------:R-:W-:Y:S04]  /*87800*/  LDSM.16.M88.4 R156, [R31+0xa4080] ;  /* 0x0a4080001f9c783b */ /* 0x000fe80000000200 */
[----:B------:R-:W-:Y:S01]  /*87810*/  STL.64 [R1+0x670], R16 ;  /* 0x0006701001007387 */ /* 0x000fe20000100a00 */
[----:B------:R2:W-:Y:S02]  /*87820*/  STL.64 [R1+0x678], R18 ;  /* 0x0006781201007387 */ /* 0x0005e40000100a00 */
[----:B--2---:R-:W-:Y:S01]  /*87830*/  HMMA.1688.F32.TF32 R16, R240, R150, R92 ;  /* 0x00000096f010723c */ /* 0x004fe2000008105c */
[----:B------:R-:W-:Y:S02]  /*87840*/  STL.64 [R1+0x4cf8], R160 ;  /* 0x004cf8a001007387 */ /* 0x000fe40000100a00 */
[----:B------:R-:W-:Y:S02]  /*87850*/  STL.64 [R1+0x660], R96 ;  /* 0x0006606001007387 */ /* 0x000fe40000100a00 */
[----:B------:R-:W-:Y:S06]  /*87860*/  STL.64 [R1+0x668], R98 ;  /* 0x0006686201007387 */ /* 0x000fec0000100a00 */
[----:B------:R-:W-:Y:S01]  /*87870*/  STL.64 [R1+0x650], R20 ;  /* 0x0006501401007387 */ /* 0x000fe20000100a00 */
[----:B------:R2:W-:Y:S01]  /*87880*/  STL.64 [R1+0x658], R22 ;  /* 0x0006581601007387 */ /* 0x0005e20000100a00 */
[----:B------:R-:W-:-:S02]  /*87890*/  IMAD.MOV.U32 R27, RZ, RZ, R5 ;  /* 0x000000ffff1b7224 */ /* 0x000fc400078e0005 */
[----:B------:R-:W-:Y:S02]  /*878a0*/  IMAD.MOV.U32 R24, RZ, RZ, R116 ;  /* 0x000000ffff187224 */ /* 0x000fe400078e0074 */
[----:B------:R-:W-:Y:S01]  /*878b0*/  IMAD.MOV.U32 R25, RZ, RZ, R113 ;  /* 0x000000ffff197224 */ /* 0x000fe200078e0071 */
[----:B------:R-:W-:Y:S01]  /*878c0*/  MOV R26, R112 ;  /* 0x00000070001a7202 */ /* 0x000fe20000000f00 */
[----:B------:R-:W-:Y:S04]  /*878d0*/  LDSM.16.M88.4 R148, [R31+0xa8080] ;  /* 0x0a8080001f94783b */ /* 0x000fe80000000200 */
[----:B------:R-:W-:Y:S04]  /*878e0*/  LDSM.16.M88.4 R96, [R31+0xb3080] ;  /* 0x0b3080001f60783b */ /* 0x000fe80000000200 */
[----:B------:R-:W-:Y:S01]  /*878f0*/  LDSM.16.M88.4 R92, [R31+0xb4080] ;  /* 0x0b4080001f5c783b */ /* 0x000fe20000000200 */
[C---:B--2---:R-:W-:Y:S03]  /*87900*/  HMMA.1688.F32.TF32 R20, R240.reuse, R142, R228 ;  /* 0x0000008ef014723c */ /* 0x044fe600000810e4 */
[----:B------:R-:W-:Y:S04]  /*87910*/  LDSM.16.M88.4 R140, [R31+0xaa080] ;  /* 0x0aa080001f8c783b */ /* 0x000fe80000000200 */
[----:B------:R-:W-:Y:S01]  /*87920*/  STL.64 [R1+0x640], R16 ;  /* 0x0006401001007387 */ /* 0x000fe20000100a00 */
[----:B------:R2:W-:Y:S02]  /*87930*/  STL.64 [R1+0x648], R18 ;  /* 0x0006481201007387 */ /* 0x0005e40000100a00 */
[C---:B--2---:R-:W-:Y:S01]  /*87940*/  HMMA.1688.F32.TF32 R16, R240.reuse, R138, R84 ;  /* 0x0000008af010723c */ /* 0x044fe20000081054 */
[----:B------:R-:W-:Y:S01]  /*87950*/  STL.64 [R1+0x630], R88 ;  /* 0x0006305801007387 */ /* 0x000fe20000100a00 */
[----:B------:R-:W-:Y:S11]  /*87960*/  STL.64 [R1+0x638], R90 ;  /* 0x0006385a01007387 */ /* 0x000ff60000100a00 */
[----:B------:R-:W-:Y:S02]  /*87970*/  STL.64 [R1+0x620], R20 ;  /* 0x0006201401007387 */ /* 0x000fe40000100a00 */
[----:B------:R2:W-:Y:S01]  /*87980*/  STL.64 [R1+0x628], R22 ;  /* 0x0006281601007387 */ /* 0x0005e20000100a00 */
[----:B------:R-:W-:Y:S04]  /*87990*/  LDSM.16.M88.4 R136, [R31+0xab080] ;  /* 0x0ab080001f88783b */ /* 0x000fe80000000200 */
[----:B------:R-:W-:Y:S04]  /*879a0*/  LDSM.16.M88.4 R88, [R31+0xb5080] ;  /* 0x0b5080001f58783b */ /* 0x000fe80000000200 */
[----:B------:R-:W-:Y:S01]  /*879b0*/  LDSM.16.M88.4 R84, [R31+0xb6080] ;  /* 0x0b6080001f54783b */ /* 0x000fe20000000200 */
[C---:B--2---:R-:W-:Y:S03]  /*879c0*/  HMMA.1688.F32.TF32 R20, R240.reuse, R130, R76 ;  /* 0x00000082f014723c */ /* 0x044fe6000008104c */
[----:B------:R-:W-:Y:S04]  /*879d0*/  LDSM.16.M88.4 R128, [R31+0xad080] ;  /* 0x0ad080001f80783b */ /* 0x000fe80000000200 */
[----:B------:R-:W-:Y:S04]  /*879e0*/  LDSM.16.M88.4 R76, [R31+0xb8080] ;  /* 0x0b8080001f4c783b */ /* 0x000fe80000000200 */
[----:B------:R-:W-:Y:S01]  /*879f0*/  STL.64 [R1+0x610], R16 ;  /* 0x0006101001007387 */ /* 0x000fe20000100a00 */
[----:B------:R2:W-:Y:S02]  /*87a00*/  STL.64 [R1+0x618], R18 ;  /* 0x0006181201007387 */ /* 0x0005e40000100a00 */
[C---:B--2---:R-:W-:Y:S01]  /*87a10*/  HMMA.1688.F32.TF32 R16, R240.reuse, R126, R72 ;  /* 0x0000007ef010723c */ /* 0x044fe20000081048 */
[----:B------:R-:W-:Y:S01]  /*87a20*/  STL.64 [R1+0x600], R80 ;  /* 0x0006005001007387 */ /* 0x000fe20000100a00 */
[----:B------:R-:W-:Y:S07]  /*87a30*/  STL.64 [R1+0x608], R82 ;  /* 0x0006085201007387 */ /* 0x000fee0000100a00 */
[----:B------:R-:W-:Y:S02]  /*87a40*/  STL.64 [R1+0x5f0], R20 ;  /* 0x0005f01401007387 */ /* 0x000fe40000100a00 */
[----:B------:R2:W-:Y:S01]  /*87a50*/  STL.64 [R1+0x5f8], R22 ;  /* 0x0005f81601007387 */ /* 0x0005e20000100a00 */
[----:B------:R-:W-:Y:S04]  /*87a60*/  LDSM.16.M88.4 R124, [R31+0xae080] ;  /* 0x0ae080001f7c783b */ /* 0x000fe80000000200 */
[----:B------:R-:W-:Y:S04]  /*87a70*/  LDSM.16.M88.4 R80, [R31+0xb7080] ;  /* 0x0b7080001f50783b */ /* 0x000fe80000000200 */
[----:B------:R-:W-:Y:S01]  /*87a80*/  LDSM.16.M88.4 R72, [R31+0xb9080] ;  /* 0x0b9080001f48783b */ /* 0x000fe20000000200 */
[C---:B--2---:R-:W-:Y:S03]  /*87a90*/  HMMA.1688.F32.TF32 R20, R240.reuse, R118, R64 ;  /* 0x00000076f014723c */ /* 0x044fe60000081040 */
[----:B------:R-:W2:Y:S04]  /*87aa0*/  LDSM.16.M88.4 R116, [R31+0xa7080] ;  /* 0x0a7080001f74783b */ /* 0x000ea80000000200 */
[----:B------:R-:W-:Y:S04]  /*87ab0*/  LDSM.16.M88.4 R64, [R31+0xbb080] ;  /* 0x0bb080001f40783b */ /* 0x000fe80000000200 */
[----:B------:R-:W-:Y:S01]  /*87ac0*/  STL.64 [R1+0x5e0], R16 ;  /* 0x0005e01001007387 */ /* 0x000fe20000100a00 */
[----:B------:R3:W-:Y:S02]  /*87ad0*/  STL.64 [R1+0x5e8], R18 ;  /* 0x0005e81201007387 */ /* 0x0007e40000100a00 */
[C---:B---3--:R-:W-:Y:S01]  /*87ae0*/  HMMA.1688.F32.TF32 R16, R240.reuse, R114, R60 ;  /* 0x00000072f010723c */ /* 0x048fe2000008103c */
[----:B------:R-:W-:Y:S01]  /*87af0*/  STL.64 [R1+0x5d0], R68 ;  /* 0x0005d04401007387 */ /* 0x000fe20000100a00 */
[----:B------:R-:W-:Y:S06]  /*87b00*/  STL.64 [R1+0x5d8], R70 ;  /* 0x0005d84601007387 */ /* 0x000fec0000100a00 */
[----:B------:R-:W-:Y:S01]  /*87b10*/  HMMA.1688.F32.TF32 R240, R240, R110, R56 ;  /* 0x0000006ef0f0723c */ /* 0x000fe20000081038 */
[----:B------:R-:W3:Y:S01]  /*87b20*/  LDSM.16.M88.4 R112, [R31+0xaf080] ;  /* 0x0af080001f70783b */ /* 0x000ee20000000200 */
[----:B------:R-:W-:Y:S03]  /*87b30*/  LDSM.16.M88.4 R68, [R31+0xba080] ;  /* 0x0ba080001f44783b */ /* 0x000fe60000000200 */
[----:B------:R-:W-:Y:S01]  /*87b40*/  LDSM.16.M88.4 R60, [R31+0xbc080] ;  /* 0x0bc080001f3c783b */ /* 0x000fe20000000200 */
[----:B------:R-:W-:Y:S09]  /*87b50*/  LDSM.16.M88.4 R56, [R31+0xbd080] ;  /* 0x0bd080001f38783b */ /* 0x000ff20000000200 */
[----:B------:R-:W-:Y:S01]  /*87b60*/  STL.64 [R1+0x5b0], R16 ;  /* 0x0005b01001007387 */ /* 0x000fe20000100a00 */
[----:B------:R-:W-:Y:S02]  /*87b70*/  STL.64 [R1+0x5c0], R20 ;  /* 0x0005c01401007387 */ /* 0x000fe40000100a00 */
[----:B------:R-:W-:Y:S02]  /*87b80*/  STL.64 [R1+0x5c8], R22 ;  /* 0x0005c81601007387 */ /* 0x000fe40000100a00 */
[----:B------:R4:W-:Y:S02]  /*87b90*/  STL [R1+0x5b8], R18 ;  /* 0x0005b81201007387 */ /* 0x0009e40000100800 */
[----:B------:R-:W-:-:S02]  /*87ba0*/  IMAD.MOV.U32 R5, RZ, RZ, R19 ;  /* 0x000000ffff057224 */ /* 0x000fc400078e0013 */
[C---:B----4-:R-:W-:Y:S01]  /*87bb0*/  HMMA.1688.F32.TF32 R16, R248.reuse, R36, R48 ;  /* 0x00000024f810723c */ /* 0x050fe20000081030 */
[----:B------:R4:W-:Y:S01]  /*87bc0*/  STL [R1+0x4b70], R241 ;  /* 0x004b70f101007387 */ /* 0x0009e20000100800 */
[----:B------:R1:W-:Y:S02]  /*87bd0*/  STL [R1+0x4b6c], R242 ;  /* 0x004b6cf201007387 */ /* 0x0003e40000100800 */
[----:B------:R1:W-:Y:S02]  /*87be0*/  STL [R1+0x4b68], R243 ;  /* 0x004b68f301007387 */ /* 0x0003e40000100800 */
[----:B------:R1:W-:Y:S02]  /*87bf0*/  STL [R1+0x4b64], R236 ;  /* 0x004b64ec01007387 */ /* 0x0003e40000100800 */
[C---:B------:R-:W-:Y:S01]  /*87c00*/  HMMA.1688.F32.TF32 R20, R248.reuse, R40, R52 ;  /* 0x00000028f814723c */ /* 0x040fe20000081034 */
[----:B------:R-:W-:Y:S11]  /*87c10*/  LDSM.16.M88.4 R48, [R31+0xbf080] ;  /* 0x0bf080001f30783b */ /* 0x000ff60000000200 */
[----:B------:R-:W-:Y:S04]  /*87c20*/  @!UPT UIADD3 URZ, URZ, URZ, URZ ;  /* 0x0000003f3f3ff290 */ /* 0x000fe8000fffe03f */
[----:B----4-:R-:W-:Y:S01]  /*87c30*/  IMAD.MOV.U32 R241, RZ, RZ, R16 ;  /* 0x000000fffff17224 */ /* 0x010fe200078e0010 */
[----:B-1----:R-:W-:Y:S01]  /*87c40*/  MOV R242, R17 ;  /* 0x0000001100f27202 */ /* 0x002fe20000000f00 */
[----:B------:R-:W-:Y:S02]  /*87c50*/  IMAD.MOV.U32 R243, RZ, RZ, R18 ;  /* 0x000000fffff37224 */ /* 0x000fe400078e0012 */
[----:B------:R-:W-:Y:S01]  /*87c60*/  IMAD.MOV.U32 R236, RZ, RZ, R19 ;  /* 0x000000ffffec7224 */ /* 0x000fe200078e0013 */
[----:B------:R-:W-:Y:S01]  /*87c70*/  STL [R1+0x4b60], R237 ;  /* 0x004b60ed01007387 */ /* 0x000fe20000100800 */
[----:B------:R-:W-:Y:S03]  /*87c80*/  HMMA.1688.F32.TF32 R16, R248, R32, R24 ;  /* 0x00000020f810723c */ /* 0x000fe60000081018 */
[----:B------:R-:W-:Y:S04]  /*87c90*/  LDSM.16.M88.4 R52, [R31+0xbe080] ;  /* 0x0be080001f34783b */ /* 0x000fe80000000200 */
[----:B------:R-:W-:Y:S01]  /*87ca0*/  IMAD.MOV.U32 R24, RZ, RZ, R109 ;  /* 0x000000ffff187224 */ /* 0x000fe200078e006d */
[----:B------:R-:W-:-:S02]  /*87cb0*/  MOV R25, R108 ;  /* 0x0000006c00197202 */ /* 0x000fc40000000f00 */
[----:B------:R-:W1:Y:S04]  /*87cc0*/  LDSM.16.M88.4 R108, [R31+0xb0080] ;  /* 0x0b0080001f6c783b */ /* 0x000e680000000200 */
[----:B------:R4:W-:Y:S01]  /*87cd0*/  STL [R1+0x4b5c], R238 ;  /* 0x004b5cee01007387 */ /* 0x0009e20000100800 */
[----:B------:R2:W-:Y:S02]  /*87ce0*/  STL [R1+0x4b58], R239 ;  /* 0x004b58ef01007387 */ /* 0x0005e40000100800 */
[----:B------:R-:W-:Y:S02]  /*87cf0*/  STL.64 [R1+0x5a0], R20 ;  /* 0x0005a01401007387 */ /* 0x000fe40000100a00 */
[----:B------:R-:W-:Y:S01]  /*87d00*/  STL.64 [R1+0x5a8], R22 ;  /* 0x0005a81601007387 */ /* 0x000fe20000100a00 */
[----:B------:R-:W-:Y:S01]  /*87d10*/  STL.64 [R1+0x4b80], R242 ;  /* 0x004b80f201007387 */ /* 0x000fe20000100a00 */
[----:B------:R-:W-:Y:S03]  /*87d20*/  STL.64 [R1+0x4b78], R240 ;  /* 0x004b78f001007387 */ /* 0x000fe60000100a00 */
[----:B----4-:R-:W-:Y:S01]  /*87d30*/  MOV R238, R17 ;  /* 0x0000001100ee7202 */ /* 0x010fe20000000f00 */
[----:B--2---:R-:W-:-:S02]  /*87d40*/  IMAD.MOV.U32 R239, RZ, RZ, R18 ;  /* 0x000000ffffef7224 */ /* 0x004fc400078e0012 */
[----:B------:R-:W-:-:S03]  /*87d50*/  IMAD.MOV.U32 R237, RZ, RZ, R16 ;  /* 0x000000ffffed7224 */ /* 0x000fc600078e0010 */
[----:B------:R-:W-:Y:S02]  /*87d60*/  STL.64 [R1+0x4b90], R238 ;  /* 0x004b90ee01007387 */ /* 0x000fe40000100a00 */
[----:B------:R-:W-:Y:S02]  /*87d70*/  STL.64 [R1+0x4b88], R236 ;  /* 0x004b88ec01007387 */ /* 0x000fe40000100a00 */
[----:B------:R-:W-:Y:S02]  /*87d80*/  STL [R1+0x4b34], R154 ;  /* 0x004b349a01007387 */ /* 0x000fe40000100800 */
[----:B------:R-:W-:Y:S01]  /*87d90*/  STL [R1+0x4b30], R155 ;  /* 0x004b309b01007387 */ /* 0x000fe20000100800 */
[----:B------:R-:W-:Y:S01]  /*87da0*/  STL [R1+0x4b20], R122 ;  /* 0x004b207a01007387 */ /* 0x000fe20000100800 */
[----:B------:R-:W-:Y:S02]  /*87db0*/  STL [R1+0x4b1c], R123 ;  /* 0x004b1c7b01007387 */ /* 0x000fe40000100800 */
        /* <DEDUP_REMOVED lines=16> */
[----:B---3--:R-:W-:Y:S02]  /*87ec0*/  STL [R1+0x4ae4], R114 ;  /* 0x004ae47201007387 */ /* 0x008fe40000100800 */
[----:B------:R-:W-:Y:S01]  /*87ed0*/  STL [R1+0x4ad0], R115 ;  /* 0x004ad07301007387 */ /* 0x000fe20000100800 */
[----:B-1----:R-:W-:Y:S01]  /*87ee0*/  STL [R1+0x4af4], R110 ;  /* 0x004af46e01007387 */ /* 0x002fe20000100800 */
[----:B------:R-:W-:Y:S02]  /*87ef0*/  STL [R1+0x4ae8], R111 ;  /* 0x004ae86f01007387 */ /* 0x000fe40000100800 */
[----:B------:R-:W-:-:S02]  /*87f00*/  IMAD.MOV.U32 R26, RZ, RZ, R9 ;  /* 0x000000ffff1a7224 */ /* 0x000fc400078e0009 */
[----:B------:R-:W-:Y:S01]  /*87f10*/  IMAD.MOV.U32 R27, RZ, RZ, R8 ;  /* 0x000000ffff1b7224 */ /* 0x000fe200078e0008 */
[----:B------:R-:W-:Y:S01]  /*87f20*/  STL [R1+0x4afc], R106 ;  /* 0x004afc6a01007387 */ /* 0x000fe20000100800 */
[----:B------:R-:W-:Y:S02]  /*87f30*/  STL [R1+0x4af8], R107 ;  /* 0x004af86b01007387 */ /* 0x000fe40000100800 */
[----:B------:R-:W-:Y:S02]  /*87f40*/  STL [R1+0x4b04], R102 ;  /* 0x004b046601007387 */ /* 0x000fe40000100800 */
[----:B------:R-:W-:Y:S01]  /*87f50*/  STL [R1+0x4b00], R103 ;  /* 0x004b006701007387 */ /* 0x000fe20000100800 */
[----:B------:R-:W-:Y:S01]  /*87f60*/  STL [R1+0x4a20], R98 ;  /* 0x004a206201007387 */ /* 0x000fe20000100800 */
[----:B------:R-:W-:Y:S02]  /*87f70*/  STL [R1+0x4a1c], R99 ;  /* 0x004a1c6301007387 */ /* 0x000fe40000100800 */
[----:B------:R-:W-:-:S02]  /*87f80*/  IMAD.MOV.U32 R46, RZ, RZ, R19 ;  /* 0x000000ffff2e7224 */ /* 0x000fc400078e0013 */
[----:B------:R-:W-:Y:S01]  /*87f90*/  STL [R1+0x4a18], R94 ;  /* 0x004a185e01007387 */ /* 0x000fe20000100800 */
[----:B------:R-:W-:Y:S01]  /*87fa0*/  STL [R1+0x4a14], R95 ;  /* 0x004a145f01007387 */ /* 0x000fe20000100800 */
[C---:B------:R-:W-:Y:S01]  /*87fb0*/  HMMA.1688.F32.TF32 R16, R248.reuse, R156, R24 ;  /* 0x0000009cf810723c */ /* 0x040fe20000081018 */
        /* <DEDUP_REMOVED lines=22> */
[----:B------:R1:W-:Y:S01]  /*88120*/  STL [R1+0x574], R17 ;  /* 0x0005741101007387 */ /* 0x0003e20000100800 */
        /* <DEDUP_REMOVED lines=30> */
[----:B------:R-:W2:Y:S02]  /*88310*/  LDL.LU R30, [R1+0x3388] ;  /* 0x00338800011e7983 */ /* 0x000ea40000300800 */
[----:B------:R-:W-:Y:S01]  /*88320*/  IMAD.MOV.U32 R47, RZ, RZ, R16 ;  /* 0x000000ffff2f7224 */ /* 0x000fe200078e0010 */
[----:B------:R-:W2:Y:S01]  /*88330*/  LDL.LU R31, [R1+0x338c] ;  /* 0x00338c00011f7983 */ /* 0x000ea20000300800 */
[----:B------:R-:W2:Y:S01]  /*88340*/  LDL.LU R16, [R1+0x33a0] ;  /* 0x0033a00001107983 */ /* 0x000ea20000300800 */
[----:B------:R-:W-:Y:S01]  /*88350*/  MOV R34, R18 ;  /* 0x0000001200227202 */ /* 0x000fe20000000f00 */
[----:B-1----:R-:W2:Y:S02]  /*88360*/  LDL.LU R17, [R1+0x33a4] ;  /* 0x0033a40001117983 */ /* 0x002ea40000300800 */
[----:B------:R-:W-:Y:S01]  /*88370*/  IMAD.MOV.U32 R42, RZ, RZ, R19 ;  /* 0x000000ffff2a7224 */ /* 0x000fe200078e0013 */
[----:B------:R-:W2:Y:S01]  /*88380*/  LDL.LU R18, [R1+0x33a8] ;  /* 0x0033a80001127983 */ /* 0x000ea20000300800 */
[----:B------:R-:W2:Y:S02]  /*88390*/  LDL.LU R19, [R1+0x33ac] ;  /* 0x0033ac0001137983 */ /* 0x000ea40000300800 */
[----:B------:R-:W2:Y:S02]  /*883a0*/  LDL.LU R20, [R1+0x3390] ;  /* 0x0033900001147983 */ /* 0x000ea40000300800 */
[----:B------:R-:W2:Y:S01]  /*883b0*/  LDL.LU R21, [R1+0x3394] ;  /* 0x0033940001157983 */ /* 0x000ea20000300800 */
[----:B------:R-:W2:Y:S01]  /*883c0*/  LDL.LU R22, [R1+0x3398] ;  /* 0x0033980001167983 */ /* 0x000ea20000300800 */
[----:B------:R-:W2:Y:S03]  /*883d0*/  LDL.LU R23, [R1+0x339c] ;  /* 0x00339c0001177983 */ /* 0x000ea60000300800 */
[----:B------:R-:W-:Y:S04]  /*883e0*/  LDS R8, [R3+0x10080] ;  /* 0x0100800003087984 */ /* 0x000fe80000000800 */
[----:B------:R-:W1:Y:S01]  /*883f0*/  LDS R9, [R4+0x10080] ;  /* 0x0100800004097984 */ /* 0x000e620000000800 */
[C---:B---3--:R-:W-:Y:S08]  /*88400*/  HMMA.1688.F32.TF32 R160, R248.reuse, R152, R212 ;  /* 0x00000098f8a0723c */ /* 0x048ff000000810d4 */
[C---:B----4-:R-:W-:Y:S11]  /*88410*/  HMMA.1688.F32.TF32 R164, R248.reuse, R120, R216 ;  /* 0x00000078f8a4723c */ /* 0x050ff600000810d8 */
[----:B------:R-:W-:Y:S05]  /*88420*/  @!UPT UIADD3 URZ, URZ, URZ, URZ ;  /* 0x0000003f3f3ff290 */ /* 0x000fea000fffe03f */
[----:B------:R-:W-:Y:S02]  /*88430*/  IMAD.MOV.U32 R43, RZ, RZ, R160 ;  /* 0x000000ffff2b7224 */ /* 0x000fe400078e00a0 */
[----:B------:R-:W-:Y:S01]  /*88440*/  IMAD.MOV.U32 R35, RZ, RZ, R161 ;  /* 0x000000ffff237224 */ /* 0x000fe200078e00a1 */
[----:B------:R-:W-:Y:S01]  /*88450*/  MOV R38, R162 ;  /* 0x000000a200267202 */ /* 0x000fe20000000f00 */
[----:B------:R-:W-:Y:S02]  /*88460*/  IMAD.MOV.U32 R39, RZ, RZ, R163 ;  /* 0x000000ffff277224 */ /* 0x000fe400078e00a3 */
[C---:B--2---:R-:W-:Y:S11]  /*88470*/  HMMA.1688.F32.TF32 R160, R248.reuse, R116, R220 ;  /* 0x00000074f8a0723c */ /* 0x044ff600000810dc */
[----:B------:R-:W-:Y:S11]  /*88480*/  @!UPT UIADD3 URZ, URZ, URZ, URZ ;  /* 0x0000003f3f3ff290 */ /* 0x000ff6000fffe03f */
[----:B------:R-:W-:Y:S01]  /*88490*/  @!UPT UIADD3 URZ, URZ, URZ, URZ ;  /* 0x0000003f3f3ff290 */ /* 0x000fe2000fffe03f */
[----:B------:R-:W-:Y:S01]  /*884a0*/  STL [R1+0x544], R161 ;  /* 0x000544a101007387 */ /* 0x000fe20000100800 */
[----:B------:R-:W-:Y:S02]  /*884b0*/  STL.64 [R1+0x550], R164 ;  /* 0x000550a401007387 */ /* 0x000fe40000100a00 */
[----:B------:R-:W-:Y:S02]  /*884c0*/  STL.64 [R1+0x558], R166 ;  /* 0x000558a601007387 */ /* 0x000fe40000100a00 */
[----:B------:R2:W-:Y:S02]  /*884d0*/  STL.64 [R1+0x548], R162 ;  /* 0x000548a201007387 */ /* 0x0005e40000100a00 */
[----:B------:R-:W-:Y:S02]  /*884e0*/  IMAD.MOV.U32 R155, RZ, RZ, R160 ;  /* 0x000000ffff9b7224 */ /* 0x000fe400078e00a0 */
[C---:B--2---:R-:W-:Y:S11]  /*884f0*/  HMMA.1688.F32.TF32 R160, R248.reuse, R148, R224 ;  /* 0x00000094f8a0723c */ /* 0x044ff600000810e0 */
[----:B------:R-:W-:Y:S11]  /*88500*/  @!UPT UIADD3 URZ, URZ, URZ, URZ ;  /* 0x0000003f3f3ff290 */ /* 0x000ff6000fffe03f */
[----:B------:R-:W-:Y:S01]  /*88510*/  @!UPT UIADD3 URZ, URZ, URZ, URZ ;  /* 0x0000003f3f3ff290 */ /* 0x000fe2000fffe03f */
[----:B------:R-:W-:Y:S01]  /*88520*/  STL.64 [R1+0x530], R160 ;  /* 0x000530a001007387 */ /* 0x000fe20000100a00 */
[----:B------:R2:W-:Y:S02]  /*88530*/  STL [R1+0x538], R162 ;  /* 0x000538a201007387 */ /* 0x0005e40000100800 */
[----:B------:R-:W-:Y:S02]  /*88540*/  IMAD.MOV.U32 R154, RZ, RZ, R163 ;  /* 0x000000ffff9a7224 */ /* 0x000fe400078e00a3 */
[C---:B--2---:R-:W-:Y:S08]  /*88550*/  HMMA.1688.F32.TF32 R160, R248.reuse, R144, R232 ;  /* 0x00000090f8a0723c */ /* 0x044ff000000810e8 */
[----:B------:R-:W-:Y:S01]  /*88560*/  HMMA.1688.F32.TF32 R16, R248, R136, R16 ;  /* 0x00000088f810723c */ /* 0x000fe20000081010 */
[----:B------:R-:W2:Y:S01]  /*88570*/  LDL.LU R232, [R1+0x3360] ;  /* 0x0033600001e87983 */ /* 0x000ea20000300800 */
[----:B------:R-:W2:Y:S02]  /*88580*/  LDL.LU R233, [R1+0x3364] ;  /* 0x0033640001e97983 */ /* 0x000ea40000300800 */
[----:B------:R-:W2:Y:S02]  /*88590*/  LDL.LU R234, [R1+0x3368] ;  /* 0x0033680001ea7983 */ /* 0x000ea40000300800 */
[----:B------:R-:W2:Y:S10]  /*885a0*/  LDL.LU R235, [R1+0x336c] ;  /* 0x00336c0001eb7983 */ /* 0x000eb40000300800 */
[----:B------:R-:W-:Y:S01]  /*885b0*/  MOV R146, R160 ;  /* 0x000000a000927202 */ /* 0x000fe20000000f00 */
[----:B------:R-:W-:-:S02]  /*885c0*/  IMAD.MOV.U32 R147, RZ, RZ, R161 ;  /* 0x000000ffff937224 */ /* 0x000fc400078e00a1 */
[----:B------:R-:W-:Y:S02]  /*885d0*/  IMAD.MOV.U32 R150, RZ, RZ, R162 ;  /* 0x000000ffff967224 */ /* 0x000fe400078e00a2 */
[----:B------:R-:W-:Y:S02]  /*885e0*/  IMAD.MOV.U32 R122, RZ, RZ, R163 ;  /* 0x000000ffff7a7224 */ /* 0x000fe400078e00a3 */
[----:B------:R-:W-:Y:S01]  /*885f0*/  HMMA.1688.F32.TF32 R160, R248, R140, R228 ;  /* 0x0000008cf8a0723c */ /* 0x000fe200000810e4 */
[----:B------:R-:W3:Y:S01]  /*88600*/  LDL.LU R228, [R1+0x3350] ;  /* 0x0033500001e47983 */ /* 0x000ee20000300800 */
[----:B------:R-:W3:Y:S02]  /*88610*/  LDL.LU R229, [R1+0x3354] ;  /* 0x0033540001e57983 */ /* 0x000ee40000300800 */
[----:B------:R-:W3:Y:S02]  /*88620*/  LDL.LU R230, [R1+0x3358] ;  /* 0x0033580001e67983 */ /* 0x000ee40000300800 */
[----:B------:R-:W3:Y:S01]  /*88630*/  LDL.LU R231, [R1+0x335c] ;  /* 0x00335c0001e77983 */ /* 0x000ee20000300800 */
[----:B------:R-:W-:Y:S01]  /*88640*/  MOV R142, R18 ;  /* 0x00000012008e7202 */ /* 0x000fe20000000f00 */
[----:B------:R4:W-:Y:S01]  /*88650*/  STL.64 [R1+0x500], R16 ;  /* 0x0005001001007387 */ /* 0x0009e20000100a00 */
[----:B------:R-:W-:-:S02]  /*88660*/  IMAD.MOV.U32 R143, RZ, RZ, R19 ;  /* 0x000000ffff8f7224 */ /* 0x000fc400078e0013 */
[C---:B----4-:R-:W-:Y:S11]  /*88670*/  HMMA.1688.F32.TF32 R16, R248.reuse, R124, R24 ;  /* 0x0000007cf810723c */ /* 0x050ff60000081018 */
[----:B------:R-:W-:Y:S02]  /*88680*/  @!UPT UIADD3 URZ, URZ, URZ, URZ ;  /* 0x0000003f3f3ff290 */ /* 0x000fe4000fffe03f */
[----:B------:R-:W-:Y:S01]  /*88690*/  MOV R123, R160 ;  /* 0x000000a0007b7202 */ /* 0x000fe20000000f00 */
[----:B------:R-:W-:Y:S02]  /*886a0*/  IMAD.MOV.U32 R151, RZ, RZ, R161 ;  /* 0x000000ffff977224 */ /* 0x000fe400078e00a1 */
[----:B------:R-:W-:Y:S02]  /*886b0*/  IMAD.MOV.U32 R118, RZ, RZ, R162 ;  /* 0x000000ffff767224 */ /* 0x000fe400078e00a2 */
[----:B------:R-:W-:Y:S02]  /*886c0*/  IMAD.MOV.U32 R119, RZ, RZ, R163 ;  /* 0x000000ffff777224 */ /* 0x000fe400078e00a3 */
[C---:B------:R-:W-:Y:S08]  /*886d0*/  HMMA.1688.F32.TF32 R160, R248.reuse, R132, R20 ;  /* 0x00000084f8a0723c */ /* 0x040ff00000081014 */
[C---:B------:R-:W-:Y:S11]  /*886e0*/  HMMA.1688.F32.TF32 R20, R248.reuse, R128, R28 ;  /* 0x00000080f814723c */ /* 0x040ff6000008101c */
[----:B------:R-:W-:Y:S04]  /*886f0*/  @!UPT UIADD3 URZ, URZ, URZ, URZ ;  /* 0x0000003f3f3ff290 */ /* 0x000fe8000fffe03f */
[----:B------:R-:W-:Y:S01]  /*88700*/  STL.64 [R1+0x4f0], R160 ;  /* 0x0004f0a001007387 */ /* 0x000fe20000100a00 */
[----:B------:R-:W-:Y:S02]  /*88710*/  STL.64 [R1+0x4f8], R162 ;  /* 0x0004f8a201007387 */ /* 0x000fe40000100a00 */
[----:B------:R-:W4:Y:S05]  /*88720*/  LDL.LU R24, [R1+0x3300] ;  /* 0x0033000001187983 */ /* 0x000f2a0000300800 */
[----:B------:R1:W-:Y:S01]  /*88730*/  STL.64 [R1+0x4e0], R20 ;  /* 0x0004e01401007387 */ /* 0x0003e20000100a00 */
[----:B------:R1:W-:Y:S01]  /*88740*/  STL.64 [R1+0x4e8], R22 ;  /* 0x0004e81601007387 */ /* 0x0003e20000100a00 */
[----:B------:R1:W-:Y:S02]  /*88750*/  STL.64 [R1+0x4d0], R16 ;  /* 0x0004d01001007387 */ /* 0x0003e40000100a00 */
[----:B------:R1:W-:Y:S02]  /*88760*/  STL.64 [R1+0x4d8], R18 ;  /* 0x0004d81201007387 */ /* 0x0003e40000100a00 */
[----:B------:R-:W4:Y:S01]  /*88770*/  LDL.LU R25, [R1+0x3304] ;  /* 0x0033040001197983 */ /* 0x000f220000300800 */
[----:B------:R-:W4:Y:S01]  /*88780*/  LDL.LU R26, [R1+0x3308] ;  /* 0x00330800011a7983 */ /* 0x000f220000300800 */
[----:B------:R-:W4:Y:S02]  /*88790*/  LDL.LU R27, [R1+0x330c] ;  /* 0x00330c00011b7983 */ /* 0x000f240000300800 */
[----:B------:R-:W4:Y:S02]  /*887a0*/  LDL.LU R28, [R1+0x3340] ;  /* 0x00334000011c7983 */ /* 0x000f240000300800 */
[----:B------:R-:W4:Y:S01]  /*887b0*/  LDL.LU R29, [R1+0x3344] ;  /* 0x00334400011d7983 */ /* 0x000f220000300800 */
[----:B------:R-:W4:Y:S01]  /*887c0*/  LDL.LU R30, [R1+0x3348] ;  /* 0x00334800011e7983 */ /* 0x000f220000300800 */
[----:B------:R-:W4:Y:S02]  /*887d0*/  LDL.LU R31, [R1+0x334c] ;  /* 0x00334c00011f7983 */ /* 0x000f240000300800 */
[----:B-1----:R-:W4:Y:S01]  /*887e0*/  LDL.LU R20, [R1+0x3310] ;  /* 0x0033100001147983 */ /* 0x002f220000300800 */
[----:B------:R-:W4:Y:S04]  /*887f0*/  LDL.LU R21, [R1+0x3314] ;  /* 0x0033140001157983 */ /* 0x000f280000300800 */
        /* <DEDUP_REMOVED lines=9> */
[----:B------:R-:W4:Y:S01]  /*88890*/  LDL.LU R19, [R1+0x332c] ;  /* 0x00332c0001137983 */ /* 0x000f220000300800 */
[C---:B--2---:R-:W-:Y:S02]  /*888a0*/  HMMA.1688.F32.TF32 R160, R248.reuse, R112, R232 ;  /* 0x00000070f8a0723c */ /* 0x044fe400000810e8 */
[----:B------:R-:W2:Y:S01]  /*888b0*/  LDL.LU R232, [R1+0x32f0] ;  /* 0x0032f00001e87983 */ /* 0x000ea20000300800 */
[----:B------:R-:W2:Y:S02]  /*888c0*/  LDL.LU R233, [R1+0x32f4] ;  /* 0x0032f40001e97983 */ /* 0x000ea40000300800 */
[----:B------:R-:W2:Y:S02]  /*888d0*/  LDL.LU R234, [R1+0x32f8] ;  /* 0x0032f80001ea7983 */ /* 0x000ea40000300800 */
[----:B------:R-:W2:Y:S11]  /*888e0*/  LDL.LU R235, [R1+0x32fc] ;  /* 0x0032fc0001eb7983 */ /* 0x000eb60000300800 */
[----:B------:R-:W-:Y:S06]  /*888f0*/  @!UPT UIADD3 URZ, URZ, URZ, URZ ;  /* 0x0000003f3f3ff290 */ /* 0x000fec000fffe03f */
[----:B------:R-:W-:Y:S02]  /*88900*/  IMAD.MOV.U32 R102, RZ, RZ, R160 ;  /* 0x000000ffff667224 */ /* 0x000fe400078e00a0 */
[----:B------:R-:W-:Y:S01]  /*88910*/  IMAD.MOV.U32 R103, RZ, RZ, R161 ;  /* 0x000000ffff677224 */ /* 0x000fe200078e00a1 */
[----:B------:R-:W-:Y:S01]  /*88920*/  MOV R106, R162 ;  /* 0x000000a2006a7202 */ /* 0x000fe20000000f00 */
[----:B------:R-:W-:Y:S02]  /*88930*/  IMAD.MOV.U32 R107, RZ, RZ, R163 ;  /* 0x000000ffff6b7224 */ /* 0x000fe400078e00a3 */
[C---:B---3--:R-:W-:Y:S01]  /*88940*/  HMMA.1688.F32.TF32 R160, R248.reuse, R108, R228 ;  /* 0x0000006cf8a0723c */ /* 0x048fe200000810e4 */
[----:B------:R-:W3:Y:S01]  /*88950*/  LDL.LU R228, [R1+0x32e0] ;  /* 0x0032e00001e47983 */ /* 0x000ee20000300800 */
[----:B------:R-:W3:Y:S02]  /*88960*/  LDL.LU R229, [R1+0x32e4] ;  /* 0x0032e40001e57983 */ /* 0x000ee40000300800 */
[----:B------:R-:W3:Y:S02]  /*88970*/  LDL.LU R230, [R1+0x32e8] ;  /* 0x0032e80001e67983 */ /* 0x000ee40000300800 */
[----:B------:R-:W3:Y:S02]  /*88980*/  LDL.LU R231, [R1+0x32ec] ;  /* 0x0032ec0001e77983 */ /* 0x000ee40000300800 */
[----:B----4-:R-:W-:Y:S11]  /*88990*/  HMMA.1688.F32.TF32 R28, R248, R104, R28 ;  /* 0x00000068f81c723c */ /* 0x010ff6000008101c */
[----:B------:R-:W-:Y:S11]  /*889a0*/  @!UPT UIADD3 URZ, URZ, URZ, URZ ;  /* 0x0000003f3f3ff290 */ /* 0x000ff6000fffe03f */
[----:B------:R-:W-:Y:S02]  /*889b0*/  @!UPT UIADD3 URZ, URZ, URZ, URZ ;  /* 0x0000003f3f3ff290 */ /* 0x000fe4000fffe03f */
[----:B------:R-:W-:Y:S02]  /*889c0*/  IMAD.MOV.U32 R114, RZ, RZ, R28 ;  /* 0x000000ffff727224 */ /* 0x000fe400078e001c */
[----:B------:R-:W-:Y:S01]  /*889d0*/  IMAD.MOV.U32 R130, RZ, RZ, R29 ;  /* 0x000000ffff827224 */ /* 0x000fe200078e001d */
[----:B------:R-:W4:Y:S01]  /*889e0*/  LDL.LU R28, [R1+0x32d0] ;  /* 0x0032d000011c7983 */ /* 0x000f220000300800 */
[----:B------:R-:W-:Y:S01]  /*889f0*/  MOV R134, R30 ;  /* 0x0000001e00867202 */ /* 0x000fe20000000f00 */
[----:B------:R-:W4:Y:S02]  /*88a00*/  LDL.LU R29, [R1+0x32d4] ;  /* 0x0032d400011d7983 */ /* 0x000f240000300800 */
[----:B------:R-:W-:Y:S01]  /*88a10*/  IMAD.MOV.U32 R135, RZ, RZ, R31 ;  /* 0x000000ffff877224 */ /* 0x000fe200078e001f */
[----:B------:R-:W4:Y:S01]  /*88a20*/  LDL.LU R30, [R1+0x32d8] ;  /* 0x0032d800011e7983 */ /* 0x000f220000300800 */
[----:B------:R-:W4:Y:S02]  /*88a30*/  LDL.LU R31, [R1+0x32dc] ;  /* 0x0032dc00011f7983 */ /* 0x000f240000300800 */
[----:B------:R-:W-:-:S02]  /*88a40*/  IMAD.MOV.U32 R110, RZ, RZ, R160 ;  /* 0x000000ffff6e7224 */ /* 0x000fc400078e00a0 */
[----:B------:R-:W-:Y:S01]  /*88a50*/  IMAD.MOV.U32 R138, RZ, RZ, R161 ;  /* 0x000000ffff8a7224 */ /* 0x000fe200078e00a1 */
[----:B------:R-:W-:Y:S01]  /*88a60*/  MOV R139, R162 ;  /* 0x000000a2008b7202 */ /* 0x000fe20000000f00 */
[----:B------:R-:W-:Y:S02]  /*88a70*/  IMAD.MOV.U32 R111, RZ, RZ, R163 ;  /* 0x000000ffff6f7224 */ /* 0x000fe400078e00a3 */
[C---:B------:R-:W-:Y:S08]  /*88a80*/  HMMA.1688.F32.TF32 R160, R248.reuse, R100, R224 ;  /* 0x00000064f8a0723c */ /* 0x040ff000000810e0 */
[C---:B------:R-:W-:Y:S11]  /*88a90*/  HMMA.1688.F32.TF32 R20, R248.reuse, R92, R20 ;  /* 0x0000005cf814723c */ /* 0x040ff60000081014 */
[----:B------:R-:W-:Y:S05]  /*88aa0*/  @!UPT UIADD3 URZ, URZ, URZ, URZ ;  /* 0x0000003f3f3ff290 */ /* 0x000fea000fffe03f */
[----:B------:R-:W-:Y:S02]  /*88ab0*/  IMAD.MOV.U32 R131, RZ, RZ, R160 ;  /* 0x000000ffff837224 */ /* 0x000fe400078e00a0 */
[----:B------:R-:W-:Y:S01]  /*88ac0*/  IMAD.MOV.U32 R115, RZ, RZ, R161 ;  /* 0x000000ffff737224 */ /* 0x000fe200078e00a1 */
[----:B------:R-:W-:Y:S01]  /*88ad0*/  MOV R126, R162 ;  /* 0x000000a2007e7202 */ /* 0x000fe20000000f00 */
[----:B------:R-:W-:Y:S02]  /*88ae0*/  IMAD.MOV.U32 R127, RZ, RZ, R163 ;  /* 0x000000ffff7f7224 */ /* 0x000fe400078e00a3 */
[C---:B------:R-:W-:Y:S08]  /*88af0*/  HMMA.1688.F32.TF32 R160, R248.reuse, R96, R16 ;  /* 0x00000060f8a0723c */ /* 0x040ff00000081010 */
[----:B------:R-:W-:Y:S11]  /*88b00*/  HMMA.1688.F32.TF32 R16, R248, R88, R24 ;  /* 0x00000058f810723c */ /* 0x000ff60000081018 */
[----:B------:R-:W-:Y:S04]  /*88b10*/  @!UPT UIADD3 URZ, URZ, URZ, URZ ;  /* 0x0000003f3f3ff290 */ /* 0x000fe8000fffe03f */
[----:B------:R-:W-:Y:S01]  /*88b20*/  STL.64 [R1+0x480], R160 ;  /* 0x000480a001007387 */ /* 0x000fe20000100a00 */
[----:B------:R-:W-:Y:S02]  /*88b30*/  STL.64 [R1+0x488], R162 ;  /* 0x000488a201007387 */ /* 0x000fe40000100a00 */
[----:B------:R-:W-:Y:S02]  /*88b40*/  STL.64 [R1+0x470], R20 ;  /* 0x0004701401007387 */ /* 0x000fe40000100a00 */
[----:B------:R-:W-:Y:S01]  /*88b50*/  STL.64 [R1+0x478], R22 ;  /* 0x0004781601007387 */ /* 0x000fe20000100a00 */
[----:B------:R-:W4:Y:S01]  /*88b60*/  LDL.LU R24, [R1+0x32c0] ;  /* 0x0032c00001187983 */ /* 0x000f220000300800 */
[----:B------:R-:W4:Y:S02]  /*88b70*/  LDL.LU R25, [R1+0x32c4] ;  /* 0x0032c40001197983 */ /* 0x000f240000300800 */
[----:B------:R-:W4:Y:S02]  /*88b80*/  LDL.LU R26, [R1+0x32c8] ;  /* 0x0032c800011a7983 */ /* 0x000f240000300800 */
[----:B------:R-:W4:Y:S02]  /*88b90*/  LDL.LU R27, [R1+0x32cc] ;  /* 0x0032cc00011b7983 */ /* 0x000f240000300800 */
[----:B------:R-:W-:-:S02]  /*88ba0*/  IMAD.MOV.U32 R54, RZ, RZ, R16 ;  /* 0x000000ffff367224 */ /* 0x000fc400078e0010 */
[----:B------:R-:W-:Y:S01]  /*88bb0*/  IMAD.MOV.U32 R55, RZ, RZ, R17 ;  /* 0x000000ffff377224 */ /* 0x000fe200078e0011 */
[----:B------:R-:W-:Y:S01]  /*88bc0*/  MOV R58, R18 ;  /* 0x00000012003a7202 */ /* 0x000fe20000000f00 */
[----:B------:R-:W-:-:S05]  /*88bd0*/  IMAD.MOV.U32 R59, RZ, RZ, R19 ;  /* 0x000000ffff3b7224 */ /* 0x000fca00078e0013 */
[----:B------:R-:W-:Y:S01]  /*88be0*/  STL [R1+0x4a7c], R59 ;  /* 0x004a7c3b01007387 */ /* 0x000fe20000100800 */
[----:B------:R-:W-:Y:S02]  /*88bf0*/  STL [R1+0x4a78], R58 ;  /* 0x004a783a01007387 */ /* 0x000fe40000100800 */
[----:B------:R-:W-:Y:S02]  /*88c00*/  STL [R1+0x4a74], R55 ;  /* 0x004a743701007387 */ /* 0x000fe40000100800 */
[----:B------:R-:W-:Y:S01]  /*88c10*/  STL [R1+0x4a70], R54 ;  /* 0x004a703601007387 */ /* 0x000fe20000100800 */
[C---:B--2---:R-:W-:Y:S11]  /*88c20*/  HMMA.1688.F32.TF32 R16, R248.reuse, R84, R232 ;  /* 0x00000054f810723c */ /* 0x044ff600000810e8 */
[----:B------:R-:W-:Y:S11]  /*88c30*/  @!UPT UIADD3 URZ, URZ, URZ, URZ ;  /* 0x0000003f3f3ff290 */ /* 0x000ff6000fffe03f */
[----:B------:R-:W-:Y:S01]  /*88c40*/  @!UPT UIADD3 URZ, URZ, URZ, URZ ;  /* 0x0000003f3f3ff290 */ /* 0x000fe2000fffe03f */
[----:B------:R3:W-:Y:S01]  /*88c50*/  STL.64 [R1+0x450], R16 ;  /* 0x0004501001007387 */ /* 0x0007e20000100a00 */
[----:B------:R-:W-:Y:S02]  /*88c60*/  IMAD.MOV.U32 R50, RZ, RZ, R18 ;  /* 0x000000ffff327224 */ /* 0x000fe400078e0012 */
[----:B------:R-:W-:Y:S02]  /*88c70*/  IMAD.MOV.U32 R51, RZ, RZ, R19 ;  /* 0x000000ffff337224 */ /* 0x000fe400078e0013 */
[----:B---3--:R-:W-:Y:S03]  /*88c80*/  HMMA.1688.F32.TF32 R16, R248, R80, R228 ;  /* 0x00000050f810723c */ /* 0x008fe600000810e4 */
[----:B------:R1:W-:Y:S01]  /*88c90*/  STL [R1+0x4a84], R51 ;  /* 0x004a843301007387 */ /* 0x0003e20000100800 */
[----:B------:R2:W-:Y:S11]  /*88ca0*/  STL [R1+0x4a80], R50 ;  /* 0x004a803201007387 */ /* 0x0005f60000100800 */
[----:B------:R-:W-:Y:S09]  /*88cb0*/  @!UPT UIADD3 URZ, URZ, URZ, URZ ;  /* 0x0000003f3f3ff290 */ /* 0x000ff2000fffe03f */
[----:B------:R-:W-:Y:S01]  /*88cc0*/  MOV R59, R16 ;  /* 0x00000010003b7202 */ /* 0x000fe20000000f00 */
[----:B------:R-:W-:Y:S02]  /*88cd0*/  IMAD.MOV.U32 R58, RZ, RZ, R17 ;  /* 0x000000ffff3a7224 */ /* 0x000fe400078e0011 */
[----:B------:R-:W-:Y:S02]  /*88ce0*/  IMAD.MOV.U32 R55, RZ, RZ, R18 ;  /* 0x000000ffff377224 */ /* 0x000fe400078e0012 */
[----:B------:R-:W-:-:S05]  /*88cf0*/  IMAD.MOV.U32 R54, RZ, RZ, R19 ;  /* 0x000000ffff367224 */ /* 0x000fca00078e0013 */
[----:B------:R-:W-:Y:S01]  /*88d00*/  STL [R1+0x4a94], R54 ;  /* 0x004a943601007387 */ /* 0x000fe20000100800 */
[----:B------:R-:W-:Y:S02]  /*88d10*/  STL [R1+0x4a90], R55 ;  /* 0x004a903701007387 */ /* 0x000fe40000100800 */
[----:B------:R-:W-:Y:S02]  /*88d20*/  STL [R1+0x4a8c], R59 ;  /* 0x004a8c3b01007387 */ /* 0x000fe40000100800 */
[----:B------:R-:W-:Y:S01]  /*88d30*/  STL [R1+0x4a88], R58 ;  /* 0x004a883a01007387 */ /* 0x000fe20000100800 */
[C---:B----4-:R-:W-:Y:S11]  /*88d40*/  HMMA.1688.F32.TF32 R16, R248.reuse, R76, R28 ;  /* 0x0000004cf810723c */ /* 0x050ff6000008101c */
[----:B------:R-:W-:Y:S11]  /*88d50*/  @!UPT UIADD3 URZ, URZ, URZ, URZ ;  /* 0x0000003f3f3ff290 */ /* 0x000ff6000fffe03f */
[----:B------:R-:W-:Y:S01]  /*88d60*/  @!UPT UIADD3 URZ, URZ, URZ, URZ ;  /* 0x0000003f3f3ff290 */ /* 0x000fe2000fffe03f */
[----:B------:R3:W-:Y:S01]  /*88d70*/  STL.64 [R1+0x430], R16 ;  /* 0x0004301001007387 */ /* 0x0007e20000100a00 */
[----:B-1----:R-:W-:Y:S01]  /*88d80*/  MOV R51, R18 ;  /* 0x0000001200337202 */ /* 0x002fe20000000f00 */
[----:B--2---:R-:W-:Y:S02]  /*88d90*/  IMAD.MOV.U32 R50, RZ, RZ, R19 ;  /* 0x000000ffff327224 */ /* 0x004fe400078e0013 */
[----:B---3--:R-:W2:Y:S01]  /*88da0*/  LDL.LU R16, [R1+0x32b0] ;  /* 0x0032b00001107983 */ /* 0x008ea20000300800 */
[----:B------:R-:W2:Y:S02]  /*88db0*/  LDL.LU R17, [R1+0x32b4] ;  /* 0x0032b40001117983 */ /* 0x000ea40000300800 */
[----:B------:R-:W2:Y:S02]  /*88dc0*/  LDL.LU R18, [R1+0x32b8] ;  /* 0x0032b80001127983 */ /* 0x000ea40000300800 */
[----:B------:R-:W2:Y:S01]  /*88dd0*/  LDL.LU R19, [R1+0x32bc] ;  /* 0x0032bc0001137983 */ /* 0x000ea20000300800 */
[----:B------:R-:W3:Y:S01]  /*88de0*/  LDL.LU R20, [R1+0x30] ;  /* 0x0000300001147983 */ /* 0x000ee20000300800 */
[----:B------:R-:W3:Y:S02]  /*88df0*/  LDL.LU R21, [R1+0x34] ;  /* 0x0000340001157983 */ /* 0x000ee40000300800 */
[----:B------:R-:W3:Y:S02]  /*88e00*/  LDL.LU R22, [R1+0x38] ;  /* 0x0000380001167983 */ /* 0x000ee40000300800 */
[----:B------:R-:W3:Y:S01]  /*88e10*/  LDL.LU R23, [R1+0x3c] ;  /* 0x00003c0001177983 */ /* 0x000ee20000300800 */
[----:B------:R-:W-:Y:S01]  /*88e20*/  STL [R1+0x4a9c], R50 ;  /* 0x004a9c3201007387 */ /* 0x000fe20000100800 */
[----:B------:R-:W-:Y:S02]  /*88e30*/  STL [R1+0x4a98], R51 ;  /* 0x004a983301007387 */ /* 0x000fe40000100800 */
[----:B------:R-:W4:Y:S02]  /*88e40*/  LDL.LU R232, [R1+0x20] ;  /* 0x0000200001e87983 */ /* 0x000f240000300800 */
[----:B------:R-:W4:Y:S01]  /*88e50*/  LDL.LU R233, [R1+0x24] ;  /* 0x0000240001e97983 */ /* 0x000f220000300800 */
[----:B------:R-:W4:Y:S01]  /*88e60*/  LDL.LU R234, [R1+0x28] ;  /* 0x0000280001ea7983 */ /* 0x000f220000300800 */
[----:B------:R-:W4:Y:S02]  /*88e70*/  LDL.LU R235, [R1+0x2c] ;  /* 0x00002c0001eb7983 */ /* 0x000f240000300800 */
[----:B------:R-:W3:Y:S02]  /*88e80*/  LDL.LU R228, [R1+0x10] ;  /* 0x0000100001e47983 */ /* 0x000ee40000300800 */
[----:B------:R-:W3:Y:S01]  /*88e90*/  LDL.LU R229, [R1+0x14] ;  /* 0x0000140001e57983 */ /* 0x000ee20000300800 */
[----:B------:R-:W3:Y:S01]  /*88ea0*/  LDL.LU R230, [R1+0x18] ;  /* 0x0000180001e67983 */ /* 0x000ee20000300800 */
[----:B------:R-:W3:Y:S01]  /*88eb0*/  LDL.LU R231, [R1+0x1c] ;  /* 0x00001c0001e77983 */ /* 0x000ee20000300800 */
[C---:B------:R-:W-:Y:S11]  /*88ec0*/  HMMA.1688.F32.TF32 R24, R248.reuse, R72, R24 ;  /* 0x00000048f818723c */ /* 0x040ff60000081018 */
        /* <DEDUP_REMOVED lines=10> */
[----:B------:R-:W4:Y:S02]  /*88f70*/  LDL.LU R28, [R1] ;  /* 0x00000000011c7983 */ /* 0x000f240000300800 */
[----:B------:R-:W4:Y:S01]  /*88f80*/  LDL.LU R29, [R1+0x4] ;  /* 0x00000400011d7983 */ /* 0x000f220000300800 */
[----:B------:R-:W4:Y:S01]  /*88f90*/  LDL.LU R30, [R1+0x8] ;  /* 0x00000800011e7983 */ /* 0x000f220000300800 */
[----:B------:R-:W4:Y:S02]  /*88fa0*/  LDL.LU R31, [R1+0xc] ;  /* 0x00000c00011f7983 */ /* 0x000f240000300800 */
[----:B------:R-:W-:Y:S02]  /*88fb0*/  STL [R1+0x4aac], R67 ;  /* 0x004aac4301007387 */ /* 0x000fe40000100800 */
[----:B------:R-:W-:Y:S01]  /*88fc0*/  STL [R1+0x4aa8], R66 ;  /* 0x004aa84201007387 */ /* 0x000fe20000100800 */
[----:B------:R1:W-:Y:S01]  /*88fd0*/  STL [R1+0x4aa4], R63 ;  /* 0x004aa43f01007387 */ /* 0x0003e20000100800 */
[----:B------:R1:W-:Y:S01]  /*88fe0*/  STL [R1+0x4aa0], R62 ;  /* 0x004aa03e01007387 */ /* 0x0003e20000100800 */
[C---:B--2---:R-:W-:Y:S11]  /*88ff0*/  HMMA.1688.F32.TF32 R16, R248.reuse, R68, R16 ;  /* 0x00000044f810723c */ /* 0x044ff60000081010 */
[----:B------:R-:W-:Y:S11]  /*89000*/  @!UPT UIADD3 URZ, URZ, URZ, URZ ;  /* 0x0000003f3f3ff290 */ /* 0x000ff6000fffe03f */
[----:B------:R-:W-:Y:S02]  /*89010*/  @!UPT UIADD3 URZ, URZ, URZ, URZ ;  /* 0x0000003f3f3ff290 */ /* 0x000fe4000fffe03f */
[----:B------:R-:W-:Y:S02]  /*89020*/  IMAD.MOV.U32 R54, RZ, RZ, R16 ;  /* 0x000000ffff367224 */ /* 0x000fe400078e0010 */
[----:B------:R-:W-:Y:S01]  /*89030*/  IMAD.MOV.U32 R55, RZ, RZ, R17 ;  /* 0x000000ffff377224 */ /* 0x000fe200078e0011 */
[----:B------:R-:W-:Y:S01]  /*89040*/  MOV R59, R18 ;  /* 0x00000012003b7202 */ /* 0x000fe20000000f00 */
[----:B------:R-:W-:Y:S02]  /*89050*/  IMAD.MOV.U32 R58, RZ, RZ, R19 ;  /* 0x000000ffff3a7224 */ /* 0x000fe400078e0013 */
[C---:B---3--:R-:W-:Y:S03]  /*89060*/  HMMA.1688.F32.TF32 R16, R248.reuse, R64, R20 ;  /* 0x00000040f810723c */ /* 0x048fe60000081014 */
[----:B------:R-:W-:Y:S11]  /*89070*/  STL [R1+0x4abc], R58 ;  /* 0x004abc3a01007387 */ /* 0x000ff60000100800 */
[----:B------:R-:W-:Y:S10]  /*89080*/  @!UPT UIADD3 URZ, URZ, URZ, URZ ;  /* 0x0000003f3f3ff290 */ /* 0x000ff4000fffe03f */
[----:B-1----:R-:W-:Y:S02]  /*89090*/  IMAD.MOV.U32 R63, RZ, RZ, R16 ;  /* 0x000000ffff3f7224 */ /* 0x002fe400078e0010 */
[----:B------:R-:W-:Y:S01]  /*890a0*/  IMAD.MOV.U32 R62, RZ, RZ, R17 ;  /* 0x000000ffff3e7224 */ /* 0x000fe200078e0011 */
[----:B------:R-:W-:Y:S01]  /*890b0*/  MOV R50, R18 ;  /* 0x0000001200327202 */ /* 0x000fe20000000f00 */
[----:B------:R-:W-:Y:S02]  /*890c0*/  IMAD.MOV.U32 R51, RZ, RZ, R19 ;  /* 0x000000ffff337224 */ /* 0x000fe400078e0013 */
[C---:B----4-:R-:W-:Y:S01]  /*890d0*/  HMMA.1688.F32.TF32 R16, R248.reuse, R60, R232 ;  /* 0x0000003cf810723c */ /* 0x050fe200000810e8 */
[----:B------:R-:W-:Y:S01]  /*890e0*/  STL [R1+0x4ab8], R59 ;  /* 0x004ab83b01007387 */ /* 0x000fe20000100800 */
[----:B------:R1:W-:Y:S02]  /*890f0*/  STL [R1+0x4ab4], R55 ;  /* 0x004ab43701007387 */ /* 0x0003e40000100800 */
[----:B------:R2:W-:Y:S11]  /*89100*/  STL [R1+0x4ab0], R54 ;  /* 0x004ab03601007387 */ /* 0x0005f60000100800 */
[----:B------:R-:W-:Y:S09]  /*89110*/  @!UPT UIADD3 URZ, URZ, URZ, URZ ;  /* 0x0000003f3f3ff290 */ /* 0x000ff2000fffe03f */
[----:B-1----:R-:W-:Y:S02]  /*89120*/  IMAD.MOV.U32 R55, RZ, RZ, R16 ;  /* 0x000000ffff377224 */ /* 0x002fe400078e0010 */
[----:B--2---:R-:W-:Y:S01]  /*89130*/  IMAD.MOV.U32 R54, RZ, RZ, R17 ;  /* 0x000000ffff367224 */ /* 0x004fe200078e0011 */
[----:B------:R-:W-:Y:S01]  /*89140*/  MOV R67, R18 ;  /* 0x0000001200437202 */ /* 0x000fe20000000f00 */
[----:B------:R-:W-:Y:S02]  /*89150*/  IMAD.MOV.U32 R66, RZ, RZ, R19 ;  /* 0x000000ffff427224 */ /* 0x000fe400078e0013 */
[C---:B------:R-:W-:Y:S01]  /*89160*/  HMMA.1688.F32.TF32 R16, R248.reuse, R56, R228 ;  /* 0x00000038f810723c */ /* 0x040fe200000810e4 */
[----:B------:R1:W-:Y:S01]  /*89170*/  STL [R1+0x4ac4], R62 ;  /* 0x004ac43e01007387 */ /* 0x0003e20000100800 */
[----:B------:R2:W-:Y:S11]  /*89180*/  STL [R1+0x4ac0], R63 ;  /* 0x004ac03f01007387 */ /* 0x0005f60000100800 */
[----:B------:R-:W-:Y:S11]  /*89190*/  @!UPT UIADD3 URZ, URZ, URZ, URZ ;  /* 0x0000003f3f3ff290 */ /* 0x000ff6000fffe03f */
[----:B------:R-:W-:Y:S02]  /*891a0*/  IMAD.MOV.U32 R70, RZ, RZ, R16 ;  /* 0x000000ffff467224 */ /* 0x000fe400078e0010 */
[----:B------:R-:W-:Y:S01]  /*891b0*/  IMAD.MOV.U32 R71, RZ, RZ, R17 ;  /* 0x000000ffff477224 */ /* 0x000fe200078e0011 */
[----:B------:R-:W-:Y:S01]  /*891c0*/  MOV R74, R18 ;  /* 0x00000012004a7202 */ /* 0x000fe20000000f00 */
[----:B------:R-:W-:Y:S02]  /*891d0*/  IMAD.MOV.U32 R75, RZ, RZ, R19 ;  /* 0x000000ffff4b7224 */ /* 0x000fe400078e0013 */
[C---:B------:R-:W-:Y:S08]  /*891e0*/  HMMA.1688.F32.TF32 R16, R248.reuse, R52, R28 ;  /* 0x00000034f810723c */ /* 0x040ff0000008101c */
[----:B------:R-:W-:Y:S07]  /*891f0*/  HMMA.1688.F32.TF32 R248, R248, R48, R24 ;  /* 0x00000030f8f8723c */ /* 0x000fee0000081018 */
[----:B------:R-:W-:-:S02]  /*89200*/  IMAD.MOV.U32 R24, RZ, RZ, R245 ;  /* 0x000000ffff187224 */ /* 0x000fc400078e00f5 */
[----:B------:R-:W-:Y:S01]  /*89210*/  IMAD.MOV.U32 R25, RZ, RZ, R244 ;  /* 0x000000ffff197224 */ /* 0x000fe200078e00f4 */
[----:B------:R-:W3:Y:S01]  /*89220*/  LDL.LU R245, [R1+0x4d60] ;  /* 0x004d600001f57983 */ /* 0x000ee20000300800 */
[----:B------:R-:W4:Y:S01]  /*89230*/  LDL.LU R244, [R1+0x4d5c] ;  /* 0x004d5c0001f47983 */ /* 0x000f220000300800 */
[----:B------:R-:W-:Y:S01]  /*89240*/  MOV R26, R247 ;  /* 0x000000f7001a7202 */ /* 0x000fe20000000f00 */
[----:B------:R-:W-:Y:S01]  /*89250*/  IMAD.MOV.U32 R27, RZ, RZ, R246 ;  /* 0x000000ffff1b7224 */ /* 0x000fe200078e00f6 */
[----:B------:R-:W2:Y:S01]  /*89260*/  LDL.LU R247, [R1+0x4d58] ;  /* 0x004d580001f77983 */ /* 0x000ea20000300800 */
[----:B------:R-:W3:Y:S02]  /*89270*/  LDL.LU R246, [R1+0x4d54] ;  /* 0x004d540001f67983 */ /* 0x000ee40000300800 */
[----:B------:R-:W3:Y:S02]  /*89280*/  LDL.LU R28, [R1+0x31d0] ;  /* 0x0031d000011c7983 */ /* 0x000ee40000300800 */
[----:B------:R-:W3:Y:S02]  /*89290*/  LDL.LU R29, [R1+0x31d4] ;  /* 0x0031d400011d7983 */ /* 0x000ee40000300800 */
[----:B------:R-:W-:-:S02]  /*892a0*/  IMAD.MOV.U32 R30, RZ, RZ, R13 ;  /* 0x000000ffff1e7224 */ /* 0x000fc400078e000d */
[----:B------:R-:W-:Y:S01]  /*892b0*/  IMAD.MOV.U32 R31, RZ, RZ, R12 ;  /* 0x000000ffff1f7224 */ /* 0x000fe200078e000c */
[----:B------:R-:W3:Y:S01]  /*892c0*/  LDL.LU R13, [R1+0x4d50] ;  /* 0x004d5000010d7983 */ /* 0x000ee20000300800 */
[----:B------:R-:W3:Y:S02]  /*892d0*/  LDL.LU R12, [R1+0x4d4c] ;  /* 0x004d4c00010c7983 */ /* 0x000ee40000300800 */
[----:B----4-:R-:W-:Y:S01]  /*892e0*/  IMAD.MOV.U32 R230, RZ, RZ, R244 ;  /* 0x000000ffffe67224 */ /* 0x010fe200078e00f4 */
[----:B--2---:R-:W-:Y:S01]  /*892f0*/  MOV R228, R247 ;  /* 0x000000f700e47202 */ /* 0x004fe20000000f00 */
[----:B---3--:R-:W-:Y:S01]  /*89300*/  IMAD.MOV.U32 R229, RZ, RZ, R246 ;  /* 0x000000ffffe57224 */ /* 0x008fe200078e00f6 */
[----:B------:R-:W2:Y:S01]  /*89310*/  LDL.LU R247, [R1+0x4d48] ;  /* 0x004d480001f77983 */ /* 0x000ea20000300800 */
[----:B------:R-:W3:Y:S02]  /*89320*/  LDL.LU R246, [R1+0x4d44] ;  /* 0x004d440001f67983 */ /* 0x000ee40000300800 */
[----:B------:R-:W4:Y:S02]  /*89330*/  LDL.LU R244, [R1+0x4d40] ;  /* 0x004d400001f47983 */ /* 0x000f240000300800 */
[----:B------:R-:W-:-:S02]  /*89340*/  IMAD.MOV.U32 R231, RZ, RZ, R245 ;  /* 0x000000ffffe77224 */ /* 0x000fc400078e00f5 */
[----:B------:R-:W2:Y:S01]  /*89350*/  LDL.LU R245, [R1+0x4d3c] ;  /* 0x004d3c0001f57983 */ /* 0x000ea20000300800 */
[----:B------:R-:W3:Y:S02]  /*89360*/  LDL.LU R232, [R1+0x31f0] ;  /* 0x0031f00001e87983 */ /* 0x000ee40000300800 */
[----:B------:R-:W3:Y:S01]  /*89370*/  LDL.LU R233, [R1+0x31f4] ;  /* 0x0031f40001e97983 */ /* 0x000ee20000300800 */
[----:B------:R-:W-:Y:S01]  /*89380*/  MOV R234, R12 ;  /* 0x0000000c00ea7202 */ /* 0x000fe20000000f00 */
[----:B------:R-:W-:Y:S01]  /*89390*/  IMAD.MOV.U32 R235, RZ, RZ, R13 ;  /* 0x000000ffffeb7224 */ /* 0x000fe200078e000d */
[----:B------:R-:W3:Y:S01]  /*893a0*/  LDL.LU R12, [R1+0x4d38] ;  /* 0x004d3800010c7983 */ /* 0x000ee20000300800 */
[----:B------:R-:W3:Y:S02]  /*893b0*/  LDL.LU R13, [R1+0x4d34] ;  /* 0x004d3400010d7983 */ /* 0x000ee40000300800 */
[----:B----4-:R-:W-:Y:S02]  /*893c0*/  IMAD.MOV.U32 R20, RZ, RZ, R244 ;  /* 0x000000ffff147224 */ /* 0x010fe400078e00f4 */
[----:B------:R-:W4:Y:S01]  /*893d0*/  LDL.LU R244, [R1+0x4d30] ;  /* 0x004d300001f47983 */ /* 0x000f220000300800 */
[----:B--2---:R-:W-:-:S02]  /*893e0*/  IMAD.MOV.U32 R21, RZ, RZ, R245 ;  /* 0x000000ffff157224 */ /* 0x004fc400078e00f5 */
[----:B------:R-:W2:Y:S01]  /*893f0*/  LDL.LU R245, [R1+0x4d2c] ;  /* 0x004d2c0001f57983 */ /* 0x000ea20000300800 */
[----:B---3--:R-:W-:Y:S01]  /*89400*/  MOV R22, R246 ;  /* 0x000000f600167202 */ /* 0x008fe20000000f00 */
[----:B------:R-:W-:Y:S01]  /*89410*/  IMAD.MOV.U32 R23, RZ, RZ, R247 ;  /* 0x000000ffff177224 */ /* 0x000fe200078e00f7 */
[----:B------:R-:W3:Y:S01]  /*89420*/  LDL.LU R246, [R1+0x4d28] ;  /* 0x004d280001f67983 */ /* 0x000ee20000300800 */
[----:B------:R-:W3:Y:S02]  /*89430*/  LDL.LU R247, [R1+0x4d24] ;  /* 0x004d240001f77983 */ /* 0x000ee40000300800 */
[----:B------:R-:W3:Y:S02]  /*89440*/  LDL.LU R224, [R1+0x3220] ;  /* 0x0032200001e07983 */ /* 0x000ee40000300800 */
[----:B------:R-:W3:Y:S01]  /*89450*/  LDL.LU R225, [R1+0x3224] ;  /* 0x0032240001e17983 */ /* 0x000ee20000300800 */
[----:B------:R-:W3:Y:S01]  /*89460*/  LDL.LU R226, [R1+0x3228] ;  /* 0x0032280001e27983 */ /* 0x000ee20000300800 */
[----:B----4-:R-:W-:-:S03]  /*89470*/  IMAD.MOV.U32 R227, RZ, RZ, R244 ;  /* 0x000000ffffe37224 */ /* 0x010fc600078e00f4 */
[----:B------:R-:W4:Y:S01]  /*89480*/  LDL.LU R244, [R1+0x4d20] ;  /* 0x004d200001f47983 */ /* 0x000f220000300800 */
[----:B------:R-:W4:Y:S02]  /*89490*/  LDL.LU R220, [R1+0x3230] ;  /* 0x0032300001dc7983 */ /* 0x000f240000300800 */
[----:B--2---:R-:W-:Y:S01]  /*894a0*/  IMAD.MOV.U32 R223, RZ, RZ, R245 ;  /* 0x000000ffffdf7224 */ /* 0x004fe200078e00f5 */
[----:B---3--:R-:W-:Y:S01]  /*894b0*/  MOV R222, R246 ;  /* 0x000000f600de7202 */ /* 0x008fe20000000f00 */
[----:B------:R-:W-:Y:S02]  /*894c0*/  IMAD.MOV.U32 R221, RZ, RZ, R247 ;  /* 0x000000ffffdd7224 */ /* 0x000fe400078e00f7 */
[----:B------:R-:W2:Y:S01]  /*894d0*/  LDL.LU R247, [R1+0x4d1c] ;  /* 0x004d1c0001f77983 */ /* 0x000ea20000300800 */
[----:B------:R-:W3:Y:S02]  /*894e0*/  LDL.LU R246, [R1+0x4d18] ;  /* 0x004d180001f67983 */ /* 0x000ee40000300800 */
[----:B------:R-:W2:Y:S02]  /*894f0*/  LDL.LU R245, [R1+0x4d14] ;  /* 0x004d140001f57983 */ /* 0x000ea40000300800 */
[----:B------:R-:W2:Y:S01]  /*89500*/  LDL.LU R216, [R1+0x3240] ;  /* 0x0032400001d87983 */ /* 0x000ea20000300800 */
[----:B------:R-:W2:Y:S01]  /*89510*/  LDL.LU R217, [R1+0x3244] ;  /* 0x0032440001d97983 */ /* 0x000ea20000300800 */
[----:B------:R-:W2:Y:S02]  /*89520*/  LDL.LU R218, [R1+0x3248] ;  /* 0x0032480001da7983 */ /* 0x000ea40000300800 */
[----:B----4-:R-:W-:-:S02]  /*89530*/  IMAD.MOV.U32 R219, RZ, RZ, R244 ;  /* 0x000000ffffdb7224 */ /* 0x010fc400078e00f4 */
        /* <DEDUP_REMOVED lines=20> */
[----:B--2---:R-:W-:Y:S01]  /*89680*/  MOV R212, R245 ;  /* 0x000000f500d47202 */ /* 0x004fe20000000f00 */
[----:B---3--:R-:W-:-:S02]  /*89690*/  IMAD.MOV.U32 R213, RZ, RZ, R246 ;  /* 0x000000ffffd57224 */ /* 0x008fc400078e00f6 */
[----:B------:R-:W-:Y:S02]  /*896a0*/  IMAD.MOV.U32 R214, RZ, RZ, R247 ;  /* 0x000000ffffd67224 */ /* 0x000fe400078e00f7 */
[----:B-1----:R-:W-:Y:S02]  /*896b0*/  IMAD.MOV.U32 R62, RZ, RZ, R16 ;  /* 0x000000ffff3e7224 */ /* 0x002fe400078e0010 */
[----:B------:R-:W-:Y:S02]  /*896c0*/  IMAD.MOV.U32 R63, RZ, RZ, R17 ;  /* 0x000000ffff3f7224 */ /* 0x000fe400078e0011 */
[----:B----4-:R-:W-:Y:S02]  /*896d0*/  IMAD.MOV.U32 R207, RZ, RZ, R244 ;  /* 0x000000ffffcf7224 */ /* 0x010fe400078e00f4 */
[----:B------:R-:W2:Y:S01]  /*896e0*/  LDL.LU R244, [R1+0x4d0c] ;  /* 0x004d0c0001f47983 */ /* 0x000ea20000300800 */
[----:B------:R-:W2:Y:S02]  /*896f0*/  LDL.LU R245, [R1+0x4d08] ;  /* 0x004d080001f57983 */ /* 0x000ea40000300800 */
[----:B------:R-:W2:Y:S02]  /*89700*/  LDL.LU R246, [R1+0x4d04] ;  /* 0x004d040001f67983 */ /* 0x000ea40000300800 */
[----:B------:R-:W2:Y:S01]  /*89710*/  LDL.LU R247, [R1+0x4d00] ;  /* 0x004d000001f77983 */ /* 0x000ea20000300800 */
[----:B------:R-:W3:Y:S01]  /*89720*/  LDL.LU R215, [R1+0x325c] ;  /* 0x00325c0001d77983 */ /* 0x000ee20000300800 */
[----:B------:R-:W4:Y:S02]  /*89730*/  LDL.LU R16, [R1+0x3210] ;  /* 0x0032100001107983 */ /* 0x000f240000300800 */
[----:B------:R-:W4:Y:S01]  /*89740*/  LDL.LU R17, [R1+0x3214] ;  /* 0x0032140001117983 */ /* 0x000f220000300800 */
[C---:B------:R-:W-:Y:S11]  /*89750*/  HMMA.1688.F32.TF32 R160, R8.reuse, R40, R192 ;  /* 0x0000002808a0723c */ /* 0x040ff600000810c0 */
[----:B------:R-:W-:Y:S11]  /*89760*/  @!UPT UIADD3 URZ, URZ, URZ, URZ ;  /* 0x0000003f3f3ff290 */ /* 0x000ff6000fffe03f */
[----:B------:R-:W-:Y:S02]  /*89770*/  @!UPT UIADD3 URZ, URZ, URZ, URZ ;  /* 0x0000003f3f3ff290 */ /* 0x000fe4000fffe03f */
[----:B------:R-:W-:Y:S02]  /*89780*/  IMAD.MOV.U32 R86, RZ, RZ, R160 ;  /* 0x000000ffff567224 */ /* 0x000fe400078e00a0 */
[----:B------:R-:W-:Y:S02]  /*89790*/  IMAD.MOV.U32 R98, RZ, RZ, R161 ;  /* 0x000000ffff627224 */ /* 0x000fe400078e00a1 */
[----:B------:R-:W-:Y:S01]  /*897a0*/  IMAD.MOV.U32 R99, RZ, RZ, R162 ;  /* 0x000000ffff637224 */ /* 0x000fe200078e00a2 */
[----:B------:R-:W-:Y:S02]  /*897b0*/  MOV R94, R163 ;  /* 0x000000a3005e7202 */ /* 0x000fe40000000f00 */
[C---:B------:R-:W-:Y:S11]  /*897c0*/  HMMA.1688.F32.TF32 R160, R8.reuse, R36, R196 ;  /* 0x0000002408a0723c */ /* 0x040ff600000810c4 */
[----:B------:R-:W-:Y:S11]  /*897d0*/  @!UPT UIADD3 URZ, URZ, URZ, URZ ;  /* 0x0000003f3f3ff290 */ /* 0x000ff6000fffe03f */
[----:B------:R-:W-:Y:S02]  /*897e0*/  @!UPT UIADD3 URZ, URZ, URZ, URZ ;  /* 0x0000003f3f3ff290 */ /* 0x000fe4000fffe03f */
[----:B------:R-:W-:Y:S02]  /*897f0*/  IMAD.MOV.U32 R78, RZ, RZ, R160 ;  /* 0x000000ffff4e7224 */ /* 0x000fe400078e00a0 */
[----:B------:R-:W-:Y:S02]  /*89800*/  IMAD.MOV.U32 R79, RZ, RZ, R161 ;  /* 0x000000ffff4f7224 */ /* 0x000fe400078e00a1 */
[----:B------:R-:W-:Y:S01]  /*89810*/  IMAD.MOV.U32 R82, RZ, RZ, R162 ;  /* 0x000000ffff527224 */ /* 0x000fe200078e00a2 */
[----:B------:R-:W-:Y:S02]  /*89820*/  MOV R83, R163 ;  /* 0x000000a300537202 */ /* 0x000fe40000000f00 */
[C---:B------:R-:W-:Y:S01]  /*89830*/  HMMA.1688.F32.TF32 R160, R8.reuse, R32, R200 ;  /* 0x0000002008a0723c */ /* 0x040fe200000810c8 */
[----:B------:R-:W-:Y:S01]  /*89840*/  STL.64 [R1+0x4ba0], R250 ;  /* 0x004ba0fa01007387 */ /* 0x000fe20000100a00 */
[----:B------:R-:W-:Y:S11]  /*89850*/  STL.64 [R1+0x4b98], R248 ;  /* 0x004b98f801007387 */ /* 0x000ff60000100a00 */
[----:B------:R-:W-:Y:S11]  /*89860*/  @!UPT UIADD3 URZ, URZ, URZ, URZ ;  /* 0x0000003f3f3ff290 */ /* 0x000ff6000fffe03f */
[----:B------:R-:W-:Y:S02]  /*89870*/  IMAD.MOV.U32 R95, RZ, RZ, R160 ;  /* 0x000000ffff5f7224 */ /* 0x000fe400078e00a0 */
[----:B------:R-:W-:Y:S02]  /*89880*/  IMAD.MOV.U32 R87, RZ, RZ, R161 ;  /* 0x000000ffff577224 */ /* 0x000fe400078e00a1 */
[----:B------:R-:W-:Y:S01]  /*89890*/  IMAD.MOV.U32 R90, RZ, RZ, R162 ;  /* 0x000000ffff5a7224 */ /* 0x000fe200078e00a2 */
[----:B------:R-:W-:Y:S02]  /*898a0*/  MOV R91, R163 ;  /* 0x000000a3005b7202 */ /* 0x000fe40000000f00 */
[C---:B------:R-:W-:Y:S08]  /*898b0*/  HMMA.1688.F32.TF32 R160, R8.reuse, R156, R204 ;  /* 0x0000009c08a0723c */ /* 0x040ff000000810cc */
[----:B------:R-:W-:Y:S01]  /*898c0*/  HMMA.1688.F32.TF32 R168, R8, R152, R208 ;  /* 0x0000009808a8723c */ /* 0x000fe200000810d0 */
[----:B------:R-:W-:Y:S01]  /*898d0*/  MOV R58, R18 ;  /* 0x00000012003a7202 */ /* 0x000fe20000000f00 */
[----:B------:R-:W-:-:S02]  /*898e0*/  IMAD.MOV.U32 R59, RZ, RZ, R19 ;  /* 0x000000ffff3b7224 */ /* 0x000fc400078e0013 */
[----:B------:R-:W-:Y:S01]  /*898f0*/  IMAD.MOV.U32 R18, RZ, RZ, R13 ;  /* 0x000000ffff127224 */ /* 0x000fe200078e000d */
[----:B------:R-:W-:-:S03]  /*89900*/  MOV R19, R12 ;  /* 0x0000000c00137202 */ /* 0x000fc60000000f00 */
[C---:B------:R-:W-:Y:S01]  /*89910*/  HMMA.1688.F32.TF32 R20, R8.reuse, R136, R20 ;  /* 0x000000880814723c */ /* 0x040fe20000081014 */
[----:B------:R-:W-:Y:S04]  /*89920*/  LDS R12, [R3+0x10100] ;  /* 0x01010000030c7984 */ /* 0x000fe80000000800 */
[----:B------:R-:W1:Y:S03]  /*89930*/  LDS R13, [R4+0x10100] ;  /* 0x01010000040d7984 */ /* 0x000e660000000800 */
[C---:B--2---:R-:W-:Y:S08]  /*89940*/  HMMA.1688.F32.TF32 R244, R8.reuse, R44, R244 ;  /* 0x0000002c08f4723c */ /* 0x044ff000000810f4 */
[C---:B---3--:R-:W-:Y:S11]  /*89950*/  HMMA.1688.F32.TF32 R164, R8.reuse, R120, R212 ;  /* 0x0000007808a4723c */ /* 0x048ff600000810d4 */
[----:B------:R-:W-:Y:S04]  /*89960*/  @!UPT UIADD3 URZ, URZ, URZ, URZ ;  /* 0x0000003f3f3ff290 */ /* 0x000fe8000fffe03f */
[----:B------:R-:W-:Y:S01]  /*89970*/  STL.64 [R1+0x4bb0], R246 ;  /* 0x004bb0f601007387 */ /* 0x000fe20000100a00 */
[----:B------:R-:W-:Y:S02]  /*89980*/  STL.64 [R1+0x4ba8], R244 ;  /* 0x004ba8f401007387 */ /* 0x000fe40000100a00 */
[----:B------:R-:W-:Y:S02]  /*89990*/  STL.64 [R1+0x3d0], R160 ;  /* 0x0003d0a001007387 */ /* 0x000fe40000100a00 */
[----:B------:R2:W-:Y:S02]  /*899a0*/  STL.64 [R1+0x3d8], R162 ;  /* 0x0003d8a201007387 */ /* 0x0005e40000100a00 */
[C---:B--2---:R-:W-:Y:S01]  /*899b0*/  HMMA.1688.F32.TF32 R160, R8.reuse, R116, R216 ;  /* 0x0000007408a0723c */ /* 0x044fe200000810d8 */
[----:B------:R-:W-:Y:S01]  /*899c0*/  STL.64 [R1+0x3c0], R168 ;  /* 0x0003c0a801007387 */ /* 0x000fe20000100a00 */
[----:B------:R2:W-:Y:S02]  /*899d0*/  STL.64 [R1+0x3c8], R170 ;  /* 0x0003c8aa01007387 */ /* 0x0005e40000100a00 */
[----:B------:R-:W-:Y:S02]  /*899e0*/  STL.64 [R1+0x3b0], R164 ;  /* 0x0003b0a401007387 */ /* 0x000fe40000100a00 */
[----:B------:R3:W-:Y:S02]  /*899f0*/  STL.64 [R1+0x3b8], R166 ;  /* 0x0003b8a601007387 */ /* 0x0007e40000100a00 */
[C---:B--2---:R-:W-:Y:S08]  /*89a00*/  HMMA.1688.F32.TF32 R168, R8.reuse, R148, R220 ;  /* 0x0000009408a8723c */ /* 0x044ff000000810dc */
[C---:B---3--:R-:W-:Y:S07]  /*89a10*/  HMMA.1688.F32.TF32 R164, R8.reuse, R144, R224 ;  /* 0x0000009008a4723c */ /* 0x048fee00000810e0 */
[----:B------:R-:W-:Y:S01]  /*89a20*/  STL.64 [R1+0x3a0], R160 ;  /* 0x0003a0a001007387 */ /* 0x000fe20000100a00 */
[----:B------:R4:W-:Y:S02]  /*89a30*/  STL.64 [R1+0x3a8], R162 ;  /* 0x0003a8a201007387 */ /* 0x0009e40000100a00 */
[C---:B----4-:R-:W-:Y:S08]  /*89a40*/  HMMA.1688.F32.TF32 R160, R8.reuse, R140, R16 ;  /* 0x0000008c08a0723c */ /* 0x050ff00000081010 */
[C---:B------:R-:W-:Y:S01]  /*89a50*/  HMMA.1688.F32.TF32 R16, R8.reuse, R132, R232 ;  /* 0x000000840810723c */ /* 0x040fe200000810e8 */
[----:B------:R-:W-:Y:S01]  /*89a60*/  STL.64 [R1+0x390], R168 ;  /* 0x000390a801007387 */ /* 0x000fe20000100a00 */
[----:B------:R-:W-:Y:S03]  /*89a70*/  STL.64 [R1+0x398], R170 ;  /* 0x000398aa01007387 */ /* 0x000fe60000100a00 */
[----:B------:R-:W-:Y:S02]  /*89a80*/  STL.64 [R1+0x380], R164 ;  /* 0x000380a401007387 */ /* 0x000fe40000100a00 */
[----:B------:R-:W-:Y:S08]  /*89a90*/  STL.64 [R1+0x388], R166 ;  /* 0x000388a601007387 */ /* 0x000ff00000100a00 */
[----:B------:R-:W-:Y:S01]  /*89aa0*/  STL.64 [R1+0x370], R160 ;  /* 0x000370a001007387 */ /* 0x000fe20000100a00 */
[----:B------:R2:W-:Y:S02]  /*89ab0*/  STL.64 [R1+0x378], R162 ;  /* 0x000378a201007387 */ /* 0x0005e40000100a00 */
[----:B------:R-:W-:Y:S02]  /*89ac0*/  STL.64 [R1+0x360], R20 ;  /* 0x0003601401007387 */ /* 0x000fe40000100a00 */
[----:B------:R3:W-:Y:S03]  /*89ad0*/  STL.64 [R1+0x368], R22 ;  /* 0x0003681601007387 */ /* 0x0007e60000100a00 */
[----:B------:R-:W-:Y:S01]  /*89ae0*/  STL.64 [R1+0x350], R16 ;  /* 0x0003501001007387 */ /* 0x000fe20000100a00 */
[----:B------:R4:W-:Y:S01]  /*89af0*/  STL.64 [R1+0x358], R18 ;  /* 0x0003581201007387 */ /* 0x0009e20000100a00 */
[C---:B--2---:R-:W-:Y:S08]  /*89b00*/  HMMA.1688.F32.TF32 R160, R8.reuse, R128, R228 ;  /* 0x0000008008a0723c */ /* 0x044ff000000810e4 */
[C---:B---3--:R-:W-:Y:S08]  /*89b10*/  HMMA.1688.F32.TF32 R20, R8.reuse, R124, R28 ;  /* 0x0000007c0814723c */ /* 0x048ff0000008101c */
[C---:B----4-:R-:W-:Y:S07]  /*89b20*/  HMMA.1688.F32.TF32 R16, R8.reuse, R112, R24 ;  /* 0x000000700810723c */ /* 0x050fee0000081018 */
[----:B------:R-:W-:Y:S01]  /*89b30*/  STL.64 [R1+0x340], R160 ;  /* 0x000340a001007387 */ /* 0x000fe20000100a00 */
[----:B------:R-:W-:Y:S02]  /*89b40*/  STL.64 [R1+0x348], R162 ;  /* 0x000348a201007387 */ /* 0x000fe40000100a00 */
[----:B------:R-:W2:Y:S05]  /*89b50*/  LDL.LU R28, [R1+0x3040] ;  /* 0x00304000011c7983 */ /* 0x000eaa0000300800 */
[----:B------:R3:W-:Y:S01]  /*89b60*/  STL.64 [R1+0x330], R20 ;  /* 0x0003301401007387 */ /* 0x0007e20000100a00 */
[----:B------:R4:W-:Y:S07]  /*89b70*/  STL.64 [R1+0x338], R22 ;  /* 0x0003381601007387 */ /* 0x0009ee0000100a00 */
[----:B------:R1:W-:Y:S02]  /*89b80*/  STL.64 [R1+0x320], R16 ;  /* 0x0003201001007387 */ /* 0x0003e40000100a00 */
[----:B------:R1:W-:Y:S02]  /*89b90*/  STL.64 [R1+0x328], R18 ;  /* 0x0003281201007387 */ /* 0x0003e40000100a00 */
[----:B------:R-:W2:Y:S01]  /*89ba0*/  LDL.LU R29, [R1+0x3044] ;  /* 0x00304400011d7983 */ /* 0x000ea20000300800 */
[----:B------:R-:W2:Y:S01]  /*89bb0*/  LDL.LU R30, [R1+0x3048] ;  /* 0x00304800011e7983 */ /* 0x000ea20000300800 */
[----:B------:R-:W2:Y:S02]  /*89bc0*/  LDL.LU R31, [R1+0x304c] ;  /* 0x00304c00011f7983 */ /* 0x000ea40000300800 */
[----:B------:R-:W2:Y:S02]  /*89bd0*/  LDL.LU R232, [R1+0x3050] ;  /* 0x0030500001e87983 */ /* 0x000ea40000300800 */
[----:B------:R-:W2:Y:S01]  /*89be0*/  LDL.LU R233, [R1+0x3054] ;  /* 0x0030540001e97983 */ /* 0x000ea20000300800 */
[----:B------:R-:W2:Y:S01]  /*89bf0*/  LDL.LU R234, [R1+0x3058] ;  /* 0x0030580001ea7983 */ /* 0x000ea20000300800 */
[----:B------:R-:W2:Y:S02]  /*89c00*/  LDL.LU R235, [R1+0x305c] ;  /* 0x00305c0001eb7983 */ /* 0x000ea40000300800 */
[----:B---3--:R-:W3:Y:S02]  /*89c10*/  LDL.LU R20, [R1+0x3060] ;  /* 0x0030600001147983 */ /* 0x008ee40000300800 */
[----:B------:R-:W3:Y:S01]  /*89c20*/  LDL.LU R21, [R1+0x3064] ;  /* 0x0030640001157983 */ /* 0x000ee20000300800 */
[----:B----4-:R-:W3:Y:S01]  /*89c30*/  LDL.LU R22, [R1+0x3068] ;  /* 0x0030680001167983 */ /* 0x010ee20000300800 */
[----:B------:R-:W3:Y:S02]  /*89c40*/  LDL.LU R23, [R1+0x306c] ;  /* 0x00306c0001177983 */ /* 0x000ee40000300800 */
[----:B------:R-:W4:Y:S02]  /*89c50*/  LDL.LU R224, [R1+0x3080] ;  /* 0x0030800001e07983 */ /* 0x000f240000300800 */
[----:B------:R-:W4:Y:S01]  /*89c60*/  LDL.LU R225, [R1+0x3084] ;  /* 0x0030840001e17983 */ /* 0x000f220000300800 */
[----:B------:R-:W4:Y:S01]  /*89c70*/  LDL.LU R226, [R1+0x3088] ;  /* 0x0030880001e27983 */ /* 0x000f220000300800 */
[----:B------:R-:W4:Y:S02]  /*89c80*/  LDL.LU R227, [R1+0x308c] ;  /* 0x00308c0001e37983 */ /* 0x000f240000300800 */
        /* <DEDUP_REMOVED lines=84> */
[----:B-1----:R-:W4:Y:S02]  /*8a1d0*/  LDL.LU R16, [R1+0x3070] ;  /* 0x0030700001107983 */ /* 0x002f240000300800 */
[----:B------:R-:W4:Y:S01]  /*8a1e0*/  LDL.LU R17, [R1+0x3074] ;  /* 0x0030740001117983 */ /* 0x000f220000300800 */
[----:B------:R-:W4:Y:S01]  /*8a1f0*/  LDL.LU R18, [R1+0x3078] ;  /* 0x0030780001127983 */ /* 0x000f220000300800 */
[----:B------:R-:W4:Y:S02]  /*8a200*/  LDL.LU R19, [R1+0x307c] ;  /* 0x00307c0001137983 */ /* 0x000f240000300800 */
[----:B------:R-:W4:Y:S02]  /*8a210*/  LDL.LU R24, [R1+0x3030] ;  /* 0x0030300001187983 */ /* 0x000f240000300800 */
[----:B------:R-:W4:Y:S01]  /*8a220*/  LDL.LU R25, [R1+0x3034] ;  /* 0x0030340001197983 */ /* 0x000f220000300800 */
[----:B------:R-:W4:Y:S01]  /*8a230*/  LDL.LU R26, [R1+0x3038] ;  /* 0x00303800011a7983 */ /* 0x000f220000300800 */
[----:B------:R-:W4:Y:S01]  /*8a240*/  LDL.LU R27, [R1+0x303c] ;  /* 0x00303c00011b7983 */ /* 0x000f220000300800 */
[C---:B--2---:R-:W-:Y:S08]  /*8a250*/  HMMA.1688.F32.TF32 R180, R8.reuse, R88, R180 ;  /* 0x0000005808b4723c */ /* 0x044ff000000810b4 */
[C---:B---3--:R-:W-:Y:S08]  /*8a260*/  HMMA.1688.F32.TF32 R176, R8.reuse, R92, R176 ;  /* 0x0000005c08b0723c */ /* 0x048ff000000810b0 */
[C---:B------:R-:W-:Y:S08]  /*8a270*/  HMMA.1688.F32.TF32 R172, R8.reuse, R96, R172 ;  /* 0x0000006008ac723c */ /* 0x040ff000000810ac */
[C---:B----4-:R-:W-:Y:S08]  /*8a280*/  HMMA.1688.F32.TF32 R164, R8.reuse, R104, R164 ;  /* 0x0000006808a4723c */ /* 0x050ff000000810a4 */
[C---:B------:R-:W-:Y:S08]  /*8a290*/  HMMA.1688.F32.TF32 R160, R8.reuse, R108, R160 ;  /* 0x0000006c08a0723c */ /* 0x040ff000000810a0 */
[C---:B------:R-:W-:Y:S08]  /*8a2a0*/  HMMA.1688.F32.TF32 R168, R8.reuse, R100, R168 ;  /* 0x0000006408a8723c */ /* 0x040ff000000810a8 */
[C---:B------:R-:W-:Y:S07]  /*8a2b0*/  HMMA.1688.F32.TF32 R244, R8.reuse, R84, R244 ;  /* 0x0000005408f4723c */ /* 0x040fee00000810f4 */
[----:B------:R1:W-:Y:S01]  /*8a2c0*/  STL.64 [R1+0x140], R160 ;  /* 0x000140a001007387 */ /* 0x0003e20000100a00 */
[----:B------:R-:W-:Y:S03]  /*8a2d0*/  STL.64 [R1+0x148], R162 ;  /* 0x000148a201007387 */ /* 0x000fe60000100a00 */
[----:B-1----:R-:W2:Y:S01]  /*8a2e0*/  LDL.LU.64 R160, [R1+0x4cf8] ;  /* 0x004cf80001a07983 */ /* 0x002ea20000300a00 */
[----:B------:R1:W-:Y:S02]  /*8a2f0*/  STL.64 [R1+0x130], R164 ;  /* 0x000130a401007387 */ /* 0x0003e40000100a00 */
[----:B------:R-:W-:Y:S01]  /*8a300*/  STL.64 [R1+0x138], R166 ;  /* 0x000138a601007387 */ /* 0x000fe20000100a00 */
[----:B-1----:R-:W3:Y:S01]  /*8a310*/  LDL.LU.64 R164, [R1+0x4cf0] ;  /* 0x004cf00001a47983 */ /* 0x002ee20000300a00 */
[----:B------:R1:W-:Y:S02]  /*8a320*/  STL.64 [R1+0x120], R168 ;  /* 0x000120a801007387 */ /* 0x0003e40000100a00 */
[----:B------:R-:W-:Y:S01]  /*8a330*/  STL.64 [R1+0x128], R170 ;  /* 0x000128aa01007387 */ /* 0x000fe20000100a00 */
[C---:B------:R-:W-:Y:S01]  /*8a340*/  HMMA.1688.F32.TF32 R248, R8.reuse, R80, R248 ;  /* 0x0000005008f8723c */ /* 0x040fe200000810f8 */
[----:B-1----:R-:W4:Y:S01]  /*8a350*/  LDL.LU.64 R168, [R1+0x4ce8] ;  /* 0x004ce80001a87983 */ /* 0x002f220000300a00 */
[----:B------:R1:W-:Y:S02]  /*8a360*/  STL.64 [R1+0x110], R172 ;  /* 0x000110ac01007387 */ /* 0x0003e40000100a00 */
[----:B------:R-:W-:Y:S01]  /*8a370*/  STL.64 [R1+0x118], R174 ;  /* 0x000118ae01007387 */ /* 0x000fe20000100a00 */
[----:B-1----:R-:W2:Y:S01]  /*8a380*/  LDL.LU.64 R172, [R1+0x4ce0] ;  /* 0x004ce00001ac7983 */ /* 0x002ea20000300a00 */
[----:B------:R1:W-:Y:S02]  /*8a390*/  STL.64 [R1+0x100], R176 ;  /* 0x000100b001007387 */ /* 0x0003e40000100a00 */
[----:B------:R-:W-:Y:S01]  /*8a3a0*/  STL.64 [R1+0x108], R178 ;  /* 0x000108b201007387 */ /* 0x000fe20000100a00 */
[C---:B------:R-:W-:Y:S01]  /*8a3b0*/  HMMA.1688.F32.TF32 R240, R8.reuse, R72, R240 ;  /* 0x0000004808f0723c */ /* 0x040fe200000810f0 */
[----:B-1----:R-:W2:Y:S01]  /*8a3c0*/  LDL.LU.64 R176, [R1+0x4cd8] ;  /* 0x004cd80001b07983 */ /* 0x002ea20000300a00 */
[----:B------:R1:W-:Y:S02]  /*8a3d0*/  STL.64 [R1+0xf0], R180 ;  /* 0x0000f0b401007387 */ /* 0x0003e40000100a00 */
[----:B------:R-:W-:Y:S04]  /*8a3e0*/  STL.64 [R1+0xf8], R182 ;  /* 0x0000f8b601007387 */ /* 0x000fe80000100a00 */
[C---:B------:R-:W-:Y:S01]  /*8a3f0*/  HMMA.1688.F32.TF32 R188, R8.reuse, R64, R188 ;  /* 0x0000004008bc723c */ /* 0x040fe200000810bc */
[----:B-1----:R-:W2:Y:S01]  /*8a400*/  LDL.LU.64 R180, [R1+0x4cd0] ;  /* 0x004cd00001b47983 */ /* 0x002ea20000300a00 */
[----:B------:R-:W-:Y:S02]  /*8a410*/  STL.64 [R1+0xe0], R244 ;  /* 0x0000e0f401007387 */ /* 0x000fe40000100a00 */
[----:B------:R1:W-:Y:S04]  /*8a420*/  STL.64 [R1+0xe8], R246 ;  /* 0x0000e8f601007387 */ /* 0x0003e80000100a00 */
[C---:B-1----:R-:W-:Y:S08]  /*8a430*/  HMMA.1688.F32.TF32 R244, R8.reuse, R76, R236 ;  /* 0x0000004c08f4723c */ /* 0x042ff000000810ec */
[C---:B------:R-:W-:Y:S08]  /*8a440*/  HMMA.1688.F32.TF32 R236, R8.reuse, R68, R184 ;  /* 0x0000004408ec723c */ /* 0x040ff000000810b8 */
[C---:B------:R-:W-:Y:S01]  /*8a450*/  HMMA.1688.F32.TF32 R184, R8.reuse, R60, R192 ;  /* 0x0000003c08b8723c */ /* 0x040fe200000810c0 */
[----:B------:R-:W-:Y:S01]  /*8a460*/  STL.64 [R1+0xd0], R248 ;  /* 0x0000d0f801007387 */ /* 0x000fe20000100a00 */
[----:B------:R-:W-:Y:S06]  /*8a470*/  STL.64 [R1+0xd8], R250 ;  /* 0x0000d8fa01007387 */ /* 0x000fec0000100a00 */
        /* <DEDUP_REMOVED lines=8> */
[----:B------:R1:W-:Y:S03]  /*8a500*/  STL.64 [R1+0x98], R190 ;  /* 0x000098be01007387 */ /* 0x0003e60000100a00 */
[----:B------:R-:W-:Y:S01]  /*8a510*/  STL.64 [R1+0x80], R184 ;  /* 0x000080b801007387 */ /* 0x000fe20000100a00 */
[----:B------:R1:W-:Y:S02]  /*8a520*/  STL.64 [R1+0x88], R186 ;  /* 0x000088ba01007387 */ /* 0x0003e40000100a00 */
[C---:B-1----:R-:W-:Y:S08]  /*8a530*/  HMMA.1688.F32.TF32 R188, R8.reuse, R52, R200 ;  /* 0x0000003408bc723c */ /* 0x042ff000000810c8 */
[----:B------:R-:W-:Y:S08]  /*8a540*/  HMMA.1688.F32.TF32 R184, R8, R48, R204 ;  /* 0x0000003008b8723c */ /* 0x000ff000000810cc */
[C---:B------:R-:W-:Y:S01]  /*8a550*/  HMMA.1688.F32.TF32 R8, R12.reuse, R44, R228 ;  /* 0x0000002c0c08723c */ /* 0x040fe200000810e4 */
[----:B------:R-:W-:Y:S01]  /*8a560*/  STL.64 [R1+0x70], R192 ;  /* 0x000070c001007387 */ /* 0x000fe20000100a00 */
[----:B------:R-:W-:Y:S03]  /*8a570*/  STL.64 [R1+0x78], R194 ;  /* 0x000078c201007387 */ /* 0x000fe60000100a00 */
        /* <DEDUP_REMOVED lines=9> */
[----:B------:R1:W-:Y:S02]  /*8a610*/  STL.64 [R1+0x48], R10 ;  /* 0x0000480a01007387 */ /* 0x0003e40000100a00 */
[C---:B-1----:R-:W-:Y:S08]  /*8a620*/  HMMA.1688.F32.TF32 R8, R12.reuse, R40, R208 ;  /* 0x000000280c08723c */ /* 0x042ff000000810d0 */
[C---:B------:R-:W-:Y:S08]  /*8a630*/  HMMA.1688.F32.TF32 R188, R12.reuse, R36, R212 ;  /* 0x000000240cbc723c */ /* 0x040ff000000810d4 */
[C---:B------:R-:W-:Y:S07]  /*8a640*/  HMMA.1688.F32.TF32 R184, R12.reuse, R32, R216 ;  /* 0x000000200cb8723c */ /* 0x040fee00000810d8 */
[----:B------:R-:W-:Y:S01]  /*8a650*/  STL.64 [R1+0x310], R8 ;  /* 0x0003100801007387 */ /* 0x000fe20000100a00 */
[----:B------:R1:W-:Y:S02]  /*8a660*/  STL.64 [R1+0x318], R10 ;  /* 0x0003180a01007387 */ /* 0x0003e40000100a00 */
[C---:B-1----:R-:W-:Y:S05]  /*8a670*/  HMMA.1688.F32.TF32 R8, R12.reuse, R156, R220 ;  /* 0x0000009c0c08723c */ /* 0x042fea00000810dc */
[----:B------:R-:W-:Y:S01]  /*8a680*/  STL.64 [R1+0x300], R188 ;  /* 0x000300bc01007387 */ /* 0x000fe20000100a00 */
[----:B------:R1:W-:Y:S07]  /*8a690*/  STL.64 [R1+0x308], R190 ;  /* 0x000308be01007387 */ /* 0x0003ee0000100a00 */
[----:B------:R-:W-:Y:S02]  /*8a6a0*/  STL.64 [R1+0x2f0], R184 ;  /* 0x0002f0b801007387 */ /* 0x000fe40000100a00 */
[----:B------:R1:W-:Y:S02]  /*8a6b0*/  STL.64 [R1+0x2f8], R186 ;  /* 0x0002f8ba01007387 */ /* 0x0003e40000100a00 */
[C---:B-1----:R-:W-:Y:S08]  /*8a6c0*/  HMMA.1688.F32.TF32 R188, R12.reuse, R152, R224 ;  /* 0x000000980cbc723c */ /* 0x042ff000000810e0 */
[C---:B------:R-:W-:Y:S01]  /*8a6d0*/  HMMA.1688.F32.TF32 R184, R12.reuse, R120, R16 ;  /* 0x000000780cb8723c */ /* 0x040fe20000081010 */
[----:B------:R-:W-:Y:S01]  /*8a6e0*/  STL.64 [R1+0x2e0], R8 ;  /* 0x0002e00801007387 */ /* 0x000fe20000100a00 */
[----:B------:R1:W-:Y:S06]  /*8a6f0*/  STL.64 [R1+0x2e8], R10 ;  /* 0x0002e80a01007387 */ /* 0x0003ec0000100a00 */
[C---:B-1----:R-:W-:Y:S07]  /*8a700*/  HMMA.1688.F32.TF32 R8, R12.reuse, R116, R20 ;  /* 0x000000740c08723c */ /* 0x042fee0000081014 */
[----:B------:R-:W-:Y:S01]  /*8a710*/  STL.64 [R1+0x2d0], R188 ;  /* 0x0002d0bc01007387 */ /* 0x000fe20000100a00 */
[----:B------:R-:W-:Y:S01]  /*8a720*/  STL.64 [R1+0x2d8], R190 ;  /* 0x0002d8be01007387 */ /* 0x000fe20000100a00 */
[C---:B------:R-:W-:Y:S06]  /*8a730*/  HMMA.1688.F32.TF32 R16, R12.reuse, R148, R232 ;  /* 0x000000940c10723c */ /* 0x040fec00000810e8 */
[----:B------:R-:W-:Y:S01]  /*8a740*/  STL.64 [R1+0x2c0], R184 ;  /* 0x0002c0b801007387 */ /* 0x000fe20000100a00 */
[----:B------:R-:W-:Y:S01]  /*8a750*/  STL.64 [R1+0x2c8], R186 ;  /* 0x0002c8ba01007387 */ /* 0x000fe20000100a00 */
[C---:B------:R-:W-:Y:S06]  /*8a760*/  HMMA.1688.F32.TF32 R20, R12.reuse, R144, R28 ;  /* 0x000000900c14723c */ /* 0x040fec000008101c */
[----:B------:R-:W-:Y:S01]  /*8a770*/  STL.64 [R1+0x2b0], R8 ;  /* 0x0002b00801007387 */ /* 0x000fe20000100a00 */
[----:B------:R1:W-:Y:S02]  /*8a780*/  STL.64 [R1+0x2b8], R10 ;  /* 0x0002b80a01007387 */ /* 0x0003e40000100a00 */
[C---:B-1----:R-:W-:Y:S06]  /*8a790*/  HMMA.1688.F32.TF32 R8, R12.reuse, R140, R24 ;  /* 0x0000008c0c08723c */ /* 0x042fec0000081018 */
[----:B------:R1:W-:Y:S01]  /*8a7a0*/  STL.64 [R1+0x2a0], R16 ;  /* 0x0002a01001007387 */ /* 0x0003e20000100a00 */
[----:B------:R1:W-:Y:S03]  /*8a7b0*/  STL.64 [R1+0x2a8], R18 ;  /* 0x0002a81201007387 */ /* 0x0003e60000100a00 */
[----:B-1----:R-:W2:Y:S04]  /*8a7c0*/  LDL.LU R16, [R1+0x2f20] ;  /* 0x002f200001107983 */ /* 0x002ea80000300800 */
[----:B------:R-:W-:Y:S02]  /*8a7d0*/  STL.64 [R1+0x290], R20 ;  /* 0x0002901401007387 */ /* 0x000fe40000100a00 */
[----:B------:R-:W-:Y:S07]  /*8a7e0*/  STL.64 [R1+0x298], R22 ;  /* 0x0002981601007387 */ /* 0x000fee0000100a00 */
[----:B------:R1:W-:Y:S01]  /*8a7f0*/  STL.64 [R1+0x280], R8 ;  /* 0x0002800801007387 */ /* 0x0003e20000100a00 */
[----:B------:R1:W-:Y:S02]  /*8a800*/  STL.64 [R1+0x288], R10 ;  /* 0x0002880a01007387 */ /* 0x0003e40000100a00 */
        /* <DEDUP_REMOVED lines=15> */
[----:B-1----:R-:W2:Y:S02]  /*8a900*/  LDL.LU R8, [R1+0x2f70] ;  /* 0x002f700001087983 */ /* 0x002ea40000300800 */
        /* <DEDUP_REMOVED lines=77> */
[C---:B------:R-:W-:Y:S01]  /*8ade0*/  HMMA.1688.F32.TF32 R28, R12.reuse, R88, R28 ;  /* 0x000000580c1c723c */ /* 0x040fe2000008101c */
        /* <DEDUP_REMOVED lines=8> */
[----:B-1----:R-:W4:Y:S01]  /*8ae70*/  LDL.LU.64 R192, [R1+0x4cb8] ;  /* 0x004cb80001c07983 */ /* 0x002f220000300a00 */
[----:B------:R1:W-:Y:S02]  /*8ae80*/  STL.64 [R1+0x240], R196 ;  /* 0x000240c401007387 */ /* 0x0003e40000100a00 */
[----:B------:R-:W-:Y:S01]  /*8ae90*/  STL.64 [R1+0x248], R198 ;  /* 0x000248c601007387 */ /* 0x000fe20000100a00 */
[----:B-1----:R-:W2:Y:S01]  /*8aea0*/  LDL.LU.64 R196, [R1+0x4cb0] ;  /* 0x004cb00001c47983 */ /* 0x002ea20000300a00 */
        /* <DEDUP_REMOVED lines=19> */
[----:B------:R1:W-:Y:S02]  /*8afe0*/  STL.64 [R1+0x1d8], R30 ;  /* 0x0001d81e01007387 */ /* 0x0003e40000100a00 */
[----:B-1----:R-:W2:Y:S01]  /*8aff0*/  LDL.LU R28, [R1+0x2c00] ;  /* 0x002c0000011c7983 */ /* 0x002ea20000300800 */
[----:B------:R-:W2:Y:S02]  /*8b000*/  LDL.LU R29, [R1+0x2c04] ;  /* 0x002c0400011d7983 */ /* 0x000ea40000300800 */
[----:B------:R-:W2:Y:S02]  /*8b010*/  LDL.LU R30, [R1+0x2c08] ;  /* 0x002c0800011e7983 */ /* 0x000ea40000300800 */
[----:B------:R-:W2:Y:S01]  /*8b020*/  LDL.LU R31, [R1+0x2c0c] ;  /* 0x002c0c00011f7983 */ /* 0x000ea20000300800 */
[C---:B------:R-:W-:Y:S08]  /*8b030*/  HMMA.1688.F32.TF32 R224, R12.reuse, R84, R224 ;  /* 0x000000540ce0723c */ /* 0x040ff000000810e0 */
[C---:B------:R-:W-:Y:S08]  /*8b040*/  HMMA.1688.F32.TF32 R8, R12.reuse, R80, R8 ;  /* 0x000000500c08723c */ /* 0x040ff00000081008 */
[C---:B------:R-:W-:Y:S07]  /*8b050*/  HMMA.1688.F32.TF32 R244, R12.reuse, R76, R244 ;  /* 0x0000004c0cf4723c */ /* 0x040fee00000810f4 */
[----:B------:R1:W-:Y:S01]  /*8b060*/  STL.64 [R1+0x1c0], R224 ;  /* 0x0001c0e001007387 */ /* 0x0003e20000100a00 */
[----:B------:R-:W-:Y:S03]  /*8b070*/  STL.64 [R1+0x1c8], R226 ;  /* 0x0001c8e201007387 */ /* 0x000fe60000100a00 */
[----:B-1----:R-:W3:Y:S04]  /*8b080*/  LDL.LU.64 R224, [R1+0x4c78] ;  /* 0x004c780001e07983 */ /* 0x002ee80000300a00 */
[----:B------:R-:W-:Y:S02]  /*8b090*/  STL.64 [R1+0x1b0], R8 ;  /* 0x0001b00801007387 */ /* 0x000fe40000100a00 */
[----:B------:R1:W-:Y:S02]  /*8b0a0*/  STL.64 [R1+0x1b8], R10 ;  /* 0x0001b80a01007387 */ /* 0x0003e40000100a00 */
[C---:B-1----:R-:W-:Y:S04]  /*8b0b0*/  HMMA.1688.F32.TF32 R8, R12.reuse, R72, R248 ;  /* 0x000000480c08723c */ /* 0x042fe800000810f8 */
[----:B------:R-:W-:Y:S01]  /*8b0c0*/  STL.64 [R1+0x1a0], R244 ;  /* 0x0001a0f401007387 */ /* 0x000fe20000100a00 */
[----:B------:R1:W-:Y:S03]  /*8b0d0*/  STL.64 [R1+0x1a8], R246 ;  /* 0x0001a8f601007387 */ /* 0x0003e60000100a00 */
[C---:B-1----:R-:W-:Y:S08]  /*8b0e0*/  HMMA.1688.F32.TF32 R244, R12.reuse, R68, R236 ;  /* 0x000000440cf4723c */ /* 0x042ff000000810ec */
[C---:B------:R-:W-:Y:S07]  /*8b0f0*/  HMMA.1688.F32.TF32 R236, R12.reuse, R64, R240 ;  /* 0x000000400cec723c */ /* 0x040fee00000810f0 */
[----:B------:R-:W-:Y:S01]  /*8b100*/  STL.64 [R1+0x190], R8 ;  /* 0x0001900801007387 */ /* 0x000fe20000100a00 */
[----:B------:R1:W-:Y:S02]  /*8b110*/  STL.64 [R1+0x198], R10 ;  /* 0x0001980a01007387 */ /* 0x0003e40000100a00 */
[C---:B-1----:R-:W-:Y:S05]  /*8b120*/  HMMA.1688.F32.TF32 R8, R12.reuse, R60, R16 ;  /* 0x0000003c0c08723c */ /* 0x042fea0000081010 */
[----:B------:R-:W-:Y:S01]  /*8b130*/  STL.64 [R1+0x180], R244 ;  /* 0x000180f401007387 */ /* 0x000fe20000100a00 */
[----:B------:R-:W-:Y:S07]  /*8b140*/  STL.64 [R1+0x188], R246 ;  /* 0x000188f601007387 */ /* 0x000fee0000100a00 */
[----:B------:R-:W-:Y:S02]  /*8b150*/  STL.64 [R1+0x170], R236 ;  /* 0x000170ec01007387 */ /* 0x000fe40000100a00 */
[----:B------:R-:W-:Y:S01]  /*8b160*/  STL.64 [R1+0x178], R238 ;  /* 0x000178ee01007387 */ /* 0x000fe20000100a00 */
[C---:B------:R-:W-:Y:S07]  /*8b170*/  HMMA.1688.F32.TF32 R16, R12.reuse, R56, R20 ;  /* 0x000000380c10723c */ /* 0x040fee0000081014 */
[----:B------:R-:W-:Y:S01]  /*8b180*/  STL.64 [R1+0x160], R8 ;  /* 0x0001600801007387 */ /* 0x000fe20000100a00 */
[----:B------:R1:W-:Y:S02]  /*8b190*/  STL.64 [R1+0x168], R10 ;  /* 0x0001680a01007387 */ /* 0x0003e40000100a00 */
[----:B------:R-:W3:Y:S02]  /*8b1a0*/  LDL.LU R222, [R1+0x2ef8] ;  /* 0x002ef80001de7983 */ /* 0x000ee40000300800 */
[----:B------:R-:W3:Y:S01]  /*8b1b0*/  LDL.LU R223, [R1+0x2efc] ;  /* 0x002efc0001df7983 */ /* 0x000ee20000300800 */
[C---:B-1----:R-:W-:Y:S08]  /*8b1c0*/  HMMA.1688.F32.TF32 R8, R12.reuse, R52, R232 ;  /* 0x000000340c08723c */ /* 0x042ff000000810e8 */
[----:B------:R-:W-:Y:S01]  /*8b1d0*/  HMMA.1688.F32.TF32 R12, R12, R48, R24 ;  /* 0x000000300c0c723c */ /* 0x000fe20000081018 */
[----:B------:R-:W-:Y:S04]  /*8b1e0*/  LDS R232, [R3+0x10200] ;  /* 0x0102000003e87984 */ /* 0x000fe80000000800 */
[----:B------:R-:W-:Y:S04]  /*8b1f0*/  LDS R234, [R3+0x12200] ;  /* 0x0122000003ea7984 */ /* 0x000fe80000000800 */
[----:B------:R-:W-:Y:S04]  /*8b200*/  LDS R233, [R4+0x10200] ;  /* 0x0102000004e97984 */ /* 0x000fe80000000800 */
[----:B------:R-:W1:Y:S04]  /*8b210*/  LDS R235, [R4+0x12200] ;  /* 0x0122000004eb7984 */ /* 0x000e680000000800 */
[----:B------:R-:W-:Y:S01]  /*8b220*/  STL.64 [R1+0x4880], R10 ;  /* 0x0048800a01007387 */ /* 0x000fe20000100a00 */
[----:B------:R-:W-:Y:S02]  /*8b230*/  STL.64 [R1+0x150], R16 ;  /* 0x0001501001007387 */ /* 0x000fe40000100a00 */
[----:B------:R2:W-:Y:S02]  /*8b240*/  STL.64 [R1+0x158], R18 ;  /* 0x0001581201007387 */ /* 0x0005e40000100a00 */
[----:B------:R1:W-:Y:S01]  /*8b250*/  STL.64 [R1+0x4878], R8 ;  /* 0x0048780801007387 */ /* 0x0003e20000100a00 */
        /* <DEDUP_REMOVED lines=10> */
[----:B------:R-:W-:Y:S02]  /*8b300*/  STL.64 [R1+0x4890], R14 ;  /* 0x0048900e01007387 */ /* 0x000fe40000100a00 */
[----:B------:R-:W-:Y:S01]  /*8b310*/  STL.64 [R1+0x4888], R12 ;  /* 0x0048880c01007387 */ /* 0x000fe20000100a00 */
[C---:B--2---:R-:W-:Y:S01]  /*8b320*/  HMMA.1688.F32.TF32 R16, R228.reuse, R44, R28 ;  /* 0x0000002ce410723c */ /* 0x044fe2000008101c */
[----:B------:R-:W2:Y:S01]  /*8b330*/  LDL.LU R28, [R1+0x2eb0] ;  /* 0x002eb000011c7983 */ /* 0x000ea20000300800 */
[----:B------:R-:W2:Y:S02]  /*8b340*/  LDL.LU R29, [R1+0x2eb4] ;  /* 0x002eb400011d7983 */ /* 0x000ea40000300800 */
[----:B------:R-:W2:Y:S02]  /*8b350*/  LDL.LU R30, [R1+0x2eb8] ;  /* 0x002eb800011e7983 */ /* 0x000ea40000300800 */
[----:B------:R-:W2:Y:S11]  /*8b360*/  LDL.LU R31, [R1+0x2ebc] ;  /* 0x002ebc00011f7983 */ /* 0x000eb60000300800 */
[----:B------:R-:W-:Y:S06]  /*8b370*/  @!UPT UIADD3 URZ, URZ, URZ, URZ ;  /* 0x0000003f3f3ff290 */ /* 0x000fec000fffe03f */
[----:B------:R-:W-:Y:S01]  /*8b380*/  STL.64 [R1+0x48a0], R18 ;  /* 0x0048a01201007387 */ /* 0x000fe20000100a00 */
[----:B------:R-:W-:Y:S02]  /*8b390*/  STL.64 [R1+0x4898], R16 ;  /* 0x0048981001007387 */ /* 0x000fe40000100a00 */
[----:B------:R-:W2:Y:S02]  /*8b3a0*/  LDL.LU R162, [R1+0x2ea8] ;  /* 0x002ea80001a27983 */ /* 0x000ea40000300800 */
[----:B------:R-:W2:Y:S01]  /*8b3b0*/  LDL.LU R163, [R1+0x2eac] ;  /* 0x002eac0001a37983 */ /* 0x000ea20000300800 */
[C---:B---3--:R-:W-:Y:S08]  /*8b3c0*/  HMMA.1688.F32.TF32 R220, R228.reuse, R40, R220 ;  /* 0x00000028e4dc723c */ /* 0x048ff000000810dc */
[C---:B----4-:R-:W-:Y:S08]  /*8b3d0*/  HMMA.1688.F32.TF32 R224, R228.reuse, R36, R224 ;  /* 0x00000024e4e0723c */ /* 0x050ff000000810e0 */
[C---:B------:R-:W-:Y:S08]  /*8b3e0*/  HMMA.1688.F32.TF32 R20, R228.reuse, R32, R20 ;  /* 0x00000020e414723c */ /* 0x040ff00000081014 */
[C---:B------:R-:W-:Y:S01]  /*8b3f0*/  HMMA.1688.F32.TF32 R24, R228.reuse, R156, R24 ;  /* 0x0000009ce418723c */ /* 0x040fe20000081018 */
[----:B------:R-:W-:Y:S01]  /*8b400*/  STL [R1+0x4820], R220 ;  /* 0x004820dc01007387 */ /* 0x000fe20000100800 */
[----:B------:R-:W-:Y:S02]  /*8b410*/  STL [R1+0x481c], R221 ;  /* 0x00481cdd01007387 */ /* 0x000fe40000100800 */
[----:B------:R-:W-:Y:S02]  /*8b420*/  STL [R1+0x4818], R222 ;  /* 0x004818de01007387 */ /* 0x000fe40000100800 */
[----:B------:R-:W-:Y:S01]  /*8b430*/  STL [R1+0x4814], R223 ;  /* 0x004814df01007387 */ /* 0x000fe20000100800 */
[----:B------:R-:W-:Y:S01]  /*8b440*/  STL [R1+0x4824], R224 ;  /* 0x004824e001007387 */ /* 0x000fe20000100800 */
[----:B------:R-:W-:Y:S02]  /*8b450*/  STL [R1+0x4810], R225 ;  /* 0x004810e101007387 */ /* 0x000fe40000100800 */
[----:B------:R-:W-:Y:S02]  /*8b460*/  STL [R1+0x480c], R226 ;  /* 0x00480ce201007387 */ /* 0x000fe40000100800 */
[----:B------:R-:W-:Y:S03]  /*8b470*/  STL [R1+0x4808], R227 ;  /* 0x004808e301007387 */ /* 0x000fe60000100800 */
[----:B------:R-:W-:Y:S01]  /*8b480*/  STL [R1+0x4804], R20 ;  /* 0x0048041401007387 */ /* 0x000fe20000100800 */
[----:B------:R-:W-:Y:S02]  /*8b490*/  STL [R1+0x4800], R21 ;  /* 0x0048001501007387 */ /* 0x000fe40000100800 */
[----:B------:R-:W-:Y:S02]  /*8b4a0*/  STL [R1+0x47fc], R22 ;  /* 0x0047fc1601007387 */ /* 0x000fe40000100800 */
[----:B------:R-:W-:Y:S03]  /*8b4b0*/  STL [R1+0x47f8], R23 ;  /* 0x0047f81701007387 */ /* 0x000fe60000100800 */
[----:B------:R-:W-:Y:S01]  /*8b4c0*/  STL [R1+0x47f4], R24 ;  /* 0x0047f41801007387 */ /* 0x000fe20000100800 */
[----:B------:R-:W-:Y:S02]  /*8b4d0*/  STL [R1+0x47f0], R25 ;  /* 0x0047f01901007387 */ /* 0x000fe40000100800 */
[----:B------:R-:W-:Y:S02]  /*8b4e0*/  STL [R1+0x47ec], R26 ;  /* 0x0047ec1a01007387 */ /* 0x000fe40000100800 */
[----:B------:R-:W-:Y:S01]  /*8b4f0*/  STL [R1+0x47e8], R27 ;  /* 0x0047e81b01007387 */ /* 0x000fe20000100800 */
[----:B------:R-:W3:Y:S01]  /*8b500*/  LDL.LU R166, [R1+0x2e98] ;  /* 0x002e980001a67983 */ /* 0x000ee20000300800 */
[----:B------:R-:W3:Y:S02]  /*8b510*/  LDL.LU R167, [R1+0x2e9c] ;  /* 0x002e9c0001a77983 */ /* 0x000ee40000300800 */
[----:B------:R-:W4:Y:S02]  /*8b520*/  LDL.LU R170, [R1+0x2e88] ;  /* 0x002e880001aa7983 */ /* 0x000f240000300800 */
[----:B------:R-:W4:Y:S01]  /*8b530*/  LDL.LU R171, [R1+0x2e8c] ;  /* 0x002e8c0001ab7983 */ /* 0x000f220000300800 */
[C---:B--2---:R-:W-:Y:S11]  /*8b540*/  HMMA.1688.F32.TF32 R28, R228.reuse, R152, R28 ;  /* 0x00000098e41c723c */ /* 0x044ff6000008101c */
[----:B------:R-:W-:Y:S11]  /*8b550*/  @!UPT UIADD3 URZ, URZ, URZ, URZ ;  /* 0x0000003f3f3ff290 */ /* 0x000ff6000fffe03f */
[----:B------:R-:W-:Y:S01]  /*8b560*/  @!UPT UIADD3 URZ, URZ, URZ, URZ ;  /* 0x0000003f3f3ff290 */ /* 0x000fe2000fffe03f */
[----:B------:R-:W-:Y:S01]  /*8b570*/  STL [R1+0x47e4], R28 ;  /* 0x0047e41c01007387 */ /* 0x000fe20000100800 */
[----:B------:R-:W-:Y:S02]  /*8b580*/  STL [R1+0x47e0], R29 ;  /* 0x0047e01d01007387 */ /* 0x000fe40000100800 */
[----:B------:R-:W-:Y:S02]  /*8b590*/  STL [R1+0x47dc], R30 ;  /* 0x0047dc1e01007387 */ /* 0x000fe40000100800 */
[----:B------:R-:W-:Y:S01]  /*8b5a0*/  STL [R1+0x47d8], R31 ;  /* 0x0047d81f01007387 */ /* 0x000fe20000100800 */
        /* <DEDUP_REMOVED lines=8> */
[C---:B------:R-:W-:Y:S01]  /*8b630*/  HMMA.1688.F32.TF32 R160, R228.reuse, R120, R160 ;  /* 0x00000078e4a0723c */ /* 0x040fe200000810a0 */
[----:B------:R-:W2:Y:S01]  /*8b640*/  LDL.LU R190, [R1+0x2e38] ;  /* 0x002e380001be7983 */ /* 0x000ea20000300800 */
[----:B------:R-:W2:Y:S11]  /*8b650*/  LDL.LU R191, [R1+0x2e3c] ;  /* 0x002e3c0001bf7983 */ /* 0x000eb60000300800 */
[----:B------:R-:W-:Y:S10]  /*8b660*/  @!UPT UIADD3 URZ, URZ, URZ, URZ ;  /* 0x0000003f3f3ff290 */ /* 0x000ff4000fffe03f */
[----:B------:R-:W-:Y:S01]  /*8b670*/  STL [R1+0x4834], R160 ;  /* 0x004834a001007387 */ /* 0x000fe20000100800 */
[----:B------:R-:W-:Y:S02]  /*8b680*/  STL [R1+0x4830], R161 ;  /* 0x004830a101007387 */ /* 0x000fe40000100800 */
[----:B------:R-:W-:Y:S02]  /*8b690*/  STL [R1+0x482c], R162 ;  /* 0x00482ca201007387 */ /* 0x000fe40000100800 */
[----:B------:R-:W-:Y:S01]  /*8b6a0*/  STL [R1+0x4828], R163 ;  /* 0x004828a301007387 */ /* 0x000fe20000100800 */
[C---:B---3--:R-:W-:Y:S08]  /*8b6b0*/  HMMA.1688.F32.TF32 R164, R228.reuse, R116, R164 ;  /* 0x00000074e4a4723c */ /* 0x048ff000000810a4 */
[C---:B----4-:R-:W-:Y:S11]  /*8b6c0*/  HMMA.1688.F32.TF32 R168, R228.reuse, R148, R168 ;  /* 0x00000094e4a8723c */ /* 0x050ff600000810a8 */
[----:B------:R-:W-:Y:S04]  /*8b6d0*/  @!UPT UIADD3 URZ, URZ, URZ, URZ ;  /* 0x0000003f3f3ff290 */ /* 0x000fe8000fffe03f */
        /* <DEDUP_REMOVED lines=8> */
[C---:B--2---:R-:W-:Y:S08]  /*8b760*/  HMMA.1688.F32.TF32 R172, R228.reuse, R144, R172 ;  /* 0x00000090e4ac723c */ /* 0x044ff000000810ac */
[C---:B------:R-:W-:Y:S08]  /*8b770*/  HMMA.1688.F32.TF32 R176, R228.reuse, R140, R176 ;  /* 0x0000008ce4b0723c */ /* 0x040ff000000810b0 */
        /* <DEDUP_REMOVED lines=10> */
[----:B------:R-:W-:Y:S01]  /*8b820*/  STL.64 [R1+0x48b0], R182 ;  /* 0x0048b0b601007387 */ /* 0x000fe20000100a00 */
[----:B------:R-:W-:Y:S07]  /*8b830*/  STL.64 [R1+0x48a8], R180 ;  /* 0x0048a8b401007387 */ /* 0x000fee0000100a00 */
[----:B------:R-:W-:Y:S02]  /*8b840*/  STL.64 [R1+0x48c0], R186 ;  /* 0x0048c0ba01007387 */ /* 0x000fe40000100a00 */
[----:B------:R-:W-:Y:S01]  /*8b850*/  STL.64 [R1+0x48b8], R184 ;  /* 0x0048b8b801007387 */ /* 0x000fe20000100a00 */
[----:B------:R-:W2:Y:S01]  /*8b860*/  LDL.LU R198, [R1+0x2e18] ;  /* 0x002e180001c67983 */ /* 0x000ea20000300800 */
[----:B------:R-:W2:Y:S02]  /*8b870*/  LDL.LU R199, [R1+0x2e1c] ;  /* 0x002e1c0001c77983 */ /* 0x000ea40000300800 */
[----:B------:R-:W3:Y:S02]  /*8b880*/  LDL.LU R194, [R1+0x2e28] ;  /* 0x002e280001c27983 */ /* 0x000ee40000300800 */
[----:B------:R-:W3:Y:S01]  /*8b890*/  LDL.LU R195, [R1+0x2e2c] ;  /* 0x002e2c0001c37983 */ /* 0x000ee20000300800 */
        /* <DEDUP_REMOVED lines=10> */
[----:B------:R-:W1:Y:S02]  /*8b940*/  LDL.LU R240, [R1+0x2db0] ;  /* 0x002db00001f07983 */ /* 0x000e640000300800 */
[----:B------:R-:W1:Y:S01]  /*8b950*/  LDL.LU R241, [R1+0x2db4] ;  /* 0x002db40001f17983 */ /* 0x000e620000300800 */
[----:B------:R-:W1:Y:S01]  /*8b960*/  LDL.LU R242, [R1+0x2db8] ;  /* 0x002db80001f27983 */ /* 0x000e620000300800 */
[----:B------:R-:W1:Y:S02]  /*8b970*/  LDL.LU R243, [R1+0x2dbc] ;  /* 0x002dbc0001f37983 */ /* 0x000e640000300800 */
[----:B------:R-:W4:Y:S02]  /*8b980*/  LDL.LU R248, [R1+0x2da0] ;  /* 0x002da00001f87983 */ /* 0x000f240000300800 */
[----:B------:R-:W4:Y:S01]  /*8b990*/  LDL.LU R249, [R1+0x2da4] ;  /* 0x002da40001f97983 */ /* 0x000f220000300800 */
[----:B------:R-:W4:Y:S01]  /*8b9a0*/  LDL.LU R250, [R1+0x2da8] ;  /* 0x002da80001fa7983 */ /* 0x000f220000300800 */
[----:B------:R-:W4:Y:S01]  /*8b9b0*/  LDL.LU R251, [R1+0x2dac] ;  /* 0x002dac0001fb7983 */ /* 0x000f220000300800 */
[C---:B------:R-:W-:Y:S11]  /*8b9c0*/  HMMA.1688.F32.TF32 R188, R228.reuse, R128, R188 ;  /* 0x00000080e4bc723c */ /* 0x040ff600000810bc */
[----:B------:R-:W-:Y:S11]  /*8b9d0*/  @!UPT UIADD3 URZ, URZ, URZ, URZ ;  /* 0x0000003f3f3ff290 */ /* 0x000ff6000fffe03f */
[----:B------:R-:W-:Y:S01]  /*8b9e0*/  @!UPT UIADD3 URZ, URZ, URZ, URZ ;  /* 0x0000003f3f3ff290 */ /* 0x000fe2000fffe03f */
[----:B------:R-:W-:Y:S01]  /*8b9f0*/  STL.64 [R1+0x48d0], R190 ;  /* 0x0048d0be01007387 */ /* 0x000fe20000100a00 */
[----:B------:R-:W-:Y:S01]  /*8ba00*/  STL.64 [R1+0x48c8], R188 ;  /* 0x0048c8bc01007387 */ /* 0x000fe20000100a00 */
[C---:B--2---:R-:W-:Y:S08]  /*8ba10*/  HMMA.1688.F32.TF32 R196, R228.reuse, R112, R196 ;  /* 0x00000070e4c4723c */ /* 0x044ff000000810c4 */
[C---:B---3--:R-:W-:Y:S08]  /*8ba20*/  HMMA.1688.F32.TF32 R192, R228.reuse, R124, R192 ;  /* 0x0000007ce4c0723c */ /* 0x048ff000000810c0 */
[C---:B----4-:R-:W-:Y:S08]  /*8ba30*/  HMMA.1688.F32.TF32 R200, R228.reuse, R108, R200 ;  /* 0x0000006ce4c8723c */ /* 0x050ff000000810c8 */
[C---:B------:R-:W-:Y:S08]  /*8ba40*/  HMMA.1688.F32.TF32 R204, R228.reuse, R104, R204 ;  /* 0x00000068e4cc723c */ /* 0x040ff000000810cc */
[C---:B------:R-:W-:Y:S08]  /*8ba50*/  HMMA.1688.F32.TF32 R208, R228.reuse, R100, R208 ;  /* 0x00000064e4d0723c */ /* 0x040ff000000810d0 */
[C---:B------:R-:W-:Y:S08]  /*8ba60*/  HMMA.1688.F32.TF32 R212, R228.reuse, R96, R212 ;  /* 0x00000060e4d4723c */ /* 0x040ff000000810d4 */
        /* <DEDUP_REMOVED lines=9> */
[----:B------:R-:W2:Y:S01]  /*8bb00*/  LDL.LU R236, [R1+0x2d90] ;  /* 0x002d900001ec7983 */ /* 0x000ea20000300800 */
[----:B------:R-:W2:Y:S02]  /*8bb10*/  LDL.LU R237, [R1+0x2d94] ;  /* 0x002d940001ed7983 */ /* 0x000ea40000300800 */
[----:B------:R-:W2:Y:S02]  /*8bb20*/  LDL.LU R238, [R1+0x2d98] ;  /* 0x002d980001ee7983 */ /* 0x000ea40000300800 */
[----:B------:R-:W2:Y:S01]  /*8bb30*/  LDL.LU R239, [R1+0x2d9c] ;  /* 0x002d9c0001ef7983 */ /* 0x000ea20000300800 */
[C---:B-1----:R-:W-:Y:S01]  /*8bb40*/  HMMA.1688.F32.TF32 R8, R228.reuse, R88, R240 ;  /* 0x00000058e408723c */ /* 0x042fe200000810f0 */
[----:B------:R-:W-:Y:S01]  /*8bb50*/  STL.64 [R1+0x4920], R210 ;  /* 0x004920d201007387 */ /* 0x000fe20000100a00 */
[----:B------:R-:W-:Y:S02]  /*8bb60*/  STL.64 [R1+0x4918], R208 ;  /* 0x004918d001007387 */ /* 0x000fe40000100a00 */
[----:B------:R-:W-:Y:S02]  /*8bb70*/  STL.64 [R1+0x4930], R214 ;  /* 0x004930d601007387 */ /* 0x000fe40000100a00 */
[----:B------:R-:W-:Y:S01]  /*8bb80*/  STL.64 [R1+0x4928], R212 ;  /* 0x004928d401007387 */ /* 0x000fe20000100a00 */
[----:B------:R-:W-:Y:S01]  /*8bb90*/  STL.64 [R1+0x4940], R218 ;  /* 0x004940da01007387 */ /* 0x000fe20000100a00 */
[----:B------:R-:W-:Y:S02]  /*8bba0*/  STL.64 [R1+0x4938], R216 ;  /* 0x004938d801007387 */ /* 0x000fe40000100a00 */
[----:B------:R-:W3:Y:S11]  /*8bbb0*/  LDL.LU R240, [R1+0x2d80] ;  /* 0x002d800001f07983 */ /* 0x000ef60000300800 */
[----:B------:R-:W-:Y:S02]  /*8bbc0*/  @!UPT UIADD3 URZ, URZ, URZ, URZ ;  /* 0x0000003f3f3ff290 */ /* 0x000fe4000fffe03f */
[----:B------:R-:W-:Y:S01]  /*8bbd0*/  STL.64 [R1+0x13b0], R8 ;  /* 0x0013b00801007387 */ /* 0x000fe20000100a00 */
[----:B------:R1:W-:Y:S02]  /*8bbe0*/  STL.64 [R1+0x13b8], R10 ;  /* 0x0013b80a01007387 */ /* 0x0003e40000100a00 */
[----:B------:R-:W3:Y:S02]  /*8bbf0*/  LDL.LU R241, [R1+0x2d84] ;  /* 0x002d840001f17983 */ /* 0x000ee40000300800 */
[----:B------:R-:W3:Y:S01]  /*8bc00*/  LDL.LU R242, [R1+0x2d88] ;  /* 0x002d880001f27983 */ /* 0x000ee20000300800 */
[----:B------:R-:W3:Y:S01]  /*8bc10*/  LDL.LU R243, [R1+0x2d8c] ;  /* 0x002d8c0001f37983 */ /* 0x000ee20000300800 */
[C---:B-1----:R-:W-:Y:S11]  /*8bc20*/  HMMA.1688.F32.TF32 R8, R228.reuse, R84, R248 ;  /* 0x00000054e408723c */ /* 0x042ff600000810f8 */
[----:B------:R-:W-:Y:S11]  /*8bc30*/  @!UPT UIADD3 URZ, URZ, URZ, URZ ;  /* 0x0000003f3f3ff290 */ /* 0x000ff6000fffe03f */
[----:B------:R-:W-:Y:S02]  /*8bc40*/  @!UPT UIADD3 URZ, URZ, URZ, URZ ;  /* 0x0000003f3f3ff290 */ /* 0x000fe4000fffe03f */
[----:B------:R-:W-:Y:S02]  /*8bc50*/  IMAD.MOV.U32 R28, RZ, RZ, R8 ;  /* 0x000000ffff1c7224 */ /* 0x000fe400078e0008 */
[----:B------:R-:W-:Y:S01]  /*8bc60*/  IMAD.MOV.U32 R29, RZ, RZ, R9 ;  /* 0x000000ffff1d7224 */ /* 0x000fe200078e0009 */
[----:B------:R-:W4:Y:S01]  /*8bc70*/  LDL.LU R8, [R1+0x2d70] ;  /* 0x002d700001087983 */ /* 0x000f220000300800 */
[----:B------:R-:W-:Y:S02]  /*8bc80*/  IMAD.MOV.U32 R30, RZ, RZ, R10 ;  /* 0x000000ffff1e7224 */ /* 0x000fe400078e000a */
[----:B------:R-:W4:Y:S01]  /*8bc90*/  LDL.LU R9, [R1+0x2d74] ;  /* 0x002d740001097983 */ /* 0x000f220000300800 */
[----:B------:R-:W-:Y:S01]  /*8bca0*/  MOV R31, R11 ;  /* 0x0000000b001f7202 */ /* 0x000fe20000000f00 */
        /* <DEDUP_REMOVED lines=17> */
[----:B------:R-:W-:Y:S07]  /*8bdc0*/  @!UPT UIADD3 URZ, URZ, URZ, URZ ;  /* 0x0000003f3f3ff290 */ /* 0x000fee000fffe03f */
[----:B------:R-:W-:Y:S01]  /*8bdd0*/  IMAD.MOV.U32 R26, RZ, RZ, R14 ;  /* 0x000000ffff1a7224 */ /* 0x000fe200078e000e */
[----:B------:R-:W-:Y:S01]  /*8bde0*/  MOV R27, R15 ;  /* 0x0000000f001b7202 */ /* 0x000fe20000000f00 */
[----:B------:R-:W-:Y:S02]  /*8bdf0*/  IMAD.MOV.U32 R24, RZ, RZ, R12 ;  /* 0x000000ffff187224 */ /* 0x000fe400078e000c */
[----:B------:R-:W-:Y:S02]  /*8be00*/  IMAD.MOV.U32 R25, RZ, RZ, R13 ;  /* 0x000000ffff197224 */ /* 0x000fe400078e000d */
[C---:B---3--:R-:W-:Y:S01]  /*8be10*/  HMMA.1688.F32.TF32 R12, R228.reuse, R76, R240 ;  /* 0x0000004ce40c723c */ /* 0x048fe200000810f0 */
[----:B------:R-:W-:Y:S02]  /*8be20*/  STL.64 [R1+0x4960], R26 ;  /* 0x0049601a01007387 */ /* 0x000fe40000100a00 */
[----:B------:R-:W-:Y:S02]  /*8be30*/  STL.64 [R1+0x4958], R24 ;  /* 0x0049581801007387 */ /* 0x000fe40000100a00 */
[----:B------:R-:W3:Y:S02]  /*8be40*/  LDL.LU R240, [R1+0x2d30] ;  /* 0x002d300001f07983 */ /* 0x000ee40000300800 */
[----:B------:R-:W3:Y:S01]  /*8be50*/  LDL.LU R241, [R1+0x2d34] ;  /* 0x002d340001f17983 */ /* 0x000ee20000300800 */
[----:B------:R-:W3:Y:S01]  /*8be60*/  LDL.LU R242, [R1+0x2d38] ;  /* 0x002d380001f27983 */ /* 0x000ee20000300800 */
[----:B------:R-:W3:Y:S01]  /*8be70*/  LDL.LU R243, [R1+0x2d3c] ;  /* 0x002d3c0001f37983 */ /* 0x000ee20000300800 */
[C---:B----4-:R-:W-:Y:S11]  /*8be80*/  HMMA.1688.F32.TF32 R8, R228.reuse, R72, R8 ;  /* 0x00000048e408723c */ /* 0x050ff60000081008 */
        /* <DEDUP_REMOVED lines=13> */
[----:B------:R-:W-:Y:S01]  /*8bf60*/  HMMA.1688.F32.TF32 R8, R228, R64, R248 ;  /* 0x00000040e408723c */ /* 0x000fe200000810f8 */
[----:B------:R-:W-:Y:S01]  /*8bf70*/  IMAD.MOV.U32 R22, RZ, RZ, R14 ;  /* 0x000000ffff167224 */ /* 0x000fe200078e000e */
[----:B------:R-:W-:Y:S01]  /*8bf80*/  MOV R23, R15 ;  /* 0x0000000f00177202 */ /* 0x000fe20000000f00 */
[----:B------:R-:W-:-:S02]  /*8bf90*/  IMAD.MOV.U32 R20, RZ, RZ, R12 ;  /* 0x000000ffff147224 */ /* 0x000fc400078e000c */
[----:B------:R-:W-:Y:S11]  /*8bfa0*/  IMAD.MOV.U32 R21, RZ, RZ, R13 ;  /* 0x000000ffff157224 */ /* 0x000ff600078e000d */
[----:B------:R-:W-:Y:S08]  /*8bfb0*/  @!UPT UIADD3 URZ, URZ, URZ, URZ ;  /* 0x0000003f3f3ff290 */ /* 0x000ff0000fffe03f */
[----:B------:R-:W-:Y:S02]  /*8bfc0*/  IMAD.MOV.U32 R223, RZ, RZ, R8 ;  /* 0x000000ffffdf7224 */ /* 0x000fe400078e0008 */
[----:B------:R-:W-:Y:S02]  /*8bfd0*/  IMAD.MOV.U32 R225, RZ, RZ, R9 ;  /* 0x000000ffffe17224 */ /* 0x000fe400078e0009 */
[----:B------:R-:W-:Y:S01]  /*8bfe0*/  IMAD.MOV.U32 R226, RZ, RZ, R10 ;  /* 0x000000ffffe27224 */ /* 0x000fe200078e000a */
[----:B------:R-:W-:Y:S01]  /*8bff0*/  MOV R227, R11 ;  /* 0x0000000b00e37202 */ /* 0x000fe20000000f00 */
[----:B------:R-:W-:Y:S01]  /*8c000*/  STL.64 [R1+0x4970], R22 ;  /* 0x0049701601007387 */ /* 0x000fe20000100a00 */
[----:B------:R1:W-:Y:S02]  /*8c010*/  STL.64 [R1+0x4968], R20 ;  /* 0x0049681401007387 */ /* 0x0003e40000100a00 */
[----:B------:R-:W-:Y:S02]  /*8c020*/  STL.64 [R1+0x4980], R162 ;  /* 0x004980a201007387 */ /* 0x000fe40000100a00 */
[----:B------:R-:W-:Y:S01]  /*8c030*/  STL.64 [R1+0x4978], R160 ;  /* 0x004978a001007387 */ /* 0x000fe20000100a00 */
[----:B------:R-:W-:Y:S01]  /*8c040*/  STL.64 [R1+0x49a0], R226 ;  /* 0x0049a0e201007387 */ /* 0x000fe20000100a00 */
[----:B------:R-:W-:Y:S02]  /*8c050*/  STL.64 [R1+0x4998], R224 ;  /* 0x004998e001007387 */ /* 0x000fe40000100a00 */
[----:B------:R-:W-:Y:S02]  /*8c060*/  STL.64 [R1+0x4990], R222 ;  /* 0x004990de01007387 */ /* 0x000fe40000100a00 */
[----:B------:R-:W-:Y:S01]  /*8c070*/  STL.64 [R1+0x4988], R220 ;  /* 0x004988dc01007387 */ /* 0x000fe20000100a00 */
[C---:B--2---:R-:W-:Y:S11]  /*8c080*/  HMMA.1688.F32.TF32 R8, R228.reuse, R60, R236 ;  /* 0x0000003ce408723c */ /* 0x044ff600000810ec */
[----:B------:R-:W-:Y:S11]  /*8c090*/  @!UPT UIADD3 URZ, URZ, URZ, URZ ;  /* 0x0000003f3f3ff290 */ /* 0x000ff6000fffe03f */
[----:B------:R-:W-:Y:S02]  /*8c0a0*/  @!UPT UIADD3 URZ, URZ, URZ, URZ ;  /* 0x0000003f3f3ff290 */ /* 0x000fe4000fffe03f */
[----:B------:R-:W-:Y:S01]  /*8c0b0*/  IMAD.MOV.U32 R166, RZ, RZ, R10 ;  /* 0x000000ffffa67224 */ /* 0x000fe200078e000a */
[----:B------:R-:W-:Y:S01]  /*8c0c0*/  MOV R167, R11 ;  /* 0x0000000b00a77202 */ /* 0x000fe20000000f00 */
[----:B------:R-:W-:Y:S02]  /*8c0d0*/  IMAD.MOV.U32 R164, RZ, RZ, R8 ;  /* 0x000000ffffa47224 */ /* 0x000fe400078e0008 */
[----:B------:R-:W-:Y:S02]  /*8c0e0*/  IMAD.MOV.U32 R165, RZ, RZ, R9 ;  /* 0x000000ffffa57224 */ /* 0x000fe400078e0009 */
[----:B------:R-:W-:Y:S03]  /*8c0f0*/  STL.64 [R1+0x49b0], R166 ;  /* 0x0049b0a601007387 */ /* 0x000fe60000100a00 */
[----:B------:R-:W-:Y:S01]  /*8c100*/  STL.64 [R1+0x49a8], R164 ;  /* 0x0049a8a401007387 */ /* 0x000fe20000100a00 */
[----:B---3--:R-:W-:Y:S01]  /*8c110*/  HMMA.1688.F32.TF32 R8, R228, R56, R240 ;  /* 0x00000038e408723c */ /* 0x008fe200000810f0 */
        /* <DEDUP_REMOVED lines=16> */
[----:B------:R-:W-:-:S02]  /*8c220*/  IMAD.MOV.U32 R168, RZ, RZ, R8 ;  /* 0x000000ffffa87224 */ /* 0x000fc400078e0008 */
[----:B------:R-:W-:Y:S01]  /*8c230*/  IMAD.MOV.U32 R169, RZ, RZ, R9 ;  /* 0x000000ffffa97224 */ /* 0x000fe200078e0009 */
[----:B------:R-:W2:Y:S01]  /*8c240*/  LDL.LU R8, [R1+0x2cf0] ;  /* 0x002cf00001087983 */ /* 0x000ea20000300800 */
[----:B------:R-:W-:Y:S02]  /*8c250*/  IMAD.MOV.U32 R170, RZ, RZ, R10 ;  /* 0x000000ffffaa7224 */ /* 0x000fe400078e000a */
[----:B------:R-:W2:Y:S01]  /*8c260*/  LDL.LU R9, [R1+0x2cf4] ;  /* 0x002cf40001097983 */ /* 0x000ea20000300800 */
[----:B------:R-:W-:Y:S01]  /*8c270*/  MOV R171, R11 ;  /* 0x0000000b00ab7202 */ /* 0x000fe20000000f00 */
        /* <DEDUP_REMOVED lines=22> */
[----:B------:R-:W-:Y:S02]  /*8c3e0*/  STL.64 [R1+0x49c0], R170 ;  /* 0x0049c0aa01007387 */ /* 0x000fe40000100a00 */
[----:B------:R-:W-:Y:S01]  /*8c3f0*/  STL.64 [R1+0x49b8], R168 ;  /* 0x0049b8a801007387 */ /* 0x000fe20000100a00 */
[C---:B-1----:R-:W-:Y:S11]  /*8c400*/  HMMA.1688.F32.TF32 R20, R228.reuse, R52, R172 ;  /* 0x00000034e414723c */ /* 0x042ff600000810ac */
[----:B------:R-:W-:Y:S11]  /*8c410*/  @!UPT UIADD3 URZ, URZ, URZ, URZ ;  /* 0x0000003f3f3ff290 */ /* 0x000ff6000fffe03f */
[----:B------:R-:W-:Y:S02]  /*8c420*/  @!UPT UIADD3 URZ, URZ, URZ, URZ ;  /* 0x0000003f3f3ff290 */ /* 0x000fe4000fffe03f */
[----:B------:R-:W-:Y:S02]  /*8c430*/  IMAD.MOV.U32 R172, RZ, RZ, R20 ;  /* 0x000000ffffac7224 */ /* 0x000fe400078e0014 */
[----:B------:R-:W-:Y:S02]  /*8c440*/  IMAD.MOV.U32 R173, RZ, RZ, R21 ;  /* 0x000000ffffad7224 */ /* 0x000fe400078e0015 */
[----:B------:R-:W-:Y:S01]  /*8c450*/  IMAD.MOV.U32 R174, RZ, RZ, R22 ;  /* 0x000000ffffae7224 */ /* 0x000fe200078e0016 */
[----:B------:R-:W-:Y:S02]  /*8c460*/  MOV R175, R23 ;  /* 0x0000001700af7202 */ /* 0x000fe40000000f00 */
[----:B----4-:R-:W-:Y:S01]  /*8c470*/  HMMA.1688.F32.TF32 R20, R228, R48, R176 ;  /* 0x00000030e414723c */ /* 0x010fe200000810b0 */
[----:B------:R-:W-:Y:S04]  /*8c480*/  LDS R228, [R3+0x10280] ;  /* 0x0102800003e47984 */ /* 0x000fe80000000800 */
[----:B------:R-:W-:Y:S01]  /*8c490*/  STL.64 [R1+0x49d0], R174 ;  /* 0x0049d0ae01007387 */ /* 0x000fe20000100a00 */
[----:B------:R-:W-:Y:S03]  /*8c4a0*/  STL.64 [R1+0x49c8], R172 ;  /* 0x0049c8ac01007387 */ /* 0x000fe60000100a00 */
[----:B------:R-:W-:Y:S04]  /*8c4b0*/  LDS R230, [R3+0x12280] ;  /* 0x0122800003e67984 */ /* 0x000fe80000000800 */
[----:B------:R-:W-:Y:S04]  /*8c4c0*/  LDS R229, [R4+0x10280] ;  /* 0x0102800004e57984 */ /* 0x000fe80000000800 */
[----:B------:R-:W1:Y:S07]  /*8c4d0*/  LDS R231, [R4+0x12280] ;  /* 0x0122800004e77984 */ /* 0x000e6e0000000800 */
[----:B------:R-:W-:-:S02]  /*8c4e0*/  IMAD.MOV.U32 R176, RZ, RZ, R20 ;  /* 0x000000ffffb07224 */ /* 0x000fc400078e0014 */
[----:B------:R-:W-:Y:S02]  /*8c4f0*/  IMAD.MOV.U32 R177, RZ, RZ, R21 ;  /* 0x000000ffffb17224 */ /* 0x000fe400078e0015 */
[----:B------:R-:W-:Y:S01]  /*8c500*/  IMAD.MOV.U32 R178, RZ, RZ, R22 ;  /* 0x000000ffffb27224 */ /* 0x000fe200078e0016 */
[----:B------:R-:W-:Y:S02]  /*8c510*/  MOV R179, R23 ;  /* 0x0000001700b37202 */ /* 0x000fe40000000f00 */
[C---:B--2---:R-:W-:Y:S03]  /*8c520*/  HMMA.1688.F32.TF32 R20, R232.reuse, R44, R180 ;  /* 0x0000002ce814723c */ /* 0x044fe600000810b4 */
[----:B------:R-:W-:Y:S01]  /*8c530*/  STL.64 [R1+0x49e0], R178 ;  /* 0x0049e0b201007387 */ /* 0x000fe20000100a00 */
[----:B------:R-:W-:Y:S11]  /*8c540*/  STL.64 [R1+0x49d8], R176 ;  /* 0x0049d8b001007387 */ /* 0x000ff60000100a00 */
[----:B------:R-:W-:Y:S08]  /*8c550*/  @!UPT UIADD3 URZ, URZ, URZ, URZ ;  /* 0x0000003f3f3ff290 */ /* 0x000ff0000fffe03f */
[----:B------:R-:W-:Y:S01]  /*8c560*/  STL.64 [R1+0x1760], R20 ;  /* 0x0017601401007387 */ /* 0x000fe20000100a00 */
[----:B------:R2:W-:Y:S02]  /*8c570*/  STL.64 [R1+0x1768], R22 ;  /* 0x0017681601007387 */ /* 0x0005e40000100a00 */
[C---:B--2---:R-:W-:Y:S08]  /*8c580*/  HMMA.1688.F32.TF32 R20, R232.reuse, R40, R16 ;  /* 0x00000028e814723c */ /* 0x044ff00000081010 */
[C---:B------:R-:W-:Y:S08]  /*8c590*/  HMMA.1688.F32.TF32 R16, R232.reuse, R36, R12 ;  /* 0x00000024e810723c */ /* 0x040ff0000008100c */
[C---:B------:R-:W-:Y:S08]  /*8c5a0*/  HMMA.1688.F32.TF32 R12, R232.reuse, R32, R8 ;  /* 0x00000020e80c723c */ /* 0x040ff00000081008 */
[C---:B---3--:R-:W-:Y:S01]  /*8c5b0*/  HMMA.1688.F32.TF32 R8, R232.reuse, R156, R244 ;  /* 0x0000009ce808723c */ /* 0x048fe200000810f4 */
[----:B------:R-:W-:Y:S01]  /*8c5c0*/  STL.64 [R1+0x1790], R20 ;  /* 0x0017901401007387 */ /* 0x000fe20000100a00 */
[----:B------:R-:W-:Y:S05]  /*8c5d0*/  STL.64 [R1+0x1798], R22 ;  /* 0x0017981601007387 */ /* 0x000fea0000100a00 */
[----:B------:R-:W-:Y:S02]  /*8c5e0*/  STL.64 [R1+0x17b0], R16 ;  /* 0x0017b01001007387 */ /* 0x000fe40000100a00 */
[----:B------:R-:W-:Y:S01]  /*8c5f0*/  STL.64 [R1+0x17b8], R18 ;  /* 0x0017b81201007387 */ /* 0x000fe20000100a00 */
[----:B------:R-:W-:Y:S05]  /*8c600*/  STL.64 [R1+0x4c70], R158 ;  /* 0x004c709e01007387 */ /* 0x000fea0000100a00 */
[----:B------:R-:W-:Y:S02]  /*8c610*/  STL.64 [R1+0x17d0], R12 ;  /* 0x0017d00c01007387 */ /* 0x000fe40000100a00 */
[----:B------:R-:W-:Y:S02]  /*8c620*/  STL.64 [R1+0x17d8], R14 ;  /* 0x0017d80e01007387 */ /* 0x000fe40000100a00 */
[----:B------:R-:W-:Y:S04]  /*8c630*/  STL.64 [R1+0x4c68], R156 ;  /* 0x004c689c01007387 */ /* 0x000fe80000100a00 */
[----:B------:R-:W-:Y:S01]  /*8c640*/  STL.64 [R1+0x17f0], R8 ;  /* 0x0017f00801007387 */ /* 0x000fe20000100a00 */
[----:B------:R2:W-:Y:S02]  /*8c650*/  STL.64 [R1+0x17f8], R10 ;  /* 0x0017f80a01007387 */ /* 0x0005e40000100a00 */
[C---:B--2---:R-:W-:Y:S01]  /*8c660*/  HMMA.1688.F32.TF32 R8, R232.reuse, R152, R248 ;  /* 0x00000098e808723c */ /* 0x044fe200000810f8 */
[----:B------:R-:W-:Y:S01]  /*8c670*/  STL.64 [R1+0x4c60], R154 ;  /* 0x004c609a01007387 */ /* 0x000fe20000100a00 */
[----:B------:R-:W-:Y:S06]  /*8c680*/  STL.64 [R1+0x4c58], R152 ;  /* 0x004c589801007387 */ /* 0x000fec0000100a00 */
[C---:B------:R-:W-:Y:S11]  /*8c690*/  HMMA.1688.F32.TF32 R12, R232.reuse, R120, R236 ;  /* 0x00000078e80c723c */ /* 0x040ff600000810ec */
[----:B------:R-:W-:Y:S04]  /*8c6a0*/  @!UPT UIADD3 URZ, URZ, URZ, URZ ;  /* 0x0000003f3f3ff290 */ /* 0x000fe8000fffe03f */
[----:B------:R-:W-:Y:S01]  /*8c6b0*/  STL.64 [R1+0x1810], R8 ;  /* 0x0018100801007387 */ /* 0x000fe20000100a00 */
[----:B------:R2:W-:Y:S02]  /*8c6c0*/  STL.64 [R1+0x1818], R10 ;  /* 0x0018180a01007387 */ /* 0x0005e40000100a00 */
[----:B------:R-:W1:Y:S01]  /*8c6d0*/  LDL.LU R248, [R1+0x2ac0] ;  /* 0x002ac00001f87983 */ /* 0x000e620000300800 */
[C---:B--2---:R-:W-:Y:S04]  /*8c6e0*/  HMMA.1688.F32.TF32 R8, R232.reuse, R116, R240 ;  /* 0x00000074e808723c */ /* 0x044fe800000810f0 */
[----:B------:R2:W-:Y:S01]  /*8c6f0*/  STL.64 [R1+0x1830], R12 ;  /* 0x0018300c01007387 */ /* 0x0005e20000100a00 */
[----:B------:R3:W-:Y:S11]  /*8c700*/  STL.64 [R1+0x1838], R14 ;  /* 0x0018380e01007387 */ /* 0x0007f60000100a00 */
[----:B------:R-:W-:Y:S07]  /*8c710*/  @!UPT UIADD3 URZ, URZ, URZ, URZ ;  /* 0x0000003f3f3ff290 */ /* 0x000fee000fffe03f */
        /* <DEDUP_REMOVED lines=121> */
[C---:B------:R-:W-:Y:S08]  /*8ceb0*/  HMMA.1688.F32.TF32 R164, R232.reuse, R128, R224 ;  /* 0x00000080e8a4723c */ /* 0x040ff000000810e0 */
[C---:B------:R-:W-:Y:S01]  /*8cec0*/  HMMA.1688.F32.TF32 R24, R232.reuse, R108, R24 ;  /* 0x0000006ce818723c */ /* 0x040fe20000081018 */
[----:B------:R-:W-:Y:S01]  /*8ced0*/  STL.64 [R1+0x18b0], R156 ;  /* 0x0018b09c01007387 */ /* 0x000fe20000100a00 */
[----:B------:R4:W-:Y:S05]  /*8cee0*/  STL.64 [R1+0x18b8], R158 ;  /* 0x0018b89e01007387 */ /* 0x0009ea0000100a00 */
[----:B------:R-:W-:Y:S02]  /*8cef0*/  STL.64 [R1+0x18d0], R152 ;  /* 0x0018d09801007387 */ /* 0x000fe40000100a00 */
[----:B------:R2:W-:Y:S01]  /*8cf00*/  STL.64 [R1+0x18d8], R154 ;  /* 0x0018d89a01007387 */ /* 0x0005e20000100a00 */
[C---:B----4-:R-:W-:Y:S08]  /*8cf10*/  HMMA.1688.F32.TF32 R156, R232.reuse, R124, R160 ;  /* 0x0000007ce89c723c */ /* 0x050ff000000810a0 */
[C---:B--2---:R-:W-:Y:S08]  /*8cf20*/  HMMA.1688.F32.TF32 R152, R232.reuse, R112, R20 ;  /* 0x00000070e898723c */ /* 0x044ff00000081014 */
[C---:B------:R-:W-:Y:S01]  /*8cf30*/  HMMA.1688.F32.TF32 R20, R232.reuse, R104, R28 ;  /* 0x00000068e814723c */ /* 0x040fe2000008101c */
[----:B------:R-:W-:Y:S01]  /*8cf40*/  STL.64 [R1+0x18f0], R164 ;  /* 0x0018f0a401007387 */ /* 0x000fe20000100a00 */
[----:B------:R-:W-:Y:S06]  /*8cf50*/  STL.64 [R1+0x18f8], R166 ;  /* 0x0018f8a601007387 */ /* 0x000fec0000100a00 */
[C---:B------:R-:W-:Y:S01]  /*8cf60*/  HMMA.1688.F32.TF32 R28, R232.reuse, R100, R216 ;  /* 0x00000064e81c723c */ /* 0x040fe200000810d8 */
[----:B------:R-:W-:Y:S01]  /*8cf70*/  STL.64 [R1+0x1910], R156 ;  /* 0x0019109c01007387 */ /* 0x000fe20000100a00 */
[----:B------:R-:W-:Y:S05]  /*8cf80*/  STL.64 [R1+0x1918], R158 ;  /* 0x0019189e01007387 */ /* 0x000fea0000100a00 */
[----:B------:R-:W-:Y:S02]  /*8cf90*/  STL.64 [R1+0x28c0], R152 ;  /* 0x0028c09801007387 */ /* 0x000fe40000100a00 */
[----:B------:R-:W-:Y:S01]  /*8cfa0*/  STL.64 [R1+0x28c8], R154 ;  /* 0x0028c89a01007387 */ /* 0x000fe20000100a00 */
[----:B------:R-:W-:Y:S01]  /*8cfb0*/  STL.64 [R1+0x2880], R24 ;  /* 0x0028801801007387 */ /* 0x000fe20000100a00 */
[----:B------:R2:W-:Y:S04]  /*8cfc0*/  STL.64 [R1+0x2888], R26 ;  /* 0x0028881a01007387 */ /* 0x0005e80000100a00 */
[----:B------:R-:W-:Y:S02]  /*8cfd0*/  STL.64 [R1+0x2870], R20 ;  /* 0x0028701401007387 */ /* 0x000fe40000100a00 */
[----:B------:R3:W-:Y:S01]  /*8cfe0*/  STL.64 [R1+0x2878], R22 ;  /* 0x0028781601007387 */ /* 0x0007e20000100a00 */
[C---:B--2---:R-:W-:Y:S08]  /*8cff0*/  HMMA.1688.F32.TF32 R24, R232.reuse, R96, R212 ;  /* 0x00000060e818723c */ /* 0x044ff000000810d4 */
[C---:B---3--:R-:W-:Y:S01]  /*8d000*/  HMMA.1688.F32.TF32 R20, R232.reuse, R92, R208 ;  /* 0x0000005ce814723c */ /* 0x048fe200000810d0 */
[----:B------:R-:W-:Y:S01]  /*8d010*/  STL.64 [R1+0x2860], R28 ;  /* 0x0028601c01007387 */ /* 0x000fe20000100a00 */
[----:B------:R2:W-:Y:S06]  /*8d020*/  STL.64 [R1+0x2868], R30 ;  /* 0x0028681e01007387 */ /* 0x0005ec0000100a00 */
[C---:B--2---:R-:W-:Y:S07]  /*8d030*/  HMMA.1688.F32.TF32 R28, R232.reuse, R88, R204 ;  /* 0x00000058e81c723c */ /* 0x044fee00000810cc */
[----:B------:R-:W-:Y:S01]  /*8d040*/  STL.64 [R1+0x2850], R24 ;  /* 0x0028501801007387 */ /* 0x000fe20000100a00 */
[----:B------:R2:W-:Y:S07]  /*8d050*/  STL.64 [R1+0x2858], R26 ;  /* 0x0028581a01007387 */ /* 0x0005ee0000100a00 */
        /* <DEDUP_REMOVED lines=21> */
[C---:B---3--:R-:W-:Y:S08]  /*8d1b0*/  HMMA.1688.F32.TF32 R20, R232.reuse, R56, R12 ;  /* 0x00000038e814723c */ /* 0x048ff0000008100c */
[C---:B------:R-:W-:Y:S08]  /*8d1c0*/  HMMA.1688.F32.TF32 R16, R232.reuse, R52, R8 ;  /* 0x00000034e810723c */ /* 0x040ff00000081008 */
[----:B------:R-:W-:Y:S08]  /*8d1d0*/  HMMA.1688.F32.TF32 R12, R232, R48, R244 ;  /* 0x00000030e80c723c */ /* 0x000ff000000810f4 */
[C---:B-1----:R-:W-:Y:S01]  /*8d1e0*/  HMMA.1688.F32.TF32 R8, R228.reuse, R44, R248 ;  /* 0x0000002ce408723c */ /* 0x042fe200000810f8 */
[----:B------:R-:W-:Y:S01]  /*8d1f0*/  STL.64 [R1+0x27d0], R28 ;  /* 0x0027d01c01007387 */ /* 0x000fe20000100a00 */
[----:B------:R-:W-:Y:S03]  /*8d200*/  STL.64 [R1+0x27d8], R30 ;  /* 0x0027d81e01007387 */ /* 0x000fe60000100a00 */
[----:B------:R-:W-:Y:S04]  /*8d210*/  LDS R232, [R3+0x10300] ;  /* 0x0103000003e87984 */ /* 0x000fe80000000800 */
[----:B------:R-:W-:Y:S04]  /*8d220*/  LDS R234, [R3+0x12300] ;  /* 0x0123000003ea7984 */ /* 0x000fe80000000800 */
[----:B------:R-:W-:Y:S04]  /*8d230*/  LDS R233, [R4+0x10300] ;  /* 0x0103000004e97984 */ /* 0x000fe80000000800 */
[----:B------:R-:W2:Y:S04]  /*8d240*/  LDS R235, [R4+0x12300] ;  /* 0x0123000004eb7984 */ /* 0x000ea80000000800 */
[----:B------:R-:W-:Y:S01]  /*8d250*/  STL.64 [R1+0x27c0], R24 ;  /* 0x0027c01801007387 */ /* 0x000fe20000100a00 */
[----:B------:R-:W-:Y:S02]  /*8d260*/  STL.64 [R1+0x27c8], R26 ;  /* 0x0027c81a01007387 */ /* 0x000fe40000100a00 */
[----:B------:R-:W-:Y:S02]  /*8d270*/  STL.64 [R1+0x27b0], R20 ;  /* 0x0027b01401007387 */ /* 0x000fe40000100a00 */
[----:B------:R-:W-:Y:S01]  /*8d280*/  STL.64 [R1+0x27b8], R22 ;  /* 0x0027b81601007387 */ /* 0x000fe20000100a00 */
[----:B------:R-:W-:Y:S01]  /*8d290*/  STL.64 [R1+0x27a0], R16 ;  /* 0x0027a01001007387 */ /* 0x000fe20000100a00 */
[----:B------:R-:W-:Y:S02]  /*8d2a0*/  STL.64 [R1+0x27a8], R18 ;  /* 0x0027a81201007387 */ /* 0x000fe40000100a00 */
[----:B------:R-:W-:Y:S02]  /*8d2b0*/  STL.64 [R1+0x1c20], R12 ;  /* 0x001c200c01007387 */ /* 0x000fe40000100a00 */
[----:B------:R2:W-:Y:S01]  /*8d2c0*/  STL.64 [R1+0x1c28], R14 ;  /* 0x001c280e01007387 */ /* 0x0005e20000100a00 */
[----:B------:R-:W-:Y:S01]  /*8d2d0*/  STL.64 [R1+0x1c30], R8 ;  /* 0x001c300801007387 */ /* 0x000fe20000100a00 */
[----:B------:R3:W-:Y:S01]  /*8d2e0*/  STL.64 [R1+0x1c38], R10 ;  /* 0x001c380a01007387 */ /* 0x0007e20000100a00 */
[C---:B--2---:R-:W-:Y:S08]  /*8d2f0*/  HMMA.1688.F32.TF32 R12, R228.reuse, R40, R236 ;  /* 0x00000028e40c723c */ /* 0x044ff000000810ec */
[C---:B---3--:R-:W-:Y:S01]  /*8d300*/  HMMA.1688.F32.TF32 R8, R228.reuse, R36, R240 ;  /* 0x00000024e408723c */ /* 0x048fe200000810f0 */
[----:B------:R-:W2:Y:S11]  /*8d310*/  LDL.LU R240, [R1+0x1b30] ;  /* 0x001b300001f07983 */ /* 0x000eb60000300800 */
[----:B------:R-:W-:Y:S03]  /*8d320*/  @!UPT UIADD3 URZ, URZ, URZ, URZ ;  /* 0x0000003f3f3ff290 */ /* 0x000fe6000fffe03f */
[----:B------:R-:W-:Y:S01]  /*8d330*/  STL.64 [R1+0x2790], R12 ;  /* 0x0027900c01007387 */ /* 0x000fe20000100a00 */
[----:B------:R-:W-:Y:S07]  /*8d340*/  STL.64 [R1+0x2798], R14 ;  /* 0x0027980e01007387 */ /* 0x000fee0000100a00 */
[----:B------:R2:W-:Y:S02]  /*8d350*/  STL.64 [R1+0x2780], R8 ;  /* 0x0027800801007387 */ /* 0x0005e40000100a00 */
[----:B------:R3:W-:Y:S01]  /*8d360*/  STL.64 [R1+0x2788], R10 ;  /* 0x0027880a01007387 */ /* 0x0007e20000100a00 */
[----:B------:R-:W2:Y:S01]  /*8d370*/  LDL.LU R241, [R1+0x1b34] ;  /* 0x001b340001f17983 */ /* 0x000ea20000300800 */
[----:B------:R-:W2:Y:S02]  /*8d380*/  LDL.LU R242, [R1+0x1b38] ;  /* 0x001b380001f27983 */ /* 0x000ea40000300800 */
[----:B------:R-:W2:Y:S02]  /*8d390*/  LDL.LU R243, [R1+0x1b3c] ;  /* 0x001b3c0001f37983 */ /* 0x000ea40000300800 */
        /* <DEDUP_REMOVED lines=8> */
[----:B--2---:R-:W2:Y:S01]  /*8d420*/  LDL.LU R8, [R1+0x1b70] ;  /* 0x001b700001087983 */ /* 0x004ea20000300800 */
[----:B------:R-:W2:Y:S01]  /*8d430*/  LDL.LU R9, [R1+0x1b74] ;  /* 0x001b740001097983 */ /* 0x000ea20000300800 */
[----:B---3--:R-:W2:Y:S02]  /*8d440*/  LDL.LU R10, [R1+0x1b78] ;  /* 0x001b7800010a7983 */ /* 0x008ea40000300800 */
[----:B------:R-:W2:Y:S02]  /*8d450*/  LDL.LU R11, [R1+0x1b7c] ;  /* 0x001b7c00010b7983 */ /* 0x000ea40000300800 */
[----:B------:R-:W3:Y:S01]  /*8d460*/  LDL.LU R16, [R1+0x1b90] ;  /* 0x001b900001107983 */ /* 0x000ee20000300800 */
[----:B------:R-:W3:Y:S01]  /*8d470*/  LDL.LU R17, [R1+0x1b94] ;  /* 0x001b940001117983 */ /* 0x000ee20000300800 */
[----:B------:R-:W3:Y:S02]  /*8d480*/  LDL.LU R18, [R1+0x1b98] ;  /* 0x001b980001127983 */ /* 0x000ee40000300800 */
[----:B------:R-:W3:Y:S02]  /*8d490*/  LDL.LU R19, [R1+0x1b9c] ;  /* 0x001b9c0001137983 */ /* 0x000ee40000300800 */
        /* <DEDUP_REMOVED lines=96> */
[----:B------:R-:W-:Y:S01]  /*8daa0*/  STL.64 [R1+0x4c50], R38 ;  /* 0x004c502601007387 */ /* 0x000fe20000100a00 */
[----:B------:R1:W-:Y:S04]  /*8dab0*/  STL.64 [R1+0x4c48], R36 ;  /* 0x004c482401007387 */ /* 0x0003e80000100a00 */
[----:B-1----:R-:W3:Y:S01]  /*8dac0*/  LDL.LU R36, [R1+0x2a80] ;  /* 0x002a800001247983 */ /* 0x002ee20000300800 */
[----:B------:R-:W3:Y:S02]  /*8dad0*/  LDL.LU R37, [R1+0x2a84] ;  /* 0x002a840001257983 */ /* 0x000ee40000300800 */
[----:B------:R-:W3:Y:S02]  /*8dae0*/  LDL.LU R38, [R1+0x2a88] ;  /* 0x002a880001267983 */ /* 0x000ee40000300800 */
[----:B------:R-:W3:Y:S01]  /*8daf0*/  LDL.LU R39, [R1+0x2a8c] ;  /* 0x002a8c0001277983 */ /* 0x000ee20000300800 */
[C---:B--2---:R-:W-:Y:S11]  /*8db00*/  HMMA.1688.F32.TF32 R156, R228.reuse, R32, R156 ;  /* 0x00000020e49c723c */ /* 0x044ff6000008109c */
[----:B------:R-:W-:Y:S11]  /*8db10*/  @!UPT UIADD3 URZ, URZ, URZ, URZ ;  /* 0x0000003f3f3ff290 */ /* 0x000ff6000fffe03f */
[----:B------:R-:W-:Y:S01]  /*8db20*/  @!UPT UIADD3 URZ, URZ, URZ, URZ ;  /* 0x0000003f3f3ff290 */ /* 0x000fe2000fffe03f */
[----:B------:R-:W-:Y:S01]  /*8db30*/  STL.64 [R1+0x2770], R156 ;  /* 0x0027709c01007387 */ /* 0x000fe20000100a00 */
[----:B------:R1:W-:Y:S03]  /*8db40*/  STL.64 [R1+0x2778], R158 ;  /* 0x0027789e01007387 */ /* 0x0003e60000100a00 */
[----:B-1----:R-:W2:Y:S01]  /*8db50*/  LDL.LU.64 R158, [R1+0x4c70] ;  /* 0x004c7000019e7983 */ /* 0x002ea20000300a00 */
[----:B------:R-:W2:Y:S02]  /*8db60*/  LDL.LU.64 R156, [R1+0x4c68] ;  /* 0x004c6800019c7983 */ /* 0x000ea40000300a00 */
[C---:B--2---:R-:W-:Y:S11]  /*8db70*/  HMMA.1688.F32.TF32 R152, R228.reuse, R156, R152 ;  /* 0x0000009ce498723c */ /* 0x044ff60000081098 */
[----:B------:R-:W-:Y:S11]  /*8db80*/  @!UPT UIADD3 URZ, URZ, URZ, URZ ;  /* 0x0000003f3f3ff290 */ /* 0x000ff6000fffe03f */
[----:B------:R-:W-:Y:S01]  /*8db90*/  @!UPT UIADD3 URZ, URZ, URZ, URZ ;  /* 0x0000003f3f3ff290 */ /* 0x000fe2000fffe03f */
[----:B------:R-:W-:Y:S01]  /*8dba0*/  STL.64 [R1+0x2760], R152 ;  /* 0x0027609801007387 */ /* 0x000fe20000100a00 */
[----:B------:R1:W-:Y:S03]  /*8dbb0*/  STL.64 [R1+0x2768], R154 ;  /* 0x0027689a01007387 */ /* 0x0003e60000100a00 */
[----:B-1----:R-:W2:Y:S01]  /*8dbc0*/  LDL.LU.64 R154, [R1+0x4c60] ;  /* 0x004c6000019a7983 */ /* 0x002ea20000300a00 */
[----:B------:R-:W2:Y:S01]  /*8dbd0*/  LDL.LU.64 R152, [R1+0x4c58] ;  /* 0x004c580001987983 */ /* 0x000ea20000300a00 */
[C---:B------:R-:W-:Y:S08]  /*8dbe0*/  HMMA.1688.F32.TF32 R176, R228.reuse, R120, R176 ;  /* 0x00000078e4b0723c */ /* 0x040ff000000810b0 */
[C---:B------:R-:W-:Y:S08]  /*8dbf0*/  HMMA.1688.F32.TF32 R160, R228.reuse, R132, R160 ;  /* 0x00000084e4a0723c */ /* 0x040ff000000810a0 */
[C---:B---3--:R-:W-:Y:S08]  /*8dc00*/  HMMA.1688.F32.TF32 R28, R228.reuse, R112, R28 ;  /* 0x00000070e41c723c */ /* 0x048ff0000008101c */
[C---:B--2---:R-:W-:Y:S11]  /*8dc10*/  HMMA.1688.F32.TF32 R36, R228.reuse, R152, R36 ;  /* 0x00000098e424723c */ /* 0x044ff60000081024 */
[----:B------:R-:W-:Y:S11]  /*8dc20*/  @!UPT UIADD3 URZ, URZ, URZ, URZ ;  /* 0x0000003f3f3ff290 */ /* 0x000ff6000fffe03f */
[----:B------:R-:W-:Y:S01]  /*8dc30*/  @!UPT UIADD3 URZ, URZ, URZ, URZ ;  /* 0x0000003f3f3ff290 */ /* 0x000fe2000fffe03f */
[----:B------:R-:W-:Y:S01]  /*8dc40*/  STL.64 [R1+0x2750], R36 ;  /* 0x0027502401007387 */ /* 0x000fe20000100a00 */
[----:B------:R1:W-:Y:S02]  /*8dc50*/  STL.64 [R1+0x2758], R38 ;  /* 0x0027582601007387 */ /* 0x0003e40000100a00 */
[C---:B-1----:R-:W-:Y:S08]  /*8dc60*/  HMMA.1688.F32.TF32 R36, R228.reuse, R116, R172 ;  /* 0x00000074e424723c */ /* 0x042ff000000810ac */
[C---:B------:R-:W-:Y:S01]  /*8dc70*/  HMMA.1688.F32.TF32 R172, R228.reuse, R148, R168 ;  /* 0x00000094e4ac723c */ /* 0x040fe200000810a8 */
[----:B------:R-:W-:Y:S01]  /*8dc80*/  STL.64 [R1+0x2740], R176 ;  /* 0x002740b001007387 */ /* 0x000fe20000100a00 */
[----:B------:R-:W-:Y:S06]  /*8dc90*/  STL.64 [R1+0x2748], R178 ;  /* 0x002748b201007387 */ /* 0x000fec0000100a00 */
[C---:B------:R-:W-:Y:S07]  /*8dca0*/  HMMA.1688.F32.TF32 R168, R228.reuse, R144, R164 ;  /* 0x00000090e4a8723c */ /* 0x040fee00000810a4 */
[----:B------:R-:W-:Y:S01]  /*8dcb0*/  STL.64 [R1+0x2730], R36 ;  /* 0x0027302401007387 */ /* 0x000fe20000100a00 */
[----:B------:R1:W-:Y:S02]  /*8dcc0*/  STL.64 [R1+0x2738], R38 ;  /* 0x0027382601007387 */ /* 0x0003e40000100a00 */
[C---:B-1----:R-:W-:Y:S05]  /*8dcd0*/  HMMA.1688.F32.TF32 R36, R228.reuse, R140, R220 ;  /* 0x0000008ce424723c */ /* 0x042fea00000810dc */
[----:B------:R-:W-:Y:S01]  /*8dce0*/  STL.64 [R1+0x2720], R172 ;  /* 0x002720ac01007387 */ /* 0x000fe20000100a00 */
[----:B------:R-:W-:Y:S02]  /*8dcf0*/  STL.64 [R1+0x2728], R174 ;  /* 0x002728ae01007387 */ /* 0x000fe40000100a00 */
[C---:B------:R-:W-:Y:S05]  /*8dd00*/  HMMA.1688.F32.TF32 R164, R228.reuse, R136, R224 ;  /* 0x00000088e4a4723c */ /* 0x040fea00000810e0 */
[----:B------:R-:W-:Y:S01]  /*8dd10*/  STL.64 [R1+0x2710], R168 ;  /* 0x002710a801007387 */ /* 0x000fe20000100a00 */
[----:B------:R-:W-:Y:S09]  /*8dd20*/  STL.64 [R1+0x2718], R170 ;  /* 0x002718aa01007387 */ /* 0x000ff20000100a00 */
[----:B------:R-:W-:Y:S01]  /*8dd30*/  STL.64 [R1+0x2700], R36 ;  /* 0x0027002401007387 */ /* 0x000fe20000100a00 */
[----:B------:R1:W-:Y:S02]  /*8dd40*/  STL.64 [R1+0x2708], R38 ;  /* 0x0027082601007387 */ /* 0x0003e40000100a00 */
[C---:B-1----:R-:W-:Y:S08]  /*8dd50*/  HMMA.1688.F32.TF32 R36, R228.reuse, R128, R20 ;  /* 0x00000080e424723c */ /* 0x042ff00000081014 */
[C---:B------:R-:W-:Y:S01]  /*8dd60*/  HMMA.1688.F32.TF32 R20, R228.reuse, R124, R24 ;  /* 0x0000007ce414723c */ /* 0x040fe20000081018 */
[----:B------:R-:W-:Y:S01]  /*8dd70*/  STL.64 [R1+0x26f0], R164 ;  /* 0x0026f0a401007387 */ /* 0x000fe20000100a00 */
[----:B------:R-:W-:Y:S02]  /*8dd80*/  STL.64 [R1+0x26f8], R166 ;  /* 0x0026f8a601007387 */ /* 0x000fe40000100a00 */
[----:B------:R-:W-:Y:S02]  /*8dd90*/  STL.64 [R1+0x26e0], R160 ;  /* 0x0026e0a001007387 */ /* 0x000fe40000100a00 */
[----:B------:R-:W-:Y:S02]  /*8dda0*/  STL.64 [R1+0x26e8], R162 ;  /* 0x0026e8a201007387 */ /* 0x000fe40000100a00 */
[C---:B------:R-:W-:Y:S07]  /*8ddb0*/  HMMA.1688.F32.TF32 R24, R228.reuse, R108, R216 ;  /* 0x0000006ce418723c */ /* 0x040fee00000810d8 */
[----:B------:R-:W-:Y:S01]  /*8ddc0*/  STL.64 [R1+0x26d0], R36 ;  /* 0x0026d02401007387 */ /* 0x000fe20000100a00 */
[----:B------:R-:W-:Y:S07]  /*8ddd0*/  STL.64 [R1+0x26d8], R38 ;  /* 0x0026d82601007387 */ /* 0x000fee0000100a00 */
[----:B------:R-:W-:Y:S02]  /*8dde0*/  STL.64 [R1+0x26c0], R20 ;  /* 0x0026c01401007387 */ /* 0x000fe40000100a00 */
[----:B------:R1:W-:Y:S02]  /*8ddf0*/  STL.64 [R1+0x26c8], R22 ;  /* 0x0026c81601007387 */ /* 0x0003e40000100a00 */
[C---:B-1----:R-:W-:Y:S01]  /*8de00*/  HMMA.1688.F32.TF32 R20, R228.reuse, R104, R212 ;  /* 0x00000068e414723c */ /* 0x042fe200000810d4 */
[----:B------:R-:W-:Y:S01]  /*8de10*/  STL.64 [R1+0x26b0], R28 ;  /* 0x0026b01c01007387 */ /* 0x000fe20000100a00 */
[----:B------:R1:W-:Y:S02]  /*8de20*/  STL.64 [R1+0x26b8], R30 ;  /* 0x0026b81e01007387 */ /* 0x0003e40000100a00 */
[----:B------:R-:W-:Y:S02]  /*8de30*/  STL.64 [R1+0x26a0], R24 ;  /* 0x0026a01801007387 */ /* 0x000fe40000100a00 */
[----:B------:R2:W-:Y:S02]  /*8de40*/  STL.64 [R1+0x26a8], R26 ;  /* 0x0026a81a01007387 */ /* 0x0005e40000100a00 */
[C---:B-1----:R-:W-:Y:S08]  /*8de50*/  HMMA.1688.F32.TF32 R28, R228.reuse, R100, R208 ;  /* 0x00000064e41c723c */ /* 0x042ff000000810d0 */
[C---:B--2---:R-:W-:Y:S07]  /*8de60*/  HMMA.1688.F32.TF32 R24, R228.reuse, R96, R204 ;  /* 0x00000060e418723c */ /* 0x044fee00000810cc */
[----:B------:R-:W-:Y:S01]  /*8de70*/  STL.64 [R1+0x2690], R20 ;  /* 0x0026901401007387 */ /* 0x000fe20000100a00 */
[----:B------:R1:W-:Y:S02]  /*8de80*/  STL.64 [R1+0x2698], R22 ;  /* 0x0026981601007387 */ /* 0x0003e40000100a00 */
[C---:B-1----:R-:W-:Y:S05]  /*8de90*/  HMMA.1688.F32.TF32 R20, R228.reuse, R92, R200 ;  /* 0x0000005ce414723c */ /* 0x042fea00000810c8 */
[----:B------:R-:W-:Y:S01]  /*8dea0*/  STL.64 [R1+0x2680], R28 ;  /* 0x0026801c01007387 */ /* 0x000fe20000100a00 */
[----:B------:R1:W-:Y:S07]  /*8deb0*/  STL.64 [R1+0x2688], R30 ;  /* 0x0026881e01007387 */ /* 0x0003ee0000100a00 */
[----:B------:R-:W-:Y:S02]  /*8dec0*/  STL.64 [R1+0x2670], R24 ;  /* 0x0026701801007387 */ /* 0x000fe40000100a00 */
[----:B------:R2:W-:Y:S01]  /*8ded0*/  STL.64 [R1+0x2678], R26 ;  /* 0x0026781a01007387 */ /* 0x0005e20000100a00 */
[C---:B-1----:R-:W-:Y:S08]  /*8dee0*/  HMMA.1688.F32.TF32 R28, R228.reuse, R88, R196 ;  /* 0x00000058e41c723c */ /* 0x042ff000000810c4 */
[C---:B--2---:R-:W-:Y:S01]  /*8def0*/  HMMA.1688.F32.TF32 R24, R228.reuse, R84, R192 ;  /* 0x00000054e418723c */ /* 0x044fe200000810c0 */
[----:B------:R-:W-:Y:S01]  /*8df00*/  STL.64 [R1+0x2660], R20 ;  /* 0x0026601401007387 */ /* 0x000fe20000100a00 */
[----:B------:R1:W-:Y:S06]  /*8df10*/  STL.64 [R1+0x2668], R22 ;  /* 0x0026681601007387 */ /* 0x0003ec0000100a00 */
[C---:B-1----:R-:W-:Y:S07]  /*8df20*/  HMMA.1688.F32.TF32 R20, R228.reuse, R80, R188 ;  /* 0x00000050e414723c */ /* 0x042fee00000810bc */
        /* <DEDUP_REMOVED lines=8> */
[C---:B-1----:R-:W-:Y:S08]  /*8dfb0*/  HMMA.1688.F32.TF32 R20, R228.reuse, R68, R16 ;  /* 0x00000044e414723c */ /* 0x042ff00000081010 */
[C---:B------:R-:W-:Y:S08]  /*8dfc0*/  HMMA.1688.F32.TF32 R16, R228.reuse, R64, R12 ;  /* 0x00000040e410723c */ /* 0x040ff0000008100c */
[C---:B------:R-:W-:Y:S08]  /*8dfd0*/  HMMA.1688.F32.TF32 R12, R228.reuse, R60, R8 ;  /* 0x0000003ce40c723c */ /* 0x040ff00000081008 */
[C---:B----4-:R-:W-:Y:S01]  /*8dfe0*/  HMMA.1688.F32.TF32 R8, R228.reuse, R56, R244 ;  /* 0x00000038e408723c */ /* 0x050fe200000810f4 */
        /* <DEDUP_REMOVED lines=9> */
[----:B------:R2:W-:Y:S07]  /*8e080*/  STL.64 [R1+0x25e8], R14 ;  /* 0x0025e80e01007387 */ /* 0x0005ee0000100a00 */
[----:B------:R-:W-:Y:S02]  /*8e090*/  STL.64 [R1+0x25d0], R8 ;  /* 0x0025d00801007387 */ /* 0x000fe40000100a00 */
[----:B------:R3:W-:Y:S01]  /*8e0a0*/  STL.64 [R1+0x25d8], R10 ;  /* 0x0025d80a01007387 */ /* 0x0007e20000100a00 */
[C---:B-1----:R-:W-:Y:S08]  /*8e0b0*/  HMMA.1688.F32.TF32 R16, R228.reuse, R52, R248 ;  /* 0x00000034e410723c */ /* 0x042ff000000810f8 */
[----:B--2---:R-:W-:Y:S08]  /*8e0c0*/  HMMA.1688.F32.TF32 R12, R228, R48, R236 ;  /* 0x00000030e40c723c */ /* 0x004ff000000810ec */
[C---:B---3--:R-:W-:Y:S01]  /*8e0d0*/  HMMA.1688.F32.TF32 R8, R232.reuse, R44, R240 ;  /* 0x0000002ce808723c */ /* 0x048fe200000810f0 */
[----:B------:R-:W-:Y:S04]  /*8e0e0*/  LDS R228, [R3+0x10380] ;  /* 0x0103800003e47984 */ /* 0x000fe80000000800 */
[----:B------:R-:W-:Y:S04]  /*8e0f0*/  LDS R230, [R3+0x12380] ;  /* 0x0123800003e67984 */ /* 0x000fe80000000800 */
[----:B------:R-:W-:Y:S04]  /*8e100*/  LDS R229, [R4+0x10380] ;  /* 0x0103800004e57984 */ /* 0x000fe80000000800 */
[----:B------:R-:W1:Y:S04]  /*8e110*/  LDS R231, [R4+0x12380] ;  /* 0x0123800004e77984 */ /* 0x000e680000000800 */
[----:B------:R-:W-:Y:S01]  /*8e120*/  STL.64 [R1+0x25c0], R16 ;  /* 0x0025c01001007387 */ /* 0x000fe20000100a00 */
[----:B------:R-:W-:Y:S02]  /*8e130*/  STL.64 [R1+0x25c8], R18 ;  /* 0x0025c81201007387 */ /* 0x000fe40000100a00 */
[----:B------:R-:W2:Y:S02]  /*8e140*/  LDL.LU R240, [R1+0x1970] ;  /* 0x0019700001f07983 */ /* 0x000ea40000300800 */
[----:B------:R-:W-:Y:S01]  /*8e150*/  STL.64 [R1+0x1b40], R12 ;  /* 0x001b400c01007387 */ /* 0x000fe20000100a00 */
[----:B------:R-:W-:Y:S01]  /*8e160*/  STL.64 [R1+0x1b48], R14 ;  /* 0x001b480e01007387 */ /* 0x000fe20000100a00 */
        /* <DEDUP_REMOVED lines=119> */
[----:B------:R-:W2:Y:S01]  /*8e8e0*/  LDL.LU.64 R36, [R1+0x4c48] ;  /* 0x004c480001247983 */ /* 0x000ea20000300a00 */
[C---:B---3--:R-:W-:Y:S08]  /*8e8f0*/  HMMA.1688.F32.TF32 R172, R232.reuse, R32, R172 ;  /* 0x00000020e8ac723c */ /* 0x048ff000000810ac */
[C---:B------:R-:W-:Y:S08]  /*8e900*/  HMMA.1688.F32.TF32 R168, R232.reuse, R156, R168 ;  /* 0x0000009ce8a8723c */ /* 0x040ff000000810a8 */
[C---:B------:R-:W-:Y:S08]  /*8e910*/  HMMA.1688.F32.TF32 R164, R232.reuse, R152, R164 ;  /* 0x00000098e8a4723c */ /* 0x040ff000000810a4 */
[C---:B------:R-:W-:Y:S08]  /*8e920*/  HMMA.1688.F32.TF32 R28, R232.reuse, R136, R28 ;  /* 0x00000088e81c723c */ /* 0x040ff0000008101c */
[C---:B--2---:R-:W-:Y:S11]  /*8e930*/  HMMA.1688.F32.TF32 R176, R232.reuse, R36, R176 ;  /* 0x00000024e8b0723c */ /* 0x044ff600000810b0 */
[----:B------:R-:W-:Y:S11]  /*8e940*/  @!UPT UIADD3 URZ, URZ, URZ, URZ ;  /* 0x0000003f3f3ff290 */ /* 0x000ff6000fffe03f */
[----:B------:R-:W-:Y:S01]  /*8e950*/  @!UPT UIADD3 URZ, URZ, URZ, URZ ;  /* 0x0000003f3f3ff290 */ /* 0x000fe2000fffe03f */
[----:B------:R-:W-:Y:S01]  /*8e960*/  STL.64 [R1+0x25a0], R176 ;  /* 0x0025a0b001007387 */ /* 0x000fe20000100a00 */
[----:B------:R-:W-:Y:S02]  /*8e970*/  STL.64 [R1+0x25a8], R178 ;  /* 0x0025a8b201007387 */ /* 0x000fe40000100a00 */
[----:B------:R-:W-:Y:S02]  /*8e980*/  STL.64 [R1+0x2590], R172 ;  /* 0x002590ac01007387 */ /* 0x000fe40000100a00 */
[----:B------:R2:W-:Y:S01]  /*8e990*/  STL.64 [R1+0x2598], R174 ;  /* 0x002598ae01007387 */ /* 0x0005e20000100a00 */
[----:B------:R-:W-:Y:S01]  /*8e9a0*/  STL.64 [R1+0x2580], R168 ;  /* 0x002580a801007387 */ /* 0x000fe20000100a00 */
[----:B------:R3:W-:Y:S02]  /*8e9b0*/  STL.64 [R1+0x2588], R170 ;  /* 0x002588aa01007387 */ /* 0x0007e40000100a00 */
[----:B------:R-:W-:Y:S02]  /*8e9c0*/  STL.64 [R1+0x2570], R164 ;  /* 0x002570a401007387 */ /* 0x000fe40000100a00 */
[----:B------:R1:W-:Y:S01]  /*8e9d0*/  STL.64 [R1+0x2578], R166 ;  /* 0x002578a601007387 */ /* 0x0003e20000100a00 */
[C---:B--2---:R-:W-:Y:S08]  /*8e9e0*/  HMMA.1688.F32.TF32 R172, R232.reuse, R120, R220 ;  /* 0x00000078e8ac723c */ /* 0x044ff000000810dc */
[C---:B---3--:R-:W-:Y:S08]  /*8e9f0*/  HMMA.1688.F32.TF32 R168, R232.reuse, R116, R224 ;  /* 0x00000074e8a8723c */ /* 0x048ff000000810e0 */
[C---:B-1----:R-:W-:Y:S08]  /*8ea00*/  HMMA.1688.F32.TF32 R164, R232.reuse, R148, R160 ;  /* 0x00000094e8a4723c */ /* 0x042ff000000810a0 */
        /* <DEDUP_REMOVED lines=10> */
[----:B------:R-:W-:Y:S03]  /*8eab0*/  STL.64 [R1+0x2538], R162 ;  /* 0x002538a201007387 */ /* 0x000fe60000100a00 */
[----:B------:R-:W-:Y:S01]  /*8eac0*/  STL.64 [R1+0x2520], R20 ;  /* 0x0025201401007387 */ /* 0x000fe20000100a00 */
[----:B------:R1:W-:Y:S02]  /*8ead0*/  STL.64 [R1+0x2528], R22 ;  /* 0x0025281601007387 */ /* 0x0003e40000100a00 */
[C---:B-1----:R-:W-:Y:S01]  /*8eae0*/  HMMA.1688.F32.TF32 R20, R232.reuse, R128, R212 ;  /* 0x00000080e814723c */ /* 0x042fe200000810d4 */
[----:B------:R-:W-:Y:S01]  /*8eaf0*/  STL.64 [R1+0x2510], R28 ;  /* 0x0025101c01007387 */ /* 0x000fe20000100a00 */
[----:B------:R1:W-:Y:S03]  /*8eb00*/  STL.64 [R1+0x2518], R30 ;  /* 0x0025181e01007387 */ /* 0x0003e60000100a00 */
[----:B------:R-:W-:Y:S02]  /*8eb10*/  STL.64 [R1+0x2500], R24 ;  /* 0x0025001801007387 */ /* 0x000fe40000100a00 */
[----:B------:R2:W-:Y:S01]  /*8eb20*/  STL.64 [R1+0x2508], R26 ;  /* 0x0025081a01007387 */ /* 0x0005e20000100a00 */
        /* <DEDUP_REMOVED lines=22> */
[C---:B----4-:R-:W-:Y:S08]  /*8ec90*/  HMMA.1688.F32.TF32 R20, R232.reuse, R84, R16 ;  /* 0x00000054e814723c */ /* 0x050ff00000081010 */
        /* <DEDUP_REMOVED lines=16> */
[C---:B--2---:R-:W-:Y:S08]  /*8eda0*/  HMMA.1688.F32.TF32 R12, R232.reuse, R64, R236 ;  /* 0x00000040e80c723c */ /* 0x044ff000000810ec */
[----:B---3--:R-:W-:Y:S07]  /*8edb0*/  HMMA.1688.F32.TF32 R8, R232, R60, R240 ;  /* 0x0000003ce808723c */ /* 0x008fee00000810f0 */
        /* <DEDUP_REMOVED lines=18> */
[----:B-1----:R-:W2:Y:S02]  /*8eee0*/  LDL.LU R12, [R1+0x16e0] ;  /* 0x0016e000010c7983 */ /* 0x002ea40000300800 */
[----:B------:R-:W2:Y:S01]  /*8eef0*/  LDL.LU R13, [R1+0x16e4] ;  /* 0x0016e400010d7983 */ /* 0x000ea20000300800 */
[----:B---3--:R-:W2:Y:S01]  /*8ef00*/  LDL.LU R14, [R1+0x16e8] ;  /* 0x0016e800010e7983 */ /* 0x008ea20000300800 */
[----:B------:R-:W2:Y:S02]  /*8ef10*/  LDL.LU R15, [R1+0x16ec] ;  /* 0x0016ec00010f7983 */ /* 0x000ea40000300800 */
[----:B------:R-:W3:Y:S02]  /*8ef20*/  LDL.LU R16, [R1+0x1700] ;  /* 0x0017000001107983 */ /* 0x000ee40000300800 */
[----:B------:R-:W3:Y:S01]  /*8ef30*/  LDL.LU R17, [R1+0x1704] ;  /* 0x0017040001117983 */ /* 0x000ee20000300800 */
[----:B------:R-:W3:Y:S01]  /*8ef40*/  LDL.LU R18, [R1+0x1708] ;  /* 0x0017080001127983 */ /* 0x000ee20000300800 */
[----:B------:R-:W3:Y:S02]  /*8ef50*/  LDL.LU R19, [R1+0x170c] ;  /* 0x00170c0001137983 */ /* 0x000ee40000300800 */
        /* <DEDUP_REMOVED lines=80> */
[----:B----4-:R-:W4:Y:S02]  /*8f460*/  LDL.LU R8, [R1+0x16c0] ;  /* 0x0016c00001087983 */ /* 0x010f240000300800 */
[----:B------:R-:W4:Y:S01]  /*8f470*/  LDL.LU R9, [R1+0x16c4] ;  /* 0x0016c40001097983 */ /* 0x000f220000300800 */
[----:B------:R-:W4:Y:S01]  /*8f480*/  LDL.LU R10, [R1+0x16c8] ;  /* 0x0016c800010a7983 */ /* 0x000f220000300800 */
[----:B------:R-:W4:Y:S02]  /*8f490*/  LDL.LU R11, [R1+0x16cc] ;  /* 0x0016cc00010b7983 */ /* 0x000f240000300800 */
[----:B------:R-:W4:Y:S02]  /*8f4a0*/  LDL.LU R240, [R1+0x1660] ;  /* 0x0016600001f07983 */ /* 0x000f240000300800 */
[----:B------:R-:W4:Y:S01]  /*8f4b0*/  LDL.LU R241, [R1+0x1664] ;  /* 0x0016640001f17983 */ /* 0x000f220000300800 */
[----:B------:R-:W4:Y:S01]  /*8f4c0*/  LDL.LU R242, [R1+0x1668] ;  /* 0x0016680001f27983 */ /* 0x000f220000300800 */
[----:B------:R-:W4:Y:S01]  /*8f4d0*/  LDL.LU R243, [R1+0x166c] ;  /* 0x00166c0001f37983 */ /* 0x000f220000300800 */
[----:B--2---:R-:W-:Y:S08]  /*8f4e0*/  HMMA.1688.F32.TF32 R164, R228, R44, R164 ;  /* 0x0000002ce4a4723c */ /* 0x004ff000000810a4 */
[C---:B---3--:R-:W-:Y:S08]  /*8f4f0*/  HMMA.1688.F32.TF32 R172, R232.reuse, R52, R172 ;  /* 0x00000034e8ac723c */ /* 0x048ff000000810ac */
[C---:B------:R-:W-:Y:S08]  /*8f500*/  HMMA.1688.F32.TF32 R176, R232.reuse, R56, R176 ;  /* 0x00000038e8b0723c */ /* 0x040ff000000810b0 */
[----:B------:R-:W-:Y:S08]  /*8f510*/  HMMA.1688.F32.TF32 R168, R232, R48, R168 ;  /* 0x00000030e8a8723c */ /* 0x000ff000000810a8 */
        /* <DEDUP_REMOVED lines=8> */
[----:B------:R2:W-:Y:S01]  /*8f5a0*/  STL.64 [R1+0x23e8], R174 ;  /* 0x0023e8ae01007387 */ /* 0x0005e20000100a00 */
[----:B------:R-:W-:Y:S01]  /*8f5b0*/  STL.64 [R1+0x19c0], R168 ;  /* 0x0019c0a801007387 */ /* 0x000fe20000100a00 */
[----:B------:R3:W-:Y:S02]  /*8f5c0*/  STL.64 [R1+0x19c8], R170 ;  /* 0x0019c8aa01007387 */ /* 0x0007e40000100a00 */
[----:B------:R-:W-:Y:S01]  /*8f5d0*/  STL.64 [R1+0x19b0], R164 ;  /* 0x0019b0a401007387 */ /* 0x000fe20000100a00 */
[C---:B--2---:R-:W-:Y:S01]  /*8f5e0*/  HMMA.1688.F32.TF32 R172, R228.reuse, R40, R220 ;  /* 0x00000028e4ac723c */ /* 0x044fe200000810dc */
[----:B------:R2:W-:Y:S07]  /*8f5f0*/  STL.64 [R1+0x19b8], R166 ;  /* 0x0019b8a601007387 */ /* 0x0005ee0000100a00 */
[C---:B---3--:R-:W-:Y:S08]  /*8f600*/  HMMA.1688.F32.TF32 R168, R228.reuse, R36, R224 ;  /* 0x00000024e4a8723c */ /* 0x048ff000000810e0 */
[C---:B--2---:R-:W-:Y:S08]  /*8f610*/  HMMA.1688.F32.TF32 R164, R228.reuse, R32, R160 ;  /* 0x00000020e4a4723c */ /* 0x044ff000000810a0 */
[C---:B------:R-:W-:Y:S08]  /*8f620*/  HMMA.1688.F32.TF32 R160, R228.reuse, R156, R20 ;  /* 0x0000009ce4a0723c */ /* 0x040ff00000081014 */
[C---:B------:R-:W-:Y:S08]  /*8f630*/  HMMA.1688.F32.TF32 R20, R228.reuse, R152, R24 ;  /* 0x00000098e414723c */ /* 0x040ff00000081018 */
[C---:B------:R-:W-:Y:S01]  /*8f640*/  HMMA.1688.F32.TF32 R24, R228.reuse, R116, R216 ;  /* 0x00000074e418723c */ /* 0x040fe200000810d8 */
[----:B------:R-:W-:Y:S01]  /*8f650*/  STL.64 [R1+0x23d0], R172 ;  /* 0x0023d0ac01007387 */ /* 0x000fe20000100a00 */
[----:B------:R-:W-:Y:S03]  /*8f660*/  STL.64 [R1+0x23d8], R174 ;  /* 0x0023d8ae01007387 */ /* 0x000fe60000100a00 */
[----:B------:R-:W-:Y:S01]  /*8f670*/  STL.64 [R1+0x23c0], R168 ;  /* 0x0023c0a801007387 */ /* 0x000fe20000100a00 */
[----:B------:R-:W-:Y:S03]  /*8f680*/  STL.64 [R1+0x23c8], R170 ;  /* 0x0023c8aa01007387 */ /* 0x000fe60000100a00 */
[----:B------:R-:W-:Y:S01]  /*8f690*/  STL.64 [R1+0x23b0], R164 ;  /* 0x0023b0a401007387 */ /* 0x000fe20000100a00 */
[----:B------:R-:W-:Y:S03]  /*8f6a0*/  STL.64 [R1+0x23b8], R166 ;  /* 0x0023b8a601007387 */ /* 0x000fe60000100a00 */
        /* <DEDUP_REMOVED lines=13> */
[C---:B--2---:R-:W-:Y:S05]  /*8f780*/  HMMA.1688.F32.TF32 R20, R228.reuse, R136, R200 ;  /* 0x00000088e414723c */ /* 0x044fea00000810c8 */
        /* <DEDUP_REMOVED lines=17> */
[C---:B--2---:R-:W-:Y:S08]  /*8f8a0*/  HMMA.1688.F32.TF32 R20, R228.reuse, R104, R16 ;  /* 0x00000068e414723c */ /* 0x044ff00000081010 */
[C---:B------:R-:W-:Y:S08]  /*8f8b0*/  HMMA.1688.F32.TF32 R16, R228.reuse, R100, R12 ;  /* 0x00000064e410723c */ /* 0x040ff0000008100c */
[C---:B----4-:R-:W-:Y:S08]  /*8f8c0*/  HMMA.1688.F32.TF32 R12, R228.reuse, R96, R8 ;  /* 0x00000060e40c723c */ /* 0x050ff00000081008 */
        /* <DEDUP_REMOVED lines=133> */
[C---:B----4-:R-:W-:Y:S11]  /*90120*/  HMMA.1688.F32.TF32 R168, R228.reuse, R68, R168 ;  /* 0x00000044e4a8723c */ /* 0x050ff600000810a8 */
[----:B------:R-:W-:Y:S04]  /*90130*/  @!UPT UIADD3 URZ, URZ, URZ, URZ ;  /* 0x0000003f3f3ff290 */ /* 0x000fe8000fffe03f */
[----:B------:R-:W-:Y:S01]  /*90140*/  STL.64 [R1+0x2260], R176 ;  /* 0x002260b001007387 */ /* 0x000fe20000100a00 */
[----:B------:R-:W-:Y:S02]  /*90150*/  STL.64 [R1+0x2268], R178 ;  /* 0x002268b201007387 */ /* 0x000fe40000100a00 */
[----:B------:R-:W-:Y:S02]  /*90160*/  STL.64 [R1+0x2250], R172 ;  /* 0x002250ac01007387 */ /* 0x000fe40000100a00 */
[----:B------:R1:W-:Y:S03]  /*90170*/  STL.64 [R1+0x2258], R174 ;  /* 0x002258ae01007387 */ /* 0x0003e60000100a00 */
[----:B------:R-:W-:Y:S01]  /*90180*/  STL.64 [R1+0x2240], R168 ;  /* 0x002240a801007387 */ /* 0x000fe20000100a00 */
[----:B------:R2:W-:Y:S02]  /*90190*/  STL.64 [R1+0x2248], R170 ;  /* 0x002248aa01007387 */ /* 0x0005e40000100a00 */
[----:B------:R-:W-:Y:S01]  /*901a0*/  STL.64 [R1+0x2230], R164 ;  /* 0x002230a401007387 */ /* 0x000fe20000100a00 */
[C---:B-1----:R-:W-:Y:S01]  /*901b0*/  HMMA.1688.F32.TF32 R172, R228.reuse, R60, R220 ;  /* 0x0000003ce4ac723c */ /* 0x042fe200000810dc */
[----:B------:R1:W-:Y:S07]  /*901c0*/  STL.64 [R1+0x2238], R166 ;  /* 0x002238a601007387 */ /* 0x0003ee0000100a00 */
[C---:B--2---:R-:W-:Y:S08]  /*901d0*/  HMMA.1688.F32.TF32 R168, R228.reuse, R56, R224 ;  /* 0x00000038e4a8723c */ /* 0x044ff000000810e0 */
[C---:B-1----:R-:W-:Y:S08]  /*901e0*/  HMMA.1688.F32.TF32 R164, R228.reuse, R52, R160 ;  /* 0x00000034e4a4723c */ /* 0x042ff000000810a0 */
[----:B------:R-:W-:Y:S08]  /*901f0*/  HMMA.1688.F32.TF32 R160, R228, R48, R20 ;  /* 0x00000030e4a0723c */ /* 0x000ff00000081014 */
[C---:B------:R-:W-:Y:S08]  /*90200*/  HMMA.1688.F32.TF32 R20, R232.reuse, R44, R24 ;  /* 0x0000002ce814723c */ /* 0x040ff00000081018 */
[C---:B------:R-:W-:Y:S08]  /*90210*/  HMMA.1688.F32.TF32 R28, R232.reuse, R40, R28 ;  /* 0x00000028e81c723c */ /* 0x040ff0000008101c */
[C---:B------:R-:W-:Y:S01]  /*90220*/  HMMA.1688.F32.TF32 R24, R232.reuse, R36, R216 ;  /* 0x00000024e818723c */ /* 0x040fe200000810d8 */
[----:B------:R-:W-:Y:S04]  /*90230*/  LDS R228, [R3+0x10480] ;  /* 0x0104800003e47984 */ /* 0x000fe80000000800 */
[----:B------:R-:W-:Y:S04]  /*90240*/  LDS R230, [R3+0x12480] ;  /* 0x0124800003e67984 */ /* 0x000fe80000000800 */
[----:B------:R-:W-:Y:S04]  /*90250*/  LDS R229, [R4+0x10480] ;  /* 0x0104800004e57984 */ /* 0x000fe80000000800 */
[----:B------:R-:W1:Y:S04]  /*90260*/  LDS R231, [R4+0x12480] ;  /* 0x0124800004e77984 */ /* 0x000e680000000800 */
[----:B------:R-:W-:Y:S01]  /*90270*/  STL.64 [R1+0x2220], R172 ;  /* 0x002220ac01007387 */ /* 0x000fe20000100a00 */
[----:B------:R-:W-:Y:S03]  /*90280*/  STL.64 [R1+0x2228], R174 ;  /* 0x002228ae01007387 */ /* 0x000fe60000100a00 */
        /* <DEDUP_REMOVED lines=57> */
[----:B------:R-:W-:Y:S01]  /*90620*/  STL.64 [R1+0x20f0], R12 ;  /* 0x0020f00c01007387 */ /* 0x000fe20000100a00 */
[----:B------:R-:W-:Y:S07]  /*90630*/  STL.64 [R1+0x20f8], R14 ;  /* 0x0020f80e01007387 */ /* 0x000fee0000100a00 */
[----:B------:R3:W-:Y:S02]  /*90640*/  STL.64 [R1+0x20e0], R8 ;  /* 0x0020e00801007387 */ /* 0x0007e40000100a00 */
[----:B------:R4:W-:Y:S02]  /*90650*/  STL.64 [R1+0x20e8], R10 ;  /* 0x0020e80a01007387 */ /* 0x0009e40000100a00 */
[----:B------:R-:W2:Y:S01]  /*90660*/  LDL.LU R245, [R1+0x1364] ;  /* 0x0013640001f57983 */ /* 0x000ea20000300800 */
[----:B------:R-:W2:Y:S01]  /*90670*/  LDL.LU R246, [R1+0x1368] ;  /* 0x0013680001f67983 */ /* 0x000ea20000300800 */
[----:B------:R-:W2:Y:S03]  /*90680*/  LDL.LU R247, [R1+0x136c] ;  /* 0x00136c0001f77983 */ /* 0x000ea60000300800 */
[----:B---3--:R-:W3:Y:S01]  /*90690*/  LDL.LU R8, [R1+0x1370] ;  /* 0x0013700001087983 */ /* 0x008ee20000300800 */
[----:B------:R-:W3:Y:S02]  /*906a0*/  LDL.LU R9, [R1+0x1374] ;  /* 0x0013740001097983 */ /* 0x000ee40000300800 */
[----:B----4-:R-:W3:Y:S02]  /*906b0*/  LDL.LU R10, [R1+0x1378] ;  /* 0x00137800010a7983 */ /* 0x010ee40000300800 */
[----:B------:R-:W3:Y:S01]  /*906c0*/  LDL.LU R11, [R1+0x137c] ;  /* 0x00137c00010b7983 */ /* 0x000ee20000300800 */
[----:B------:R-:W1:Y:S01]  /*906d0*/  LDL.LU R180, [R1+0x11b0] ;  /* 0x0011b00001b47983 */ /* 0x000e620000300800 */
[----:B------:R-:W1:Y:S02]  /*906e0*/  LDL.LU R181, [R1+0x11b4] ;  /* 0x0011b40001b57983 */ /* 0x000e640000300800 */
[----:B------:R-:W1:Y:S02]  /*906f0*/  LDL.LU R182, [R1+0x11b8] ;  /* 0x0011b80001b67983 */ /* 0x000e640000300800 */
[----:B------:R-:W1:Y:S01]  /*90700*/  LDL.LU R183, [R1+0x11bc] ;  /* 0x0011bc0001b77983 */ /* 0x000e620000300800 */
[----:B------:R-:W4:Y:S01]  /*90710*/  LDL.LU R184, [R1+0x13a0] ;  /* 0x0013a00001b87983 */ /* 0x000f220000300800 */
[----:B------:R-:W4:Y:S02]  /*90720*/  LDL.LU R185, [R1+0x13a4] ;  /* 0x0013a40001b97983 */ /* 0x000f240000300800 */
[----:B------:R-:W4:Y:S02]  /*90730*/  LDL.LU R186, [R1+0x13a8] ;  /* 0x0013a80001ba7983 */ /* 0x000f240000300800 */
[----:B------:R-:W4:Y:S01]  /*90740*/  LDL.LU R187, [R1+0x13ac] ;  /* 0x0013ac0001bb7983 */ /* 0x000f220000300800 */
        /* <DEDUP_REMOVED lines=68> */
[C---:B--2---:R-:W-:Y:S08]  /*90b90*/  HMMA.1688.F32.TF32 R20, R232.reuse, R92, R20 ;  /* 0x0000005ce814723c */ /* 0x044ff00000081014 */
[C---:B---3--:R-:W-:Y:S08]  /*90ba0*/  HMMA.1688.F32.TF32 R164, R232.reuse, R96, R160 ;  /* 0x00000060e8a4723c */ /* 0x048ff000000810a0 */
[C---:B------:R-:W-:Y:S08]  /*90bb0*/  HMMA.1688.F32.TF32 R160, R232.reuse, R88, R24 ;  /* 0x00000058e8a0723c */ /* 0x040ff00000081018 */
[C---:B------:R-:W-:Y:S07]  /*90bc0*/  HMMA.1688.F32.TF32 R24, R232.reuse, R84, R28 ;  /* 0x00000054e818723c */ /* 0x040fee000008101c */
[----:B------:R-:W-:Y:S01]  /*90bd0*/  STL.64 [R1+0x20d0], R164 ;  /* 0x0020d0a401007387 */ /* 0x000fe20000100a00 */
[----:B------:R-:W-:Y:S02]  /*90be0*/  STL.64 [R1+0x20d8], R166 ;  /* 0x0020d8a601007387 */ /* 0x000fe40000100a00 */
[----:B------:R-:W-:Y:S02]  /*90bf0*/  STL.64 [R1+0x20c0], R20 ;  /* 0x0020c01401007387 */ /* 0x000fe40000100a00 */
[----:B------:R2:W-:Y:S02]  /*90c00*/  STL.64 [R1+0x20c8], R22 ;  /* 0x0020c81601007387 */ /* 0x0005e40000100a00 */
[C---:B--2---:R-:W-:Y:S01]  /*90c10*/  HMMA.1688.F32.TF32 R20, R232.reuse, R80, R216 ;  /* 0x00000050e814723c */ /* 0x044fe200000810d8 */
[----:B------:R-:W-:Y:S01]  /*90c20*/  STL.64 [R1+0x20b0], R160 ;  /* 0x0020b0a001007387 */ /* 0x000fe20000100a00 */
[----:B------:R-:W-:Y:S06]  /*90c30*/  STL.64 [R1+0x20b8], R162 ;  /* 0x0020b8a201007387 */ /* 0x000fec0000100a00 */
[C---:B------:R-:W-:Y:S01]  /*90c40*/  HMMA.1688.F32.TF32 R28, R232.reuse, R76, R212 ;  /* 0x0000004ce81c723c */ /* 0x040fe200000810d4 */
[----:B------:R-:W-:Y:S01]  /*90c50*/  STL.64 [R1+0x20a0], R24 ;  /* 0x0020a01801007387 */ /* 0x000fe20000100a00 */
[----:B------:R4:W-:Y:S06]  /*90c60*/  STL.64 [R1+0x20a8], R26 ;  /* 0x0020a81a01007387 */ /* 0x0009ec0000100a00 */
[C---:B----4-:R-:W-:Y:S07]  /*90c70*/  HMMA.1688.F32.TF32 R24, R232.reuse, R72, R208 ;  /* 0x00000048e818723c */ /* 0x050fee00000810d0 */
        /* <DEDUP_REMOVED lines=17> */
[----:B---3--:R-:W-:Y:S01]  /*90d90*/  HMMA.1688.F32.TF32 R24, R232, R48, R184 ;  /* 0x00000030e818723c */ /* 0x008fe200000810b8 */
[----:B------:R-:W-:Y:S04]  /*90da0*/  LDS R232, [R3+0x10500] ;  /* 0x0105000003e87984 */ /* 0x000fe80000000800 */
[----:B------:R-:W-:Y:S04]  /*90db0*/  LDS R234, [R3+0x12500] ;  /* 0x0125000003ea7984 */ /* 0x000fe80000000800 */
[----:B------:R-:W-:Y:S04]  /*90dc0*/  LDS R233, [R4+0x10500] ;  /* 0x0105000004e97984 */ /* 0x000fe80000000800 */
[----:B------:R-:W2:Y:S04]  /*90dd0*/  LDS R235, [R4+0x12500] ;  /* 0x0125000004eb7984 */ /* 0x000ea80000000800 */
        /* <DEDUP_REMOVED lines=10> */
[C---:B-1----:R-:W-:Y:S08]  /*90e80*/  HMMA.1688.F32.TF32 R20, R228.reuse, R40, R16 ;  /* 0x00000028e414723c */ /* 0x042ff00000081010 */
[C---:B------:R-:W-:Y:S08]  /*90e90*/  HMMA.1688.F32.TF32 R16, R228.reuse, R36, R12 ;  /* 0x00000024e410723c */ /* 0x040ff0000008100c */
[C---:B------:R-:W-:Y:S08]  /*90ea0*/  HMMA.1688.F32.TF32 R12, R228.reuse, R32, R8 ;  /* 0x00000020e40c723c */ /* 0x040ff00000081008 */
[C---:B------:R-:W-:Y:S01]  /*90eb0*/  HMMA.1688.F32.TF32 R8, R228.reuse, R156, R244 ;  /* 0x0000009ce408723c */ /* 0x040fe200000810f4 */
        /* <DEDUP_REMOVED lines=10> */
[C---:B-1----:R-:W-:Y:S01]  /*90f60*/  HMMA.1688.F32.TF32 R8, R228.reuse, R152, R248 ;  /* 0x00000098e408723c */ /* 0x042fe200000810f8 */
[----:B------:R-:W-:Y:S01]  /*90f70*/  STL.64 [R1+0x4c30], R154 ;  /* 0x004c309a01007387 */ /* 0x000fe20000100a00 */
[----:B------:R-:W-:Y:S11]  /*90f80*/  STL.64 [R1+0x4c28], R152 ;  /* 0x004c289801007387 */ /* 0x000ff60000100a00 */
[----:B------:R-:W-:Y:S10]  /*90f90*/  @!UPT UIADD3 URZ, URZ, URZ, URZ ;  /* 0x0000003f3f3ff290 */ /* 0x000ff4000fffe03f */
        /* <DEDUP_REMOVED lines=8> */
[----:B------:R-:W2:Y:S01]  /*91020*/  LDL.LU R248, [R1+0x760] ;  /* 0x0007600001f87983 */ /* 0x000ea20000300800 */
[C---:B-1----:R-:W-:Y:S11]  /*91030*/  HMMA.1688.F32.TF32 R8, R228.reuse, R116, R240 ;  /* 0x00000074e408723c */ /* 0x042ff600000810f0 */
[----:B------:R-:W-:Y:S11]  /*91040*/  @!UPT UIADD3 URZ, URZ, URZ, URZ ;  /* 0x0000003f3f3ff290 */ /* 0x000ff6000fffe03f */
[----:B------:R-:W-:Y:S01]  /*91050*/  @!UPT UIADD3 URZ, URZ, URZ, URZ ;  /* 0x0000003f3f3ff290 */ /* 0x000fe2000fffe03f */
[----:B------:R1:W-:Y:S01]  /*91060*/  STL.64 [R1+0x1fb0], R8 ;  /* 0x001fb00801007387 */ /* 0x0003e20000100a00 */
[----:B------:R3:W-:Y:S02]  /*91070*/  STL.64 [R1+0x1fb8], R10 ;  /* 0x001fb80a01007387 */ /* 0x0007e40000100a00 */
[----:B------:R-:W2:Y:S02]  /*91080*/  LDL.LU R249, [R1+0x764] ;  /* 0x0007640001f97983 */ /* 0x000ea40000300800 */
[----:B------:R-:W2:Y:S01]  /*91090*/  LDL.LU R250, [R1+0x768] ;  /* 0x0007680001fa7983 */ /* 0x000ea20000300800 */
[----:B------:R-:W2:Y:S01]  /*910a0*/  LDL.LU R251, [R1+0x76c] ;  /* 0x00076c0001fb7983 */ /* 0x000ea20000300800 */
        /* <DEDUP_REMOVED lines=92> */
[----:B-1----:R-:W4:Y:S02]  /*91670*/  LDL.LU R8, [R1+0x11c0] ;  /* 0x0011c00001087983 */ /* 0x002f240000300800 */
[----:B------:R-:W4:Y:S02]  /*91680*/  LDL.LU R9, [R1+0x11c4] ;  /* 0x0011c40001097983 */ /* 0x000f240000300800 */
[----:B---3--:R-:W3:Y:S01]  /*91690*/  LDL.LU R10, [R1+0x11c8] ;  /* 0x0011c800010a7983 */ /* 0x008ee20000300800 */
        /* <DEDUP_REMOVED lines=9> */
[C---:B--2---:R-:W-:Y:S08]  /*91730*/  HMMA.1688.F32.TF32 R120, R228.reuse, R144, R172 ;  /* 0x00000090e478723c */ /* 0x044ff000000810ac */
[C---:B----4-:R-:W-:Y:S08]  /*91740*/  HMMA.1688.F32.TF32 R152, R228.reuse, R148, R176 ;  /* 0x00000094e498723c */ /* 0x050ff000000810b0 */
[C---:B------:R-:W-:Y:S11]  /*91750*/  HMMA.1688.F32.TF32 R156, R228.reuse, R140, R168 ;  /* 0x0000008ce49c723c */ /* 0x040ff600000810a8 */
[----:B------:R-:W-:Y:S04]  /*91760*/  @!UPT UIADD3 URZ, URZ, URZ, URZ ;  /* 0x0000003f3f3ff290 */ /* 0x000fe8000fffe03f */
[----:B------:R-:W-:Y:S01]  /*91770*/  STL.64 [R1+0x1fa0], R152 ;  /* 0x001fa09801007387 */ /* 0x000fe20000100a00 */
[----:B------:R1:W-:Y:S02]  /*91780*/  STL.64 [R1+0x1fa8], R154 ;  /* 0x001fa89a01007387 */ /* 0x0003e40000100a00 */
[----:B------:R-:W-:Y:S02]  /*91790*/  STL.64 [R1+0x1f90], R120 ;  /* 0x001f907801007387 */ /* 0x000fe40000100a00 */
[----:B------:R2:W-:Y:S01]  /*917a0*/  STL.64 [R1+0x1f98], R122 ;  /* 0x001f987a01007387 */ /* 0x0005e20000100a00 */
[C---:B-1----:R-:W-:Y:S08]  /*917b0*/  HMMA.1688.F32.TF32 R152, R228.reuse, R136, R164 ;  /* 0x00000088e498723c */ /* 0x042ff000000810a4 */
[C---:B--2---:R-:W-:Y:S01]  /*917c0*/  HMMA.1688.F32.TF32 R120, R228.reuse, R132, R220 ;  /* 0x00000084e478723c */ /* 0x044fe200000810dc */
[----:B------:R-:W-:Y:S01]  /*917d0*/  STL.64 [R1+0x1f80], R156 ;  /* 0x001f809c01007387 */ /* 0x000fe20000100a00 */
[----:B------:R1:W-:Y:S06]  /*917e0*/  STL.64 [R1+0x1f88], R158 ;  /* 0x001f889e01007387 */ /* 0x0003ec0000100a00 */
[C---:B------:R-:W-:Y:S08]  /*917f0*/  HMMA.1688.F32.TF32 R24, R228.reuse, R108, R24 ;  /* 0x0000006ce418723c */ /* 0x040ff00000081018 */
[C---:B-1----:R-:W-:Y:S01]  /*91800*/  HMMA.1688.F32.TF32 R156, R228.reuse, R128, R224 ;  /* 0x00000080e49c723c */ /* 0x042fe200000810e0 */
[----:B------:R-:W-:Y:S01]  /*91810*/  STL.64 [R1+0x1f70], R152 ;  /* 0x001f709801007387 */ /* 0x000fe20000100a00 */
[----:B------:R1:W-:Y:S05]  /*91820*/  STL.64 [R1+0x1f78], R154 ;  /* 0x001f789a01007387 */ /* 0x0003ea0000100a00 */
[----:B------:R-:W-:Y:S02]  /*91830*/  STL.64 [R1+0x1f60], R120 ;  /* 0x001f607801007387 */ /* 0x000fe40000100a00 */
[----:B------:R2:W-:Y:S01]  /*91840*/  STL.64 [R1+0x1f68], R122 ;  /* 0x001f687a01007387 */ /* 0x0005e20000100a00 */
[C---:B-1----:R-:W-:Y:S08]  /*91850*/  HMMA.1688.F32.TF32 R152, R228.reuse, R124, R160 ;  /* 0x0000007ce498723c */ /* 0x042ff000000810a0 */
        /* <DEDUP_REMOVED lines=41> */
[C---:B--2---:R-:W-:Y:S08]  /*91af0*/  HMMA.1688.F32.TF32 R20, R228.reuse, R56, R12 ;  /* 0x00000038e414723c */ /* 0x044ff0000008100c */
[C---:B---3--:R-:W-:Y:S08]  /*91b00*/  HMMA.1688.F32.TF32 R16, R228.reuse, R52, R8 ;  /* 0x00000034e410723c */ /* 0x048ff00000081008 */
        /* <DEDUP_REMOVED lines=22> */
[----:B------:R3:W-:Y:S01]  /*91c70*/  STL.64 [R1+0x1e30], R12 ;  /* 0x001e300c01007387 */ /* 0x0007e20000100a00 */
[----:B------:R4:W-:Y:S07]  /*91c80*/  STL.64 [R1+0x1e38], R14 ;  /* 0x001e380e01007387 */ /* 0x0009ee0000100a00 */
[----:B------:R1:W-:Y:S02]  /*91c90*/  STL.64 [R1+0x1e20], R8 ;  /* 0x001e200801007387 */ /* 0x0003e40000100a00 */
[----:B------:R1:W-:Y:S01]  /*91ca0*/  STL.64 [R1+0x1e28], R10 ;  /* 0x001e280a01007387 */ /* 0x0003e20000100a00 */
        /* <DEDUP_REMOVED lines=11> */
[----:B---3--:R-:W3:Y:S01]  /*91d60*/  LDL.LU R12, [R1+0x7d0] ;  /* 0x0007d000010c7983 */ /* 0x008ee20000300800 */
[----:B------:R-:W3:Y:S01]  /*91d70*/  LDL.LU R13, [R1+0x7d4] ;  /* 0x0007d400010d7983 */ /* 0x000ee20000300800 */
[----:B----4-:R-:W3:Y:S02]  /*91d80*/  LDL.LU R14, [R1+0x7d8] ;  /* 0x0007d800010e7983 */ /* 0x010ee40000300800 */
        /* <DEDUP_REMOVED lines=97> */
[----:B-1----:R-:W3:Y:S01]  /*923a0*/  LDL.LU R8, [R1+0x7c0] ;  /* 0x0007c00001087983 */ /* 0x002ee20000300800 */
        /* <DEDUP_REMOVED lines=19> */
[----:B------:R-:W3:Y:S02]  /*924e0*/  LDL.LU.64 R152, [R1+0x4c28] ;  /* 0x004c280001987983 */ /* 0x000ee40000300a00 */
[C---:B---3--:R-:W-:Y:S11]  /*924f0*/  HMMA.1688.F32.TF32 R120, R232.reuse, R152, R120 ;  /* 0x00000098e878723c */ /* 0x048ff60000081078 */
[----:B------:R-:W-:Y:S11]  /*92500*/  @!UPT UIADD3 URZ, URZ, URZ, URZ ;  /* 0x0000003f3f3ff290 */ /* 0x000ff6000fffe03f */
[----:B------:R-:W-:Y:S01]  /*92510*/  @!UPT UIADD3 URZ, URZ, URZ, URZ ;  /* 0x0000003f3f3ff290 */ /* 0x000fe2000fffe03f */
[----:B------:R-:W-:Y:S01]  /*92520*/  STL.64 [R1+0x1df0], R120 ;  /* 0x001df07801007387 */ /* 0x000fe20000100a00 */
[----:B------:R1:W-:Y:S03]  /*92530*/  STL.64 [R1+0x1df8], R122 ;  /* 0x001df87a01007387 */ /* 0x0003e60000100a00 */
[----:B-1----:R-:W3:Y:S01]  /*92540*/  LDL.LU.64 R122, [R1+0x4c20] ;  /* 0x004c2000017a7983 */ /* 0x002ee20000300a00 */
[----:B------:R-:W2:Y:S01]  /*92550*/  LDL.LU.64 R120, [R1+0x4c18] ;  /* 0x004c180001787983 */ /* 0x000ea20000300a00 */
[C---:B------:R-:W-:Y:S08]  /*92560*/  HMMA.1688.F32.TF32 R172, R232.reuse, R116, R172 ;  /* 0x00000074e8ac723c */ /* 0x040ff000000810ac */
[C---:B------:R-:W-:Y:S08]  /*92570*/  HMMA.1688.F32.TF32 R168, R232.reuse, R148, R168 ;  /* 0x00000094e8a8723c */ /* 0x040ff000000810a8 */
[C---:B------:R-:W-:Y:S08]  /*92580*/  HMMA.1688.F32.TF32 R164, R232.reuse, R144, R164 ;  /* 0x00000090e8a4723c */ /* 0x040ff000000810a4 */
[C---:B------:R-:W-:Y:S08]  /*92590*/  HMMA.1688.F32.TF32 R20, R232.reuse, R128, R20 ;  /* 0x00000080e814723c */ /* 0x040ff00000081014 */
[C---:B----4-:R-:W-:Y:S01]  /*925a0*/  HMMA.1688.F32.TF32 R16, R232.reuse, R68, R16 ;  /* 0x00000044e810723c */ /* 0x050fe20000081010 */
[----:B------:R-:W-:Y:S11]  /*925b0*/  IMAD.MOV.U32 R243, RZ, RZ, R252 ;  /* 0x000000fffff37224 */ /* 0x000ff600078e00fc */
[----:B------:R-:W-:Y:S11]  /*925c0*/  @!UPT UIADD3 URZ, URZ, URZ, URZ ;  /* 0x0000003f3f3ff290 */ /* 0x000ff6000fffe03f */
[----:B------:R-:W-:Y:S01]  /*925d0*/  @!UPT UIADD3 URZ, URZ, URZ, URZ ;  /* 0x0000003f3f3ff290 */ /* 0x000fe2000fffe03f */
[----:B------:R-:W-:Y:S01]  /*925e0*/  IMAD.MOV.U32 R252, RZ, RZ, R19 ;  /* 0x000000fffffc7224 */ /* 0x000fe200078e0013 */
        /* <DEDUP_REMOVED lines=11> */
[C---:B-1----:R-:W-:Y:S08]  /*926a0*/  HMMA.1688.F32.TF32 R172, R232.reuse, R140, R220 ;  /* 0x0000008ce8ac723c */ /* 0x042ff000000810dc */
[C---:B--2---:R-:W-:Y:S08]  /*926b0*/  HMMA.1688.F32.TF32 R168, R232.reuse, R136, R224 ;  /* 0x00000088e8a8723c */ /* 0x044ff000000810e0 */
[C---:B----4-:R-:W-:Y:S08]  /*926c0*/  HMMA.1688.F32.TF32 R164, R232.reuse, R132, R160 ;  /* 0x00000084e8a4723c */ /* 0x050ff000000810a0 */
        /* <DEDUP_REMOVED lines=10> */
[C---:B-1----:R-:W-:Y:S01]  /*92770*/  HMMA.1688.F32.TF32 R20, R232.reuse, R108, R216 ;  /* 0x0000006ce814723c */ /* 0x042fe200000810d8 */
[----:B------:R-:W-:Y:S01]  /*92780*/  STL.64 [R1+0x1d60], R160 ;  /* 0x001d60a001007387 */ /* 0x000fe20000100a00 */
[----:B------:R-:W-:Y:S06]  /*92790*/  STL.64 [R1+0x1d68], R162 ;  /* 0x001d68a201007387 */ /* 0x000fec0000100a00 */
[C---:B------:R-:W-:Y:S01]  /*927a0*/  HMMA.1688.F32.TF32 R28, R232.reuse, R104, R212 ;  /* 0x00000068e81c723c */ /* 0x040fe200000810d4 */
[----:B------:R-:W-:Y:S01]  /*927b0*/  STL.64 [R1+0x1d50], R24 ;  /* 0x001d501801007387 */ /* 0x000fe20000100a00 */
[----:B------:R1:W-:Y:S06]  /*927c0*/  STL.64 [R1+0x1d58], R26 ;  /* 0x001d581a01007387 */ /* 0x0003ec0000100a00 */
[C---:B-1----:R-:W-:Y:S07]  /*927d0*/  HMMA.1688.F32.TF32 R24, R232.reuse, R100, R208 ;  /* 0x00000064e818723c */ /* 0x042fee00000810d0 */
        /* <DEDUP_REMOVED lines=22> */
[----:B------:R-:W-:Y:S07]  /*92940*/  STL.64 [R1+0x1cd8], R30 ;  /* 0x001cd81e01007387 */ /* 0x000fee0000100a00 */
[----:B------:R-:W-:Y:S02]  /*92950*/  STL.64 [R1+0x1cc0], R24 ;  /* 0x001cc01801007387 */ /* 0x000fe40000100a00 */
[----:B------:R-:W-:Y:S01]  /*92960*/  STL.64 [R1+0x1cc8], R26 ;  /* 0x001cc81a01007387 */ /* 0x000fe20000100a00 */
[----:B------:R-:W-:Y:S05]  /*92970*/  STL.64 [R1+0x1ca0], R16 ;  /* 0x001ca01001007387 */ /* 0x000fea0000100a00 */
[----:B------:R-:W-:Y:S01]  /*92980*/  STL.64 [R1+0x1cb0], R20 ;  /* 0x001cb01401007387 */ /* 0x000fe20000100a00 */
[----:B------:R-:W-:Y:S02]  /*92990*/  STL.64 [R1+0x1cb8], R22 ;  /* 0x001cb81601007387 */ /* 0x000fe40000100a00 */
[----:B------:R1:W-:Y:S02]  /*929a0*/  STL [R1+0x1ca8], R18 ;  /* 0x001ca81201007387 */ /* 0x0003e40000100800 */
[C---:B-1----:R-:W-:Y:S08]  /*929b0*/  HMMA.1688.F32.TF32 R16, R232.reuse, R64, R12 ;  /* 0x00000040e810723c */ /* 0x042ff0000008100c */
[C---:B------:R-:W-:Y:S08]  /*929c0*/  HMMA.1688.F32.TF32 R12, R232.reuse, R60, R8 ;  /* 0x0000003ce80c723c */ /* 0x040ff00000081008 */
[C---:B------:R-:W-:Y:S07]  /*929d0*/  HMMA.1688.F32.TF32 R8, R232.reuse, R56, R244 ;  /* 0x00000038e808723c */ /* 0x040fee00000810f4 */
[----:B------:R-:W-:Y:S01]  /*929e0*/  STL.64 [R1+0x1c90], R16 ;  /* 0x001c901001007387 */ /* 0x000fe20000100a00 */
[----:B------:R1:W-:Y:S07]  /*929f0*/  STL.64 [R1+0x1c98], R18 ;  /* 0x001c981201007387 */ /* 0x0003ee0000100a00 */
[----:B------:R-:W-:Y:S02]  /*92a00*/  STL.64 [R1+0x1c80], R12 ;  /* 0x001c800c01007387 */ /* 0x000fe40000100a00 */
[----:B------:R2:W-:Y:S06]  /*92a10*/  STL.64 [R1+0x1c88], R14 ;  /* 0x001c880e01007387 */ /* 0x0005ec0000100a00 */
[----:B------:R-:W-:Y:S01]  /*92a20*/  STL.64 [R1+0x1c70], R8 ;  /* 0x001c700801007387 */ /* 0x000fe20000100a00 */
[----:B------:R4:W-:Y:S01]  /*92a30*/  STL.64 [R1+0x1c78], R10 ;  /* 0x001c780a01007387 */ /* 0x0009e20000100a00 */
[C---:B-1----:R-:W-:Y:S08]  /*92a40*/  HMMA.1688.F32.TF32 R16, R232.reuse, R52, R248 ;  /* 0x00000034e810723c */ /* 0x042ff000000810f8 */
[----:B--2---:R-:W-:Y:S08]  /*92a50*/  HMMA.1688.F32.TF32 R12, R232, R48, R236 ;  /* 0x00000030e80c723c */ /* 0x004ff000000810ec */
[----:B----4-:R-:W-:Y:S01]  /*92a60*/  HMMA.1688.F32.TF32 R8, R228, R44, R240 ;  /* 0x0000002ce408723c */ /* 0x010fe200000810f0 */
[----:B------:R-:W-:Y:S04]  /*92a70*/  LDS R232, [R3+0x10600] ;  /* 0x0106000003e87984 */ /* 0x000fe80000000800 */
[----:B------:R-:W-:Y:S04]  /*92a80*/  LDS R234, [R3+0x12600] ;  /* 0x0126000003ea7984 */ /* 0x000fe80000000800 */
[----:B------:R-:W-:Y:S04]  /*92a90*/  LDS R233, [R4+0x10600] ;  /* 0x0106000004e97984 */ /* 0x000fe80000000800 */
[----:B------:R-:W1:Y:S01]  /*92aa0*/  LDS R235, [R4+0x12600] ;  /* 0x0126000004eb7984 */ /* 0x000e620000000800 */
[----:B------:R-:W-:Y:S01]  /*92ab0*/  IMAD.MOV.U32 R240, RZ, RZ, R7 ;  /* 0x000000fffff07224 */ /* 0x000fe200078e0007 */
[----:B------:R-:W-:Y:S01]  /*92ac0*/  MOV R241, R6 ;  /* 0x0000000600f17202 */ /* 0x000fe20000000f00 */
[----:B------:R-:W-:-:S02]  /*92ad0*/  IMAD.MOV.U32 R242, RZ, RZ, R0 ;  /* 0x000000fffff27224 */ /* 0x000fc400078e0000 */
[----:B------:R-:W-:Y:S01]  /*92ae0*/  IMAD.MOV.U32 R243, RZ, RZ, R2 ;  /* 0x000000fffff37224 */ /* 0x000fe200078e0002 */
[----:B------:R-:W-:Y:S01]  /*92af0*/  STL.64 [R1+0x1c60], R16 ;  /* 0x001c601001007387 */ /* 0x000fe20000100a00 */
[----:B------:R-:W-:Y:S02]  /*92b00*/  STL.64 [R1+0x1c68], R18 ;  /* 0x001c681201007387 */ /* 0x000fe40000100a00 */
[----:B------:R2:W-:Y:S02]  /*92b10*/  STL.64 [R1+0x1140], R12 ;  /* 0x0011400c01007387 */ /* 0x0005e40000100a00 */
[----:B------:R4:W-:Y:S01]  /*92b20*/  STL.64 [R1+0x1148], R14 ;  /* 0x0011480e01007387 */ /* 0x0009e20000100a00 */
[----:B------:R-:W2:Y:S01]  /*92b30*/  LDL.LU R7, [R1+0x4c14] ;  /* 0x004c140001077983 */ /* 0x000ea20000300800 */
[----:B------:R-:W-:Y:S02]  /*92b40*/  STL.64 [R1+0x1120], R8 ;  /* 0x0011200801007387 */ /* 0x000fe40000100a00 */
[----:B------:R1:W-:Y:S02]  /*92b50*/  STL.64 [R1+0x1128], R10 ;  /* 0x0011280a01007387 */ /* 0x0003e40000100a00 */
[----:B------:R-:W3:Y:S01]  /*92b60*/  LDL.LU R6, [R1+0x4c10] ;  /* 0x004c100001067983 */ /* 0x000ee20000300800 */
[----:B------:R-:W3:Y:S01]  /*92b70*/  LDL.LU R0, [R1+0x4c0c] ;  /* 0x004c0c0001007983 */ /* 0x000ee20000300800 */
[----:B------:R-:W4:Y:S02]  /*92b80*/  LDL.LU R2, [R1+0x4c08] ;  /* 0x004c080001027983 */ /* 0x000f240000300800 */
[----:B------:R-:W4:Y:S02]  /*92b90*/  LDL.LU R236, [R1+0xf60] ;  /* 0x000f600001ec7983 */ /* 0x000f240000300800 */
[----:B------:R-:W4:Y:S01]  /*92ba0*/  LDL.LU R237, [R1+0xf64] ;  /* 0x000f640001ed7983 */ /* 0x000f220000300800 */
[----:B------:R-:W4:Y:S01]  /*92bb0*/  LDL.LU R238, [R1+0xf68] ;  /* 0x000f680001ee7983 */ /* 0x000f220000300800 */
[----:B------:R-:W4:Y:S02]  /*92bc0*/  LDL.LU R239, [R1+0xf6c] ;  /* 0x000f6c0001ef7983 */ /* 0x000f240000300800 */
[----:B--2---:R-:W-:-:S02]  /*92bd0*/  IMAD.MOV.U32 R251, RZ, RZ, R7 ;  /* 0x000000fffffb7224 */ /* 0x004fc400078e0007 */
[----:B---3--:R-:W-:Y:S01]  /*92be0*/  IMAD.MOV.U32 R248, RZ, RZ, R0 ;  /* 0x000000fffff87224 */ /* 0x008fe200078e0000 */
[----:B----4-:R-:W-:Y:S01]  /*92bf0*/  MOV R249, R2 ;  /* 0x0000000200f97202 */ /* 0x010fe20000000f00 */
[----:B------:R-:W1:Y:S01]  /*92c00*/  LDL.LU R0, [R1+0x4c04] ;  /* 0x004c040001007983 */ /* 0x000e620000300800 */
[----:B------:R-:W2:Y:S02]  /*92c10*/  LDL.LU R2, [R1+0x4c00] ;  /* 0x004c000001027983 */ /* 0x000ea40000300800 */
[----:B------:R-:W-:Y:S02]  /*92c20*/  IMAD.MOV.U32 R250, RZ, RZ, R6 ;  /* 0x000000fffffa7224 */ /* 0x000fe400078e0006 */
        /* <DEDUP_REMOVED lines=94> */
[----:B-1----:R-:W-:-:S02]  /*93210*/  IMAD.MOV.U32 R11, RZ, RZ, R0 ;  /* 0x000000ffff0b7224 */ /* 0x002fc400078e0000 */
[----:B--2---:R-:W-:Y:S01]  /*93220*/  IMAD.MOV.U32 R10, RZ, RZ, R2 ;  /* 0x000000ffff0a7224 */ /* 0x004fe200078e0002 */
[----:B---3--:R-:W-:Y:S01]  /*93230*/  MOV R9, R6 ;  /* 0x0000000600097202 */ /* 0x008fe20000000f00 */
[----:B----4-:R-:W-:Y:S01]  /*93240*/  IMAD.MOV.U32 R8, RZ, RZ, R7 ;  /* 0x000000ffff087224 */ /* 0x010fe200078e0007 */
[C---:B------:R-:W-:Y:S08]  /*93250*/  HMMA.1688.F32.TF32 R172, R228.reuse, R36, R172 ;  /* 0x00000024e4ac723c */ /* 0x040ff000000810ac */
[C---:B------:R-:W-:Y:S08]  /*93260*/  HMMA.1688.F32.TF32 R176, R228.reuse, R40, R176 ;  /* 0x00000028e4b0723c */ /* 0x040ff000000810b0 */
[C---:B------:R-:W-:Y:S08]  /*93270*/  HMMA.1688.F32.TF32 R168, R228.reuse, R32, R168 ;  /* 0x00000020e4a8723c */ /* 0x040ff000000810a8 */
[----:B------:R-:W-:Y:S07]  /*93280*/  HMMA.1688.F32.TF32 R164, R228, R156, R164 ;  /* 0x0000009ce4a4723c */ /* 0x000fee00000810a4 */
[----:B------:R-:W-:Y:S01]  /*93290*/  STL.64 [R1+0x1c50], R176 ;  /* 0x001c50b001007387 */ /* 0x000fe20000100a00 */
[----:B------:R-:W-:Y:S02]  /*932a0*/  STL.64 [R1+0x1c58], R178 ;  /* 0x001c58b201007387 */ /* 0x000fe40000100a00 */
[----:B------:R-:W-:Y:S02]  /*932b0*/  STL.64 [R1+0x1c40], R172 ;  /* 0x001c40ac01007387 */ /* 0x000fe40000100a00 */
[----:B------:R1:W-:Y:S04]  /*932c0*/  STL.64 [R1+0x1c48], R174 ;  /* 0x001c48ae01007387 */ /* 0x0003e80000100a00 */
[----:B------:R-:W-:Y:S01]  /*932d0*/  IMAD.MOV.U32 R7, RZ, RZ, R168 ;  /* 0x000000ffff077224 */ /* 0x000fe200078e00a8 */
[----:B------:R-:W-:Y:S01]  /*932e0*/  MOV R6, R169 ;  /* 0x000000a900067202 */ /* 0x000fe20000000f00 */
[----:B------:R-:W-:-:S02]  /*932f0*/  IMAD.MOV.U32 R2, RZ, RZ, R170 ;  /* 0x000000ffff027224 */ /* 0x000fc400078e00aa */
[----:B------:R-:W-:Y:S02]  /*93300*/  IMAD.MOV.U32 R0, RZ, RZ, R171 ;  /* 0x000000ffff007224 */ /* 0x000fe400078e00ab */
[C---:B------:R-:W-:Y:S08]  /*93310*/  HMMA.1688.F32.TF32 R168, R228.reuse, R120, R224 ;  /* 0x00000078e4a8723c */ /* 0x040ff000000810e0 */
[C---:B-1----:R-:W-:Y:S01]  /*93320*/  HMMA.1688.F32.TF32 R172, R228.reuse, R152, R220 ;  /* 0x00000098e4ac723c */ /* 0x042fe200000810dc */
[----:B------:R-:W-:Y:S01]  /*93330*/  STL.64 [R1+0x1c00], R164 ;  /* 0x001c00a401007387 */ /* 0x000fe20000100a00 */
[----:B------:R1:W-:Y:S06]  /*93340*/  STL.64 [R1+0x1c08], R166 ;  /* 0x001c08a601007387 */ /* 0x0003ec0000100a00 */
[C---:B-1----:R-:W-:Y:S08]  /*93350*/  HMMA.1688.F32.TF32 R164, R228.reuse, R116, R160 ;  /* 0x00000074e4a4723c */ /* 0x042ff000000810a0 */
[C---:B------:R-:W-:Y:S08]  /*93360*/  HMMA.1688.F32.TF32 R160, R228.reuse, R148, R20 ;  /* 0x00000094e4a0723c */ /* 0x040ff00000081014 */
[C---:B------:R-:W-:Y:S08]  /*93370*/  HMMA.1688.F32.TF32 R20, R228.reuse, R144, R24 ;  /* 0x00000090e414723c */ /* 0x040ff00000081018 */
[C---:B------:R-:W-:Y:S01]  /*93380*/  HMMA.1688.F32.TF32 R28, R228.reuse, R140, R28 ;  /* 0x0000008ce41c723c */ /* 0x040fe2000008101c */
[----:B------:R-:W-:Y:S01]  /*93390*/  STL.64 [R1+0x1bf0], R172 ;  /* 0x001bf0ac01007387 */ /* 0x000fe20000100a00 */
[----:B------:R-:W-:Y:S02]  /*933a0*/  STL.64 [R1+0x1bf8], R174 ;  /* 0x001bf8ae01007387 */ /* 0x000fe40000100a00 */
[----:B------:R-:W-:Y:S02]  /*933b0*/  STL.64 [R1+0x1be0], R168 ;  /* 0x001be0a801007387 */ /* 0x000fe40000100a00 */
[----:B------:R-:W-:Y:S02]  /*933c0*/  STL.64 [R1+0x1be8], R170 ;  /* 0x001be8aa01007387 */ /* 0x000fe40000100a00 */
[C---:B------:R-:W-:Y:S01]  /*933d0*/  HMMA.1688.F32.TF32 R24, R228.reuse, R136, R216 ;  /* 0x00000088e418723c */ /* 0x040fe200000810d8 */
[----:B------:R-:W-:Y:S01]  /*933e0*/  STL.64 [R1+0x1bd0], R164 ;  /* 0x001bd0a401007387 */ /* 0x000fe20000100a00 */
[----:B------:R-:W-:Y:S02]  /*933f0*/  STL.64 [R1+0x1bd8], R166 ;  /* 0x001bd8a601007387 */ /* 0x000fe40000100a00 */
[----:B------:R-:W-:Y:S02]  /*93400*/  STL.64 [R1+0x1bc0], R160 ;  /* 0x001bc0a001007387 */ /* 0x000fe40000100a00 */
[----:B------:R-:W-:Y:S01]  /*93410*/  STL.64 [R1+0x1bc8], R162 ;  /* 0x001bc8a201007387 */ /* 0x000fe20000100a00 */
        /* <DEDUP_REMOVED lines=47> */
[C---:B---3--:R-:W-:Y:S07]  /*93710*/  HMMA.1688.F32.TF32 R8, R228.reuse, R64, R240 ;  /* 0x00000040e408723c */ /* 0x048fee00000810f0 */
        /* <DEDUP_REMOVED lines=118> */
[----:B------:R1:W-:Y:S02]  /*93e80*/  STL.64 [R1+0x1a68], R178 ;  /* 0x001a68b201007387 */ /* 0x0003e40000100a00 */
[C---:B-1----:R-:W-:Y:S08]  /*93e90*/  HMMA.1688.F32.TF32 R176, R228.reuse, R56, R172 ;  /* 0x00000038e4b0723c */ /* 0x042ff000000810ac */
[C---:B---3--:R-:W-:Y:S08]  /*93ea0*/  HMMA.1688.F32.TF32 R172, R228.reuse, R52, R168 ;  /* 0x00000034e4ac723c */ /* 0x048ff000000810a8 */
[----:B------:R-:W-:Y:S08]  /*93eb0*/  HMMA.1688.F32.TF32 R168, R228, R48, R164 ;  /* 0x00000030e4a8723c */ /* 0x000ff000000810a4 */
[C---:B------:R-:W-:Y:S08]  /*93ec0*/  HMMA.1688.F32.TF32 R164, R232.reuse, R44, R220 ;  /* 0x0000002ce8a4723c */ /* 0x040ff000000810dc */
        /* <DEDUP_REMOVED lines=11> */
[----:B------:R-:W-:Y:S02]  /*93f80*/  STL.64 [R1+0x1060], R164 ;  /* 0x001060a401007387 */ /* 0x000fe40000100a00 */
[----:B------:R3:W-:Y:S01]  /*93f90*/  STL.64 [R1+0x1068], R166 ;  /* 0x001068a601007387 */ /* 0x0007e20000100a00 */
[C---:B--2---:R-:W-:Y:S08]  /*93fa0*/  HMMA.1688.F32.TF32 R168, R232.reuse, R40, R224 ;  /* 0x00000028e8a8723c */ /* 0x044ff000000810e0 */
[C---:B---3--:R-:W-:Y:S08]  /*93fb0*/  HMMA.1688.F32.TF32 R164, R232.reuse, R36, R160 ;  /* 0x00000024e8a4723c */ /* 0x048ff000000810a0 */
        /* <DEDUP_REMOVED lines=8> */
[----:B------:R-:W-:Y:S07]  /*94040*/  STL.64 [R1+0x1198], R162 ;  /* 0x001198a201007387 */ /* 0x000fee0000100a00 */
        /* <DEDUP_REMOVED lines=74> */
[----:B------:R-:W1:Y:S01]  /*944f0*/  LDL.LU R196, [R1+0x940] ;  /* 0x0009400001c47983 */ /* 0x000e620000300800 */
[----:B------:R-:W1:Y:S02]  /*94500*/  LDL.LU R197, [R1+0x944] ;  /* 0x0009440001c57983 */ /* 0x000e640000300800 */
[----:B------:R-:W1:Y:S02]  /*94510*/  LDL.LU R198, [R1+0x948] ;  /* 0x0009480001c67983 */ /* 0x000e640000300800 */
[----:B------:R-:W1:Y:S01]  /*94520*/  LDL.LU R199, [R1+0x94c] ;  /* 0x00094c0001c77983 */ /* 0x000e620000300800 */
        /* <DEDUP_REMOVED lines=61> */
[C---:B------:R-:W-:Y:S08]  /*94900*/  HMMA.1688.F32.TF32 R160, R232.reuse, R76, R20 ;  /* 0x0000004ce8a0723c */ /* 0x040ff00000081014 */
[C---:B---3--:R-:W-:Y:S08]  /*94910*/  HMMA.1688.F32.TF32 R24, R232.reuse, R72, R24 ;  /* 0x00000048e818723c */ /* 0x048ff00000081018 */
[C---:B------:R-:W-:Y:S08]  /*94920*/  HMMA.1688.F32.TF32 R20, R232.reuse, R68, R28 ;  /* 0x00000044e814723c */ /* 0x040ff0000008101c */
[C---:B------:R-:W-:Y:S01]  /*94930*/  HMMA.1688.F32.TF32 R28, R232.reuse, R64, R216 ;  /* 0x00000040e81c723c */ /* 0x040fe200000810d8 */
[----:B------:R-:W-:Y:S01]  /*94940*/  STL.64 [R1+0x1410], R164 ;  /* 0x001410a401007387 */ /* 0x000fe20000100a00 */
[----:B------:R-:W-:Y:S02]  /*94950*/  STL.64 [R1+0x1418], R166 ;  /* 0x001418a601007387 */ /* 0x000fe40000100a00 */
[----:B------:R-:W-:Y:S02]  /*94960*/  STL.64 [R1+0x1420], R160 ;  /* 0x001420a001007387 */ /* 0x000fe40000100a00 */
[----:B------:R-:W-:Y:S01]  /*94970*/  STL.64 [R1+0x1428], R162 ;  /* 0x001428a201007387 */ /* 0x000fe20000100a00 */
[----:B------:R-:W-:Y:S01]  /*94980*/  STL.64 [R1+0x1430], R24 ;  /* 0x0014301801007387 */ /* 0x000fe20000100a00 */
[----:B------:R2:W-:Y:S07]  /*94990*/  STL.64 [R1+0x1438], R26 ;  /* 0x0014381a01007387 */ /* 0x0005ee0000100a00 */
[----:B------:R-:W-:Y:S02]  /*949a0*/  STL.64 [R1+0x1440], R20 ;  /* 0x0014401401007387 */ /* 0x000fe40000100a00 */
[----:B------:R4:W-:Y:S01]  /*949b0*/  STL.64 [R1+0x1448], R22 ;  /* 0x0014481601007387 */ /* 0x0009e20000100a00 */
[C---:B--2---:R-:W-:Y:S08]  /*949c0*/  HMMA.1688.F32.TF32 R24, R232.reuse, R60, R212 ;  /* 0x0000003ce818723c */ /* 0x044ff000000810d4 */
[C---:B----4-:R-:W-:Y:S01]  /*949d0*/  HMMA.1688.F32.TF32 R20, R232.reuse, R56, R208 ;  /* 0x00000038e814723c */ /* 0x050fe200000810d0 */
[----:B------:R-:W-:Y:S01]  /*949e0*/  STL.64 [R1+0x1470], R28 ;  /* 0x0014701c01007387 */ /* 0x000fe20000100a00 */
[----:B------:R2:W-:Y:S06]  /*949f0*/  STL.64 [R1+0x1478], R30 ;  /* 0x0014781e01007387 */ /* 0x0005ec0000100a00 */
[C---:B--2---:R-:W-:Y:S07]  /*94a00*/  HMMA.1688.F32.TF32 R28, R232.reuse, R52, R204 ;  /* 0x00000034e81c723c */ /* 0x044fee00000810cc */
[----:B------:R-:W-:Y:S01]  /*94a10*/  STL.64 [R1+0x1480], R24 ;  /* 0x0014801801007387 */ /* 0x000fe20000100a00 */
[----:B------:R2:W-:Y:S07]  /*94a20*/  STL.64 [R1+0x1488], R26 ;  /* 0x0014881a01007387 */ /* 0x0005ee0000100a00 */
[----:B------:R-:W-:Y:S02]  /*94a30*/  STL.64 [R1+0x1490], R20 ;  /* 0x0014901401007387 */ /* 0x000fe40000100a00 */
[----:B------:R1:W-:Y:S01]  /*94a40*/  STL.64 [R1+0x1498], R22 ;  /* 0x0014981601007387 */ /* 0x0003e20000100a00 */
[----:B--2---:R-:W-:Y:S08]  /*94a50*/  HMMA.1688.F32.TF32 R24, R232, R48, R200 ;  /* 0x00000030e818723c */ /* 0x004ff000000810c8 */
[C---:B-1----:R-:W-:Y:S01]  /*94a60*/  HMMA.1688.F32.TF32 R20, R228.reuse, R44, R196 ;  /* 0x0000002ce414723c */ /* 0x042fe200000810c4 */
[----:B------:R-:W-:Y:S01]  /*94a70*/  STL.64 [R1+0x14b0], R28 ;  /* 0x0014b01c01007387 */ /* 0x000fe20000100a00 */
[----:B------:R-:W-:Y:S03]  /*94a80*/  STL.64 [R1+0x14b8], R30 ;  /* 0x0014b81e01007387 */ /* 0x000fe60000100a00 */
[----:B------:R-:W-:Y:S04]  /*94a90*/  LDS R232, [R3+0x10700] ;  /* 0x0107000003e87984 */ /* 0x000fe80000000800 */
[----:B------:R-:W-:Y:S04]  /*94aa0*/  LDS R234, [R3+0x12700] ;  /* 0x0127000003ea7984 */ /* 0x000fe80000000800 */
[----:B------:R-:W-:Y:S04]  /*94ab0*/  LDS R233, [R4+0x10700] ;  /* 0x0107000004e97984 */ /* 0x000fe80000000800 */
[----:B------:R-:W1:Y:S04]  /*94ac0*/  LDS R235, [R4+0x12700] ;  /* 0x0127000004eb7984 */ /* 0x000e680000000800 */
[----:B------:R-:W-:Y:S01]  /*94ad0*/  STL.64 [R1+0x14a0], R24 ;  /* 0x0014a01801007387 */ /* 0x000fe20000100a00 */
[----:B------:R2:W-:Y:S02]  /*94ae0*/  STL.64 [R1+0x14a8], R26 ;  /* 0x0014a81a01007387 */ /* 0x0005e40000100a00 */
[----:B------:R-:W-:Y:S02]  /*94af0*/  STL.64 [R1+0x14c0], R20 ;  /* 0x0014c01401007387 */ /* 0x000fe40000100a00 */
[----:B------:R3:W-:Y:S01]  /*94b00*/  STL.64 [R1+0x14c8], R22 ;  /* 0x0014c81601007387 */ /* 0x0007e20000100a00 */
[C---:B--2---:R-:W-:Y:S08]  /*94b10*/  HMMA.1688.F32.TF32 R24, R228.reuse, R40, R192 ;  /* 0x00000028e418723c */ /* 0x044ff000000810c0 */
[C---:B---3--:R-:W-:Y:S08]  /*94b20*/  HMMA.1688.F32.TF32 R20, R228.reuse, R36, R188 ;  /* 0x00000024e414723c */ /* 0x048ff000000810bc */
[C---:B------:R-:W-:Y:S07]  /*94b30*/  HMMA.1688.F32.TF32 R28, R228.reuse, R32, R184 ;  /* 0x00000020e41c723c */ /* 0x040fee00000810b8 */
[----:B------:R-:W-:Y:S01]  /*94b40*/  STL.64 [R1+0x14d0], R24 ;  /* 0x0014d01801007387 */ /* 0x000fe20000100a00 */
[----:B------:R2:W-:Y:S07]  /*94b50*/  STL.64 [R1+0x14d8], R26 ;  /* 0x0014d81a01007387 */ /* 0x0005ee0000100a00 */
        /* <DEDUP_REMOVED lines=18> */
[----:B------:R-:W-:Y:S05]  /*94c80*/  STL.64 [R1+0x4be8], R148 ;  /* 0x004be89401007387 */ /* 0x000fea0000100a00 */
[----:B------:R-:W-:Y:S02]  /*94c90*/  STL.64 [R1+0x1570], R8 ;  /* 0x0015700801007387 */ /* 0x000fe40000100a00 */
[----:B------:R2:W-:Y:S02]  /*94ca0*/  STL.64 [R1+0x1578], R10 ;  /* 0x0015780a01007387 */ /* 0x0005e40000100a00 */
[C---:B--2---:R-:W-:Y:S01]  /*94cb0*/  HMMA.1688.F32.TF32 R8, R228.reuse, R144, R248 ;  /* 0x00000090e408723c */ /* 0x044fe200000810f8 */
[----:B------:R-:W-:Y:S01]  /*94cc0*/  STL.64 [R1+0x4be0], R146 ;  /* 0x004be09201007387 */ /* 0x000fe20000100a00 */
[----:B------:R-:W-:Y:S11]  /*94cd0*/  STL.64 [R1+0x4bd8], R144 ;  /* 0x004bd89001007387 */ /* 0x000ff60000100a00 */
[----:B------:R-:W-:Y:S10]  /*94ce0*/  @!UPT UIADD3 URZ, URZ, URZ, URZ ;  /* 0x0000003f3f3ff290 */ /* 0x000ff4000fffe03f */
[----:B------:R-:W-:Y:S01]  /*94cf0*/  STL.64 [R1+0x1580], R8 ;  /* 0x0015800801007387 */ /* 0x000fe20000100a00 */
        /* <DEDUP_REMOVED lines=8> */
[----:B------:R-:W2:Y:S11]  /*94d80*/  LDL.LU R240, [R1+0xb00] ;  /* 0x000b000001f07983 */ /* 0x000eb60000300800 */
[----:B------:R-:W-:Y:S11]  /*94d90*/  @!UPT UIADD3 URZ, URZ, URZ, URZ ;  /* 0x0000003f3f3ff290 */ /* 0x000ff6000fffe03f */
        /* <DEDUP_REMOVED lines=13> */
[----:B---3--:R-:W3:Y:S02]  /*94e70*/  LDL.LU R8, [R1+0xb40] ;  /* 0x000b400001087983 */ /* 0x008ee40000300800 */
[----:B------:R-:W3:Y:S02]  /*94e80*/  LDL.LU R9, [R1+0xb44] ;  /* 0x000b440001097983 */ /* 0x000ee40000300800 */
[----:B----4-:R-:W3:Y:S01]  /*94e90*/  LDL.LU R10, [R1+0xb48] ;  /* 0x000b4800010a7983 */ /* 0x010ee20000300800 */
        /* <DEDUP_REMOVED lines=93> */
[----:B------:R-:W-:Y:S02]  /*95470*/  STL.64 [R1+0x4bc0], R138 ;  /* 0x004bc08a01007387 */ /* 0x000fe40000100a00 */
[----:B------:R2:W-:Y:S02]  /*95480*/  STL.64 [R1+0x4bb8], R136 ;  /* 0x004bb88801007387 */ /* 0x0005e40000100a00 */
[C---:B--2---:R-:W-:Y:S08]  /*95490*/  HMMA.1688.F32.TF32 R140, R228.reuse, R132, R176 ;  /* 0x00000084e48c723c */ /* 0x044ff000000810b0 */
[C---:B------:R-:W-:Y:S08]  /*954a0*/  HMMA.1688.F32.TF32 R144, R228.reuse, R128, R172 ;  /* 0x00000080e490723c */ /* 0x040ff000000810ac */
[C---:B------:R-:W-:Y:S07]  /*954b0*/  HMMA.1688.F32.TF32 R136, R228.reuse, R124, R168 ;  /* 0x0000007ce488723c */ /* 0x040fee00000810a8 */
[----:B------:R-:W-:Y:S01]  /*954c0*/  STL.64 [R1+0x19d0], R140 ;  /* 0x0019d08c01007387 */ /* 0x000fe20000100a00 */
[----:B------:R2:W-:Y:S02]  /*954d0*/  STL.64 [R1+0x19d8], R142 ;  /* 0x0019d88e01007387 */ /* 0x0005e40000100a00 */
[C---:B--2---:R-:W-:Y:S05]  /*954e0*/  HMMA.1688.F32.TF32 R140, R228.reuse, R112, R164 ;  /* 0x00000070e48c723c */ /* 0x044fea00000810a4 */
[----:B------:R-:W-:Y:S01]  /*954f0*/  STL.64 [R1+0x1980], R144 ;  /* 0x0019809001007387 */ /* 0x000fe20000100a00 */
[----:B------:R3:W-:Y:S07]  /*95500*/  STL.64 [R1+0x1988], R146 ;  /* 0x0019889201007387 */ /* 0x0007ee0000100a00 */
[----:B------:R-:W-:Y:S02]  /*95510*/  STL.64 [R1+0x1970], R136 ;  /* 0x0019708801007387 */ /* 0x000fe40000100a00 */
[----:B------:R2:W-:Y:S01]  /*95520*/  STL.64 [R1+0x1978], R138 ;  /* 0x0019788a01007387 */ /* 0x0005e20000100a00 */
[C---:B------:R-:W-:Y:S08]  /*95530*/  HMMA.1688.F32.TF32 R20, R228.reuse, R96, R20 ;  /* 0x00000060e414723c */ /* 0x040ff00000081014 */
[C---:B---3--:R-:W-:Y:S08]  /*95540*/  HMMA.1688.F32.TF32 R144, R228.reuse, R108, R220 ;  /* 0x0000006ce490723c */ /* 0x048ff000000810dc */
[C---:B--2---:R-:W-:Y:S01]  /*95550*/  HMMA.1688.F32.TF32 R136, R228.reuse, R104, R224 ;  /* 0x00000068e488723c */ /* 0x044fe200000810e0 */
[----:B------:R-:W-:Y:S01]  /*95560*/  STL.64 [R1+0x1960], R140 ;  /* 0x0019608c01007387 */ /* 0x000fe20000100a00 */
[----:B------:R2:W-:Y:S06]  /*95570*/  STL.64 [R1+0x1968], R142 ;  /* 0x0019688e01007387 */ /* 0x0005ec0000100a00 */
[C---:B--2---:R-:W-:Y:S07]  /*95580*/  HMMA.1688.F32.TF32 R140, R228.reuse, R100, R160 ;  /* 0x00000064e48c723c */ /* 0x044fee00000810a0 */
[----:B------:R-:W-:Y:S01]  /*95590*/  STL.64 [R1+0x1950], R144 ;  /* 0x0019509001007387 */ /* 0x000fe20000100a00 */
[----:B------:R-:W-:Y:S07]  /*955a0*/  STL.64 [R1+0x1958], R146 ;  /* 0x0019589201007387 */ /* 0x000fee0000100a00 */
[----:B------:R-:W-:Y:S02]  /*955b0*/  STL.64 [R1+0x1940], R136 ;  /* 0x0019408801007387 */ /* 0x000fe40000100a00 */
[----:B------:R2:W-:Y:S02]  /*955c0*/  STL.64 [R1+0x1948], R138 ;  /* 0x0019488a01007387 */ /* 0x0005e40000100a00 */
[C---:B--2---:R-:W-:Y:S08]  /*955d0*/  HMMA.1688.F32.TF32 R136, R228.reuse, R92, R24 ;  /* 0x0000005ce488723c */ /* 0x044ff00000081018 */
[C---:B------:R-:W-:Y:S01]  /*955e0*/  HMMA.1688.F32.TF32 R24, R228.reuse, R88, R28 ;  /* 0x00000058e418723c */ /* 0x040fe2000008101c */
[----:B------:R-:W-:Y:S01]  /*955f0*/  STL.64 [R1+0x1930], R140 ;  /* 0x0019308c01007387 */ /* 0x000fe20000100a00 */
[----:B------:R-:W-:Y:S02]  /*95600*/  STL.64 [R1+0x1938], R142 ;  /* 0x0019388e01007387 */ /* 0x000fe40000100a00 */
[----:B------:R-:W-:Y:S02]  /*95610*/  STL.64 [R1+0x1920], R20 ;  /* 0x0019201401007387 */ /* 0x000fe40000100a00 */
[----:B------:R2:W-:Y:S02]  /*95620*/  STL.64 [R1+0x1928], R22 ;  /* 0x0019281601007387 */ /* 0x0005e40000100a00 */
[C---:B--2---:R-:W-:Y:S07]  /*95630*/  HMMA.1688.F32.TF32 R20, R228.reuse, R84, R216 ;  /* 0x00000054e414723c */ /* 0x044fee00000810d8 */
[----:B------:R-:W-:Y:S01]  /*95640*/  STL.64 [R1+0x1900], R136 ;  /* 0x0019008801007387 */ /* 0x000fe20000100a00 */
[----:B------:R-:W-:Y:S01]  /*95650*/  STL.64 [R1+0x1908], R138 ;  /* 0x0019088a01007387 */ /* 0x000fe20000100a00 */
[C---:B------:R-:W-:Y:S06]  /*95660*/  HMMA.1688.F32.TF32 R28, R228.reuse, R80, R212 ;  /* 0x00000050e41c723c */ /* 0x040fec00000810d4 */
[----:B------:R-:W-:Y:S01]  /*95670*/  STL.64 [R1+0x18e0], R24 ;  /* 0x0018e01801007387 */ /* 0x000fe20000100a00 */
[----:B------:R2:W-:Y:S02]  /*95680*/  STL.64 [R1+0x18e8], R26 ;  /* 0x0018e81a01007387 */ /* 0x0005e40000100a00 */
[C---:B--2---:R-:W-:Y:S05]  /*95690*/  HMMA.1688.F32.TF32 R24, R228.reuse, R76, R208 ;  /* 0x0000004ce418723c */ /* 0x044fea00000810d0 */
[----:B------:R-:W-:Y:S01]  /*956a0*/  STL.64 [R1+0x18c0], R20 ;  /* 0x0018c01401007387 */ /* 0x000fe20000100a00 */
[----:B------:R2:W-:Y:S02]  /*956b0*/  STL.64 [R1+0x18c8], R22 ;  /* 0x0018c81601007387 */ /* 0x0005e40000100a00 */
[C---:B--2---:R-:W-:Y:S06]  /*956c0*/  HMMA.1688.F32.TF32 R20, R228.reuse, R72, R204 ;  /* 0x00000048e414723c */ /* 0x044fec00000810cc */
[----:B------:R-:W-:Y:S01]  /*956d0*/  STL.64 [R1+0x18a0], R28 ;  /* 0x0018a01c01007387 */ /* 0x000fe20000100a00 */
[----:B------:R2:W-:Y:S08]  /*956e0*/  STL.64 [R1+0x18a8], R30 ;  /* 0x0018a81e01007387 */ /* 0x0005f00000100a00 */
[----:B------:R-:W-:Y:S02]  /*956f0*/  STL.64 [R1+0x1880], R24 ;  /* 0x0018801801007387 */ /* 0x000fe40000100a00 */
[----:B------:R3:W-:Y:S01]  /*95700*/  STL.64 [R1+0x1888], R26 ;  /* 0x0018881a01007387 */ /* 0x0007e20000100a00 */
[C---:B--2---:R-:W-:Y:S08]  /*95710*/  HMMA.1688.F32.TF32 R28, R228.reuse, R68, R200 ;  /* 0x00000044e41c723c */ /* 0x044ff000000810c8 */
[C---:B---3--:R-:W-:Y:S01]  /*95720*/  HMMA.1688.F32.TF32 R24, R228.reuse, R64, R196 ;  /* 0x00000040e418723c */ /* 0x048fe200000810c4 */
[----:B------:R-:W-:Y:S01]  /*95730*/  STL.64 [R1+0x1840], R20 ;  /* 0x0018401401007387 */ /* 0x000fe20000100a00 */
[----:B------:R2:W-:Y:S06]  /*95740*/  STL.64 [R1+0x1848], R22 ;  /* 0x0018481601007387 */ /* 0x0005ec0000100a00 */
[----:B--2---:R-:W-:Y:S07]  /*95750*/  HMMA.1688.F32.TF32 R20, R228, R60, R192 ;  /* 0x0000003ce414723c */ /* 0x004fee00000810c0 */
[----:B------:R-:W-:Y:S01]  /*95760*/  STL.64 [R1+0x1820], R28 ;  /* 0x0018201c01007387 */ /* 0x000fe20000100a00 */
[----:B------:R2:W-:Y:S07]  /*95770*/  STL.64 [R1+0x1828], R30 ;  /* 0x0018281e01007387 */ /* 0x0005ee0000100a00 */
[----:B------:R-:W-:Y:S02]  /*95780*/  STL.64 [R1+0x1800], R24 ;  /* 0x0018001801007387 */ /* 0x000fe40000100a00 */
[----:B------:R3:W-:Y:S01]  /*95790*/  STL.64 [R1+0x1808], R26 ;  /* 0x0018081a01007387 */ /* 0x0007e20000100a00 */
[----:B-1----:R-:W-:Y:S08]  /*957a0*/  HMMA.1688.F32.TF32 R16, R232, R44, R16 ;  /* 0x0000002ce810723c */ /* 0x002ff00000081010 */
[C---:B--2---:R-:W-:Y:S08]  /*957b0*/  HMMA.1688.F32.TF32 R28, R228.reuse, R56, R188 ;  /* 0x00000038e41c723c */ /* 0x044ff000000810bc */
[C---:B---3--:R-:W-:Y:S01]  /*957c0*/  HMMA.1688.F32.TF32 R24, R228.reuse, R52, R184 ;  /* 0x00000034e418723c */ /* 0x048fe200000810b8 */
[----:B------:R-:W-:Y:S01]  /*957d0*/  STL.64 [R1+0x17e0], R20 ;  /* 0x0017e01401007387 */ /* 0x000fe20000100a00 */
[----:B------:R4:W-:Y:S06]  /*957e0*/  STL.64 [R1+0x17e8], R22 ;  /* 0x0017e81601007387 */ /* 0x0009ec0000100a00 */
[----:B----4-:R-:W-:Y:S07]  /*957f0*/  HMMA.1688.F32.TF32 R20, R228, R48, R180 ;  /* 0x00000030e414723c */ /* 0x010fee00000810b4 */
[----:B------:R-:W-:Y:S01]  /*95800*/  STL.64 [R1+0x17c0], R28 ;  /* 0x0017c01c01007387 */ /* 0x000fe20000100a00 */
[----:B------:R-:W-:Y:S07]  /*95810*/  STL.64 [R1+0x17c8], R30 ;  /* 0x0017c81e01007387 */ /* 0x000fee0000100a00 */
[----:B------:R-:W-:Y:S02]  /*95820*/  STL.64 [R1+0x17a0], R24 ;  /* 0x0017a01801007387 */ /* 0x000fe40000100a00 */
[----:B------:R-:W-:Y:S01]  /*95830*/  STL.64 [R1+0x17a8], R26 ;  /* 0x0017a81a01007387 */ /* 0x000fe20000100a00 */
        /* <DEDUP_REMOVED lines=142> */
[----:B------:R-:W1:Y:S01]  /*96120*/  LDL.LU R16, [R1+0x8f0] ;  /* 0x0008f00001107983 */ /* 0x000e620000300800 */
[----:B------:R-:W1:Y:S02]  /*96130*/  LDL.LU R17, [R1+0x8f4] ;  /* 0x0008f40001117983 */ /* 0x000e640000300800 */
[----:B------:R-:W1:Y:S02]  /*96140*/  LDL.LU R18, [R1+0x8f8] ;  /* 0x0008f80001127983 */ /* 0x000e640000300800 */
[----:B------:R-:W1:Y:S01]  /*96150*/  LDL.LU R19, [R1+0x8fc] ;  /* 0x0008fc0001137983 */ /* 0x000e620000300800 */
[----:B------:R-:W3:Y:S01]  /*96160*/  LDL.LU R240, [R1+0x740] ;  /* 0x0007400001f07983 */ /* 0x000ee20000300800 */
        /* <DEDUP_REMOVED lines=8> */
[----:B--2---:R-:W2:Y:S01]  /*961f0*/  LDL.LU.64 R150, [R1+0x4bf0] ;  /* 0x004bf00001967983 */ /* 0x004ea20000300a00 */
[----:B------:R-:W2:Y:S02]  /*96200*/  LDL.LU.64 R148, [R1+0x4be8] ;  /* 0x004be80001947983 */ /* 0x000ea40000300a00 */
[C---:B--2---:R-:W-:Y:S11]  /*96210*/  HMMA.1688.F32.TF32 R144, R232.reuse, R148, R144 ;  /* 0x00000094e890723c */ /* 0x044ff60000081090 */
[----:B------:R-:W-:Y:S11]  /*96220*/  @!UPT UIADD3 URZ, URZ, URZ, URZ ;  /* 0x0000003f3f3ff290 */ /* 0x000ff6000fffe03f */
[----:B------:R-:W-:Y:S01]  /*96230*/  @!UPT UIADD3 URZ, URZ, URZ, URZ ;  /* 0x0000003f3f3ff290 */ /* 0x000fe2000fffe03f */
[----:B------:R-:W-:Y:S01]  /*96240*/  STL.64 [R1+0x1670], R144 ;  /* 0x0016709001007387 */ /* 0x000fe20000100a00 */
[----:B------:R2:W-:Y:S03]  /*96250*/  STL.64 [R1+0x1678], R146 ;  /* 0x0016789201007387 */ /* 0x0005e60000100a00 */
[----:B--2---:R-:W2:Y:S01]  /*96260*/  LDL.LU.64 R146, [R1+0x4be0] ;  /* 0x004be00001927983 */ /* 0x004ea20000300a00 */
[----:B------:R-:W3:Y:S02]  /*96270*/  LDL.LU.64 R144, [R1+0x4bd8] ;  /* 0x004bd80001907983 */ /* 0x000ee40000300a00 */
[C---:B---3--:R-:W-:Y:S11]  /*96280*/  HMMA.1688.F32.TF32 R140, R232.reuse, R144, R140 ;  /* 0x00000090e88c723c */ /* 0x048ff6000008108c */
[----:B------:R-:W-:Y:S11]  /*96290*/  @!UPT UIADD3 URZ, URZ, URZ, URZ ;  /* 0x0000003f3f3ff290 */ /* 0x000ff6000fffe03f */
[----:B------:R-:W-:Y:S01]  /*962a0*/  @!UPT UIADD3 URZ, URZ, URZ, URZ ;  /* 0x0000003f3f3ff290 */ /* 0x000fe2000fffe03f */
[----:B------:R-:W-:Y:S01]  /*962b0*/  STL.64 [R1+0x1660], R140 ;  /* 0x0016608c01007387 */ /* 0x000fe20000100a00 */
[----:B------:R3:W-:Y:S03]  /*962c0*/  STL.64 [R1+0x1668], R142 ;  /* 0x0016688e01007387 */ /* 0x0007e60000100a00 */
[----:B---3--:R-:W3:Y:S01]  /*962d0*/  LDL.LU.64 R142, [R1+0x4bd0] ;  /* 0x004bd000018e7983 */ /* 0x008ee20000300a00 */
[----:B------:R-:W2:Y:S02]  /*962e0*/  LDL.LU.64 R140, [R1+0x4bc8] ;  /* 0x004bc800018c7983 */ /* 0x000ea40000300a00 */
[C---:B--2---:R-:W-:Y:S11]  /*962f0*/  HMMA.1688.F32.TF32 R136, R232.reuse, R140, R136 ;  /* 0x0000008ce888723c */ /* 0x044ff60000081088 */
[----:B------:R-:W-:Y:S11]  /*96300*/  @!UPT UIADD3 URZ, URZ, URZ, URZ ;  /* 0x0000003f3f3ff290 */ /* 0x000ff6000fffe03f */
[----:B------:R-:W-:Y:S01]  /*96310*/  @!UPT UIADD3 URZ, URZ, URZ, URZ ;  /* 0x0000003f3f3ff290 */ /* 0x000fe2000fffe03f */
[----:B------:R-:W-:Y:S01]  /*96320*/  STL.64 [R1+0x1650], R136 ;  /* 0x0016508801007387 */ /* 0x000fe20000100a00 */
[----:B------:R2:W-:Y:S03]  /*96330*/  STL.64 [R1+0x1658], R138 ;  /* 0x0016588a01007387 */ /* 0x0005e60000100a00 */
[----:B--2---:R-:W2:Y:S01]  /*96340*/  LDL.LU.64 R138, [R1+0x4bc0] ;  /* 0x004bc000018a7983 */ /* 0x004ea20000300a00 */
[----:B------:R-:W2:Y:S01]  /*96350*/  LDL.LU.64 R136, [R1+0x4bb8] ;  /* 0x004bb80001887983 */ /* 0x000ea20000300a00 */
[C---:B------:R-:W-:Y:S08]  /*96360*/  HMMA.1688.F32.TF32 R248, R232.reuse, R132, R248 ;  /* 0x00000084e8f8723c */ /* 0x040ff000000810f8 */
[----:B------:R-:W-:Y:S08]  /*96370*/  HMMA.1688.F32.TF32 R176, R232, R128, R176 ;  /* 0x00000080e8b0723c */ /* 0x000ff000000810b0 */
[----:B-1----:R-:W-:Y:S08]  /*96380*/  HMMA.1688.F32.TF32 R16, R228, R40, R16 ;  /* 0x00000028e410723c */ /* 0x002ff00000081010 */
[C---:B--2---:R-:W-:Y:S11]  /*96390*/  HMMA.1688.F32.TF32 R244, R232.reuse, R136, R244 ;  /* 0x00000088e8f4723c */ /* 0x044ff600000810f4 */
[----:B------:R-:W-:Y:S11]  /*963a0*/  @!UPT UIADD3 URZ, URZ, URZ, URZ ;  /* 0x0000003f3f3ff290 */ /* 0x000ff6000fffe03f */
[----:B------:R-:W-:Y:S01]  /*963b0*/  @!UPT UIADD3 URZ, URZ, URZ, URZ ;  /* 0x0000003f3f3ff290 */ /* 0x000fe2000fffe03f */
[----:B------:R-:W-:Y:S01]  /*963c0*/  STL.64 [R1+0x1640], R244 ;  /* 0x001640f401007387 */ /* 0x000fe20000100a00 */
[----:B------:R1:W-:Y:S03]  /*963d0*/  STL.64 [R1+0x1648], R246 ;  /* 0x001648f601007387 */ /* 0x0003e60000100a00 */
[----:B-1----:R-:W2:Y:S01]  /*963e0*/  LDL.LU.64 R246, [R1+0x4bb0] ;  /* 0x004bb00001f67983 */ /* 0x002ea20000300a00 */
[----:B------:R-:W2:Y:S02]  /*963f0*/  LDL.LU.64 R244, [R1+0x4ba8] ;  /* 0x004ba80001f47983 */ /* 0x000ea40000300a00 */
[----:B------:R-:W-:Y:S02]  /*96400*/  STL.64 [R1+0x1630], R248 ;  /* 0x001630f801007387 */ /* 0x000fe40000100a00 */
[----:B------:R1:W-:Y:S02]  /*96410*/  STL.64 [R1+0x1638], R250 ;  /* 0x001638fa01007387 */ /* 0x0003e40000100a00 */
[----:B-1----:R-:W2:Y:S01]  /*96420*/  LDL.LU.64 R250, [R1+0x4ba0] ;  /* 0x004ba00001fa7983 */ /* 0x002ea20000300a00 */
[----:B------:R-:W2:Y:S02]  /*96430*/  LDL.LU.64 R248, [R1+0x4b98] ;  /* 0x004b980001f87983 */ /* 0x000ea40000300a00 */
[----:B------:R-:W-:Y:S02]  /*96440*/  STL.64 [R1+0x1620], R176 ;  /* 0x001620b001007387 */ /* 0x000fe40000100a00 */
        /* <DEDUP_REMOVED lines=8> */
[----:B------:R1:W-:Y:S06]  /*964d0*/  STL.64 [R1+0x1608], R174 ;  /* 0x001608ae01007387 */ /* 0x0003ec0000100a00 */
[----:B------:R-:W-:Y:S01]  /*964e0*/  STL.64 [R1+0x15f0], R168 ;  /* 0x0015f0a801007387 */ /* 0x000fe20000100a00 */
[----:B------:R3:W-:Y:S07]  /*964f0*/  STL.64 [R1+0x15f8], R170 ;  /* 0x0015f8aa01007387 */ /* 0x0007ee0000100a00 */
[----:B------:R-:W-:Y:S02]  /*96500*/  STL.64 [R1+0x15c0], R164 ;  /* 0x0015c0a401007387 */ /* 0x000fe40000100a00 */
[----:B------:R3:W-:Y:S01]  /*96510*/  STL.64 [R1+0x15c8], R166 ;  /* 0x0015c8a601007387 */ /* 0x0007e20000100a00 */
[C---:B-1----:R-:W-:Y:S08]  /*96520*/  HMMA.1688.F32.TF32 R172, R232.reuse, R100, R224 ;  /* 0x00000064e8ac723c */ /* 0x042ff000000810e0 */
[C---:B---3--:R-:W-:Y:S08]  /*96530*/  HMMA.1688.F32.TF32 R168, R232.reuse, R96, R160 ;  /* 0x00000060e8a8723c */ /* 0x048ff000000810a0 */
[C---:B------:R-:W-:Y:S08]  /*96540*/  HMMA.1688.F32.TF32 R164, R232.reuse, R92, R20 ;  /* 0x0000005ce8a4723c */ /* 0x040ff00000081014 */
        /* <DEDUP_REMOVED lines=16> */
[C---:B-1----:R-:W-:Y:S08]  /*96650*/  HMMA.1688.F32.TF32 R20, R232.reuse, R72, R208 ;  /* 0x00000048e814723c */ /* 0x042ff000000810d0 */
[C---:B---3--:R-:W-:Y:S01]  /*96660*/  HMMA.1688.F32.TF32 R24, R232.reuse, R68, R204 ;  /* 0x00000044e818723c */ /* 0x048fe200000810cc */
        /* <DEDUP_REMOVED lines=16> */
[----:B-1----:R-:W-:Y:S08]  /*96770*/  HMMA.1688.F32.TF32 R20, R232, R48, R184 ;  /* 0x00000030e814723c */ /* 0x002ff000000810b8 */
[C---:B---3--:R-:W-:Y:S01]  /*96780*/  HMMA.1688.F32.TF32 R24, R228.reuse, R44, R180 ;  /* 0x0000002ce418723c */ /* 0x048fe200000810b4 */
        /* <DEDUP_REMOVED lines=9> */
[----:B------:R-:W-:Y:S01]  /*96820*/  STL.64 [R1+0x1298], R26 ;  /* 0x0012981a01007387 */ /* 0x000fe20000100a00 */
[----:B------:R-:W-:Y:S01]  /*96830*/  STL.64 [R1+0x1280], R16 ;  /* 0x0012801001007387 */ /* 0x000fe20000100a00 */
[----:B------:R3:W-:Y:S01]  /*96840*/  STL.64 [R1+0x1288], R18 ;  /* 0x0012881201007387 */ /* 0x0007e20000100a00 */
[C---:B----4-:R-:W-:Y:S08]  /*96850*/  HMMA.1688.F32.TF32 R20, R228.reuse, R36, R12 ;  /* 0x00000024e414723c */ /* 0x050ff0000008100c */
[C---:B------:R-:W-:Y:S08]  /*96860*/  HMMA.1688.F32.TF32 R12, R228.reuse, R32, R8 ;  /* 0x00000020e40c723c */ /* 0x040ff00000081008 */
[C---:B---3--:R-:W-:Y:S08]  /*96870*/  HMMA.1688.F32.TF32 R16, R228.reuse, R156, R236 ;  /* 0x0000009ce410723c */ /* 0x048ff000000810ec */
[C---:B------:R-:W-:Y:S01]  /*96880*/  HMMA.1688.F32.TF32 R8, R228.reuse, R152, R240 ;  /* 0x00000098e408723c */ /* 0x040fe200000810f0 */
[----:B------:R-:W-:Y:S01]  /*96890*/  STL.64 [R1+0x1270], R20 ;  /* 0x0012701401007387 */ /* 0x000fe20000100a00 */
[----:B------:R-:W-:Y:S05]  /*968a0*/  STL.64 [R1+0x1278], R22 ;  /* 0x0012781601007387 */ /* 0x000fea0000100a00 */
[----:B------:R3:W-:Y:S02]  /*968b0*/  STL.64 [R1+0x1260], R12 ;  /* 0x0012600c01007387 */ /* 0x0007e40000100a00 */
[----:B------:R4:W-:Y:S01]  /*968c0*/  STL.64 [R1+0x1268], R14 ;  /* 0x0012680e01007387 */ /* 0x0009e20000100a00 */
[----:B---3--:R-:W3:Y:S05]  /*968d0*/  LDL.LU R12, [R1+0x5c0] ;  /* 0x0005c000010c7983 */ /* 0x008eea0000300800 */
[----:B------:R1:W-:Y:S02]  /*968e0*/  STL.64 [R1+0x1250], R16 ;  /* 0x0012501001007387 */ /* 0x0003e40000100a00 */
[----:B------:R1:W-:Y:S06]  /*968f0*/  STL.64 [R1+0x1258], R18 ;  /* 0x0012581201007387 */ /* 0x0003ec0000100a00 */
[----:B------:R1:W-:Y:S01]  /*96900*/  STL.64 [R1+0x1240], R8 ;  /* 0x0012400801007387 */ /* 0x0003e20000100a00 */
[----:B------:R1:W-:Y:S01]  /*96910*/  STL.64 [R1+0x1248], R10 ;  /* 0x0012480a01007387 */ /* 0x0003e20000100a00 */
        /* <DEDUP_REMOVED lines=91> */
[----:B-1----:R-:W4:Y:S01]  /*96ed0*/  LDL.LU R16, [R1+0x5d0] ;  /* 0x0005d00001107983 */ /* 0x002f220000300800 */
[----:B------:R-:W4:Y:S02]  /*96ee0*/  LDL.LU R17, [R1+0x5d4] ;  /* 0x0005d40001117983 */ /* 0x000f240000300800 */
[----:B------:R-:W4:Y:S02]  /*96ef0*/  LDL.LU R18, [R1+0x5d8] ;  /* 0x0005d80001127983 */ /* 0x000f240000300800 */
[----:B------:R-:W4:Y:S01]  /*96f00*/  LDL.LU R19, [R1+0x5dc] ;  /* 0x0005dc0001137983 */ /* 0x000f220000300800 */
[----:B------:R-:W4:Y:S01]  /*96f10*/  LDL.LU R8, [R1+0x5b0] ;  /* 0x0005b00001087983 */ /* 0x000f220000300800 */
[----:B------:R-:W4:Y:S02]  /*96f20*/  LDL.LU R9, [R1+0x5b4] ;  /* 0x0005b40001097983 */ /* 0x000f240000300800 */
[----:B------:R-:W4:Y:S01]  /*96f30*/  LDL.LU R10, [R1+0x5b8] ;  /* 0x0005b800010a7983 */ /* 0x000f220000300800 */
[C---:B--2---:R-:W-:Y:S08]  /*96f40*/  HMMA.1688.F32.TF32 R240, R228.reuse, R116, R240 ;  /* 0x00000074e4f0723c */ /* 0x044ff000000810f0 */
[C---:B---3--:R-:W-:Y:S11]  /*96f50*/  HMMA.1688.F32.TF32 R236, R228.reuse, R120, R236 ;  /* 0x00000078e4ec723c */ /* 0x048ff600000810ec */
[----:B------:R-:W-:Y:S11]  /*96f60*/  @!UPT UIADD3 URZ, URZ, URZ, URZ ;  /* 0x0000003f3f3ff290 */ /* 0x000ff6000fffe03f */
[----:B------:R-:W-:Y:S01]  /*96f70*/  @!UPT UIADD3 URZ, URZ, URZ, URZ ;  /* 0x0000003f3f3ff290 */ /* 0x000fe2000fffe03f */
[----:B------:R-:W-:Y:S01]  /*96f80*/  STL.64 [R1+0x1230], R236 ;  /* 0x001230ec01007387 */ /* 0x000fe20000100a00 */
[----:B------:R1:W-:Y:S03]  /*96f90*/  STL.64 [R1+0x1238], R238 ;  /* 0x001238ee01007387 */ /* 0x0003e60000100a00 */
[----:B-1----:R-:W2:Y:S01]  /*96fa0*/  LDL.LU.64 R238, [R1+0x4b90] ;  /* 0x004b900001ee7983 */ /* 0x002ea20000300a00 */
[----:B------:R-:W3:Y:S02]  /*96fb0*/  LDL.LU.64 R236, [R1+0x4b88] ;  /* 0x004b880001ec7983 */ /* 0x000ee40000300a00 */
[----:B------:R-:W-:Y:S02]  /*96fc0*/  STL.64 [R1+0x1200], R240 ;  /* 0x001200f001007387 */ /* 0x000fe40000100a00 */
[----:B------:R1:W-:Y:S02]  /*96fd0*/  STL.64 [R1+0x1208], R242 ;  /* 0x001208f201007387 */ /* 0x0003e40000100a00 */
[----:B-1----:R-:W2:Y:S01]  /*96fe0*/  LDL.LU.64 R242, [R1+0x4b80] ;  /* 0x004b800001f27983 */ /* 0x002ea20000300a00 */
[----:B------:R-:W3:Y:S01]  /*96ff0*/  LDL.LU.64 R240, [R1+0x4b78] ;  /* 0x004b780001f07983 */ /* 0x000ee20000300a00 */
        /* <DEDUP_REMOVED lines=8> */
[----:B------:R1:W-:Y:S01]  /*97080*/  STL.64 [R1+0x11d8], R174 ;  /* 0x0011d8ae01007387 */ /* 0x0003e20000100a00 */
[----:B------:R-:W-:Y:S01]  /*97090*/  STL.64 [R1+0x11c0], R168 ;  /* 0x0011c0a801007387 */ /* 0x000fe20000100a00 */
[----:B------:R4:W-:Y:S07]  /*970a0*/  STL.64 [R1+0x11c8], R170 ;  /* 0x0011c8aa01007387 */ /* 0x0009ee0000100a00 */
[----:B------:R-:W-:Y:S02]  /*970b0*/  STL.64 [R1+0x11b0], R164 ;  /* 0x0011b0a401007387 */ /* 0x000fe40000100a00 */
[----:B------:R4:W-:Y:S01]  /*970c0*/  STL.64 [R1+0x11b8], R166 ;  /* 0x0011b8a601007387 */ /* 0x0009e20000100a00 */
[C---:B-1----:R-:W-:Y:S08]  /*970d0*/  HMMA.1688.F32.TF32 R172, R228.reuse, R132, R220 ;  /* 0x00000084e4ac723c */ /* 0x042ff000000810dc */
        /* <DEDUP_REMOVED lines=27> */
[C---:B----4-:R-:W-:Y:S01]  /*97290*/  HMMA.1688.F32.TF32 R24, R228.reuse, R80, R196 ;  /* 0x00000050e418723c */ /* 0x050fe200000810c4 */
[----:B------:R-:W-:Y:S01]  /*972a0*/  STL.64 [R1+0x29c0], R20 ;  /* 0x0029c01401007387 */ /* 0x000fe20000100a00 */
[----:B------:R1:W-:Y:S06]  /*972b0*/  STL.64 [R1+0x29c8], R22 ;  /* 0x0029c81601007387 */ /* 0x0003ec0000100a00 */
[C---:B-1----:R-:W-:Y:S07]  /*972c0*/  HMMA.1688.F32.TF32 R20, R228.reuse, R76, R192 ;  /* 0x0000004ce414723c */ /* 0x042fee00000810c0 */
[----:B------:R-:W-:Y:S01]  /*972d0*/  STL.64 [R1+0x29b0], R28 ;  /* 0x0029b01c01007387 */ /* 0x000fe20000100a00 */
[----:B------:R1:W-:Y:S07]  /*972e0*/  STL.64 [R1+0x29b8], R30 ;  /* 0x0029b81e01007387 */ /* 0x0003ee0000100a00 */
[----:B------:R-:W-:Y:S02]  /*972f0*/  STL.64 [R1+0x29a0], R24 ;  /* 0x0029a01801007387 */ /* 0x000fe40000100a00 */
[----:B------:R4:W-:Y:S01]  /*97300*/  STL.64 [R1+0x29a8], R26 ;  /* 0x0029a81a01007387 */ /* 0x0009e20000100a00 */
[----:B------:R-:W-:Y:S01]  /*97310*/  HMMA.1688.F32.TF32 R12, R228, R56, R12 ;  /* 0x00000038e40c723c */ /* 0x000fe2000008100c */
[----:B------:R-:W-:-:S07]  /*97320*/  IMAD.MOV.U32 R11, RZ, RZ, R5 ;  /* 0x000000ffff0b7224 */ /* 0x000fce00078e0005 */
[C---:B-1----:R-:W-:Y:S08]  /*97330*/  HMMA.1688.F32.TF32 R28, R228.reuse, R72, R188 ;  /* 0x00000048e41c723c */ /* 0x042ff000000810bc */
[C---:B----4-:R-:W-:Y:S01]  /*97340*/  HMMA.1688.F32.TF32 R24, R228.reuse, R68, R184 ;  /* 0x00000044e418723c */ /* 0x050fe200000810b8 */
[----:B------:R-:W-:Y:S01]  /*97350*/  STL.64 [R1+0x2990], R20 ;  /* 0x0029901401007387 */ /* 0x000fe20000100a00 */
[----:B------:R1:W-:Y:S06]  /*97360*/  STL.64 [R1+0x2998], R22 ;  /* 0x0029981601007387 */ /* 0x0003ec0000100a00 */
[C---:B------:R-:W-:Y:S08]  /*97370*/  HMMA.1688.F32.TF32 R16, R228.reuse, R60, R16 ;  /* 0x0000003ce410723c */ /* 0x040ff00000081010 */
[C---:B-1----:R-:W-:Y:S08]  /*97380*/  HMMA.1688.F32.TF32 R20, R228.reuse, R64, R180 ;  /* 0x00000040e414723c */ /* 0x042ff000000810b4 */
[----:B------:R-:W-:Y:S01]  /*97390*/  HMMA.1688.F32.TF32 R8, R228, R52, R8 ;  /* 0x00000034e408723c */ /* 0x000fe20000081008 */
[----:B------:R-:W-:Y:S01]  /*973a0*/  STL.64 [R1+0x2980], R28 ;  /* 0x0029801c01007387 */ /* 0x000fe20000100a00 */
[----:B------:R-:W-:Y:S11]  /*973b0*/  STL.64 [R1+0x2988], R30 ;  /* 0x0029881e01007387 */ /* 0x000ff60000100a00 */
[----:B------:R-:W-:Y:S02]  /*973c0*/  @!UPT UIADD3 URZ, URZ, URZ, URZ ;  /* 0x0000003f3f3ff290 */ /* 0x000fe4000fffe03f */
[----:B------:R-:W-:Y:S01]  /*973d0*/  STL.64 [R1+0x2960], R20 ;  /* 0x0029601401007387 */ /* 0x000fe20000100a00 */
[----:B------:R-:W-:Y:S01]  /*973e0*/  MOV R5, R23 ;  /* 0x0000001700057202 */ /* 0x000fe20000000f00 */
[----:B------:R-:W-:Y:S02]  /*973f0*/  STL.64 [R1+0x2970], R24 ;  /* 0x0029701801007387 */ /* 0x000fe40000100a00 */
[----:B------:R-:W-:Y:S01]  /*97400*/  STL.64 [R1+0x2978], R26 ;  /* 0x0029781a01007387 */ /* 0x000fe20000100a00 */
[----:B------:R-:W-:Y:S01]  /*97410*/  STL [R1+0x2968], R22 ;  /* 0x0029681601007387 */ /* 0x000fe20000100800 */
[----:B------:R1:W-:Y:S02]  /*97420*/  STL [R1+0x471c], R5 ;  /* 0x00471c0501007387 */ /* 0x0003e40000100800 */
[----:B------:R-:W-:Y:S02]  /*97430*/  STL.64 [R1+0x2940], R12 ;  /* 0x0029400c01007387 */ /* 0x000fe40000100a00 */
[----:B------:R2:W-:Y:S01]  /*97440*/  STL.64 [R1+0x2950], R16 ;  /* 0x0029501001007387 */ /* 0x0005e20000100a00 */
[----:B------:R2:W-:Y:S01]  /*97450*/  STL.64 [R1+0x2958], R18 ;  /* 0x0029581201007387 */ /* 0x0005e20000100a00 */
[----:B------:R-:W-:Y:S02]  /*97460*/  STL [R1+0x2948], R14 ;  /* 0x0029480e01007387 */ /* 0x000fe40000100800 */
[----:B-1----:R-:W-:-:S05]  /*97470*/  IMAD.MOV.U32 R5, RZ, RZ, R15 ;  /* 0x000000ffff057224 */ /* 0x002fca00078e000f */
[----:B------:R-:W-:Y:S01]  /*97480*/  STL [R1+0x4720], R5 ;  /* 0x0047200501007387 */ /* 0x000fe20000100800 */
[----:B------:R-:W4:Y:S02]  /*97490*/  LDL.LU R184, [R1+0x5a0] ;  /* 0x0005a00001b87983 */ /* 0x000f240000300800 */
[----:B------:R-:W-:Y:S02]  /*974a0*/  STL.64 [R1+0x2930], R8 ;  /* 0x0029300801007387 */ /* 0x000fe40000100a00 */
[----:B------:R1:W-:Y:S01]  /*974b0*/  STL.64 [R1+0x2938], R10 ;  /* 0x0029380a01007387 */ /* 0x0003e20000100a00 */
[----:B------:R-:W4:Y:S01]  /*974c0*/  LDL.LU R185, [R1+0x5a4] ;  /* 0x0005a40001b97983 */ /* 0x000f220000300800 */
[----:B------:R-:W4:Y:S02]  /*974d0*/  LDL.LU R186, [R1+0x5a8] ;  /* 0x0005a80001ba7983 */ /* 0x000f240000300800 */
[----:B------:R-:W4:Y:S02]  /*974e0*/  LDL.LU R187, [R1+0x5ac] ;  /* 0x0005ac0001bb7983 */ /* 0x000f240000300800 */
[----:B--2---:R-:W-:-:S02]  /*974f0*/  IMAD.MOV.U32 R181, RZ, RZ, R242 ;  /* 0x000000ffffb57224 */ /* 0x004fc400078e00f2 */
[----:B---3--:R-:W-:Y:S01]  /*97500*/  IMAD.MOV.U32 R180, RZ, RZ, R241 ;  /* 0x000000ffffb47224 */ /* 0x008fe200078e00f1 */
[----:B------:R-:W-:Y:S01]  /*97510*/  MOV R182, R243 ;  /* 0x000000f300b67202 */ /* 0x000fe20000000f00 */
[----:B------:R-:W1:Y:S01]  /*97520*/  LDL.LU R241, [R1+0x4b70] ;  /* 0x004b700001f17983 */ /* 0x000e620000300800 */
[----:B------:R-:W1:Y:S02]  /*97530*/  LDL.LU R242, [R1+0x4b6c] ;  /* 0x004b6c0001f27983 */ /* 0x000e640000300800 */
[----:B------:R-:W1:Y:S02]  /*97540*/  LDL.LU R243, [R1+0x4b68] ;  /* 0x004b680001f37983 */ /* 0x000e640000300800 */
[----:B------:R-:W-:Y:S02]  /*97550*/  IMAD.MOV.U32 R183, RZ, RZ, R236 ;  /* 0x000000ffffb77224 */ /* 0x000fe400078e00ec */
[----:B------:R-:W-:Y:S01]  /*97560*/  IMAD.MOV.U32 R16, RZ, RZ, R237 ;  /* 0x000000ffff107224 */ /* 0x000fe200078e00ed */
[----:B------:R-:W2:Y:S01]  /*97570*/  LDL.LU R236, [R1+0x4b64] ;  /* 0x004b640001ec7983 */ /* 0x000ea20000300800 */
[----:B------:R-:W2:Y:S02]  /*97580*/  LDL.LU R237, [R1+0x4b60] ;  /* 0x004b600001ed7983 */ /* 0x000ea40000300800 */
[----:B------:R-:W-:Y:S01]  /*97590*/  IMAD.MOV.U32 R17, RZ, RZ, R238 ;  /* 0x000000ffff117224 */ /* 0x000fe200078e00ee */
[----:B------:R-:W-:Y:S01]  /*975a0*/  MOV R18, R239 ;  /* 0x000000ef00127202 */ /* 0x000fe20000000f00 */
[----:B------:R-:W2:Y:S01]  /*975b0*/  LDL.LU R238, [R1+0x4b5c] ;  /* 0x004b5c0001ee7983 */ /* 0x000ea20000300800 */
[----:B------:R-:W2:Y:S02]  /*975c0*/  LDL.LU R239, [R1+0x4b58] ;  /* 0x004b580001ef7983 */ /* 0x000ea40000300800 */
[----:B------:R-:W-:-:S02]  /*975d0*/  IMAD.MOV.U32 R19, RZ, RZ, R46 ;  /* 0x000000ffff137224 */ /* 0x000fc400078e002e */
[----:B------:R-:W2:Y:S01]  /*975e0*/  LDL.LU R46, [R1+0x4b54] ;  /* 0x004b5400012e7983 */ /* 0x000ea20000300800 */
[----:B-1----:R-:W-:Y:S03]  /*975f0*/  HMMA.1688.F32.TF32 R8, R228, R48, R240 ;  /* 0x00000030e408723c */ /* 0x002fe600000810f0 */
[----:B------:R-:W-:Y:S04]  /*97600*/  LDS R228, [R3+0x14080] ;  /* 0x0140800003e47984 */ /* 0x000fe80000000800 */
[----:B------:R-:W-:Y:S04]  /*97610*/  LDS R230, [R3+0x16080] ;  /* 0x0160800003e67984 */ /* 0x000fe80000000800 */
[----:B------:R-:W-:Y:S04]  /*97620*/  LDS R229, [R4+0x14080] ;  /* 0x0140800004e57984 */ /* 0x000fe80000000800 */
[----:B------:R-:W1:Y:S09]  /*97630*/  LDS R231, [R4+0x16080] ;  /* 0x0160800004e77984 */ /* 0x000e720000000800 */
[----:B------:R-:W-:-:S02]  /*97640*/  IMAD.MOV.U32 R153, RZ, RZ, R8 ;  /* 0x000000ffff997224 */ /* 0x000fc400078e0008 */
[----:B------:R-:W-:Y:S02]  /*97650*/  IMAD.MOV.U32 R8, RZ, RZ, R47 ;  /* 0x000000ffff087224 */ /* 0x000fe400078e002f */
[----:B------:R-:W2:Y:S01]  /*97660*/  LDL.LU R47, [R1+0x4b50] ;  /* 0x004b5000012f7983 */ /* 0x000ea20000300800 */
[----:B------:R-:W-:Y:S02]  /*97670*/  IMAD.MOV.U32 R148, RZ, RZ, R11 ;  /* 0x000000ffff947224 */ /* 0x000fe400078e000b */
[----:B------:R-:W-:Y:S01]  /*97680*/  IMAD.MOV.U32 R152, RZ, RZ, R9 ;  /* 0x000000ffff987224 */ /* 0x000fe200078e0009 */
[----:B------:R-:W-:Y:S01]  /*97690*/  MOV R149, R10 ;  /* 0x0000000a00957202 */ /* 0x000fe20000000f00 */
[----:B------:R-:W3:Y:S01]  /*976a0*/  LDL.LU R9, [R1+0x574] ;  /* 0x0005740001097983 */ /* 0x000ee20000300800 */
[----:B------:R-:W-:Y:S02]  /*976b0*/  IMAD.MOV.U32 R10, RZ, RZ, R34 ;  /* 0x000000ffff0a7224 */ /* 0x000fe400078e0022 */
[----:B------:R-:W3:Y:S01]  /*976c0*/  LDL.LU R34, [R1+0x4b4c] ;  /* 0x004b4c0001227983 */ /* 0x000ee20000300800 */
[----:B------:R-:W-:-:S02]  /*976d0*/  MOV R11, R42 ;  /* 0x0000002a000b7202 */ /* 0x000fc40000000f00 */
[----:B------:R-:W4:Y:S01]  /*976e0*/  LDL.LU R42, [R1+0x4b48] ;  /* 0x004b4800012a7983 */ /* 0x000f220000300800 */
[----:B------:R-:W-:Y:S02]  /*976f0*/  STL [R1+0x4730], R148 ;  /* 0x0047309401007387 */ /* 0x000fe40000100800 */
[----:B------:R-:W-:Y:S02]  /*97700*/  STL [R1+0x472c], R149 ;  /* 0x00472c9501007387 */ /* 0x000fe40000100800 */
[----:B------:R-:W-:Y:S01]  /*97710*/  STL [R1+0x4728], R152 ;  /* 0x0047289801007387 */ /* 0x000fe20000100800 */
[----:B------:R-:W-:Y:S01]  /*97720*/  STL [R1+0x4724], R153 ;  /* 0x0047249901007387 */ /* 0x000fe20000100800 */
[C---:B--2---:R-:W-:Y:S11]  /*97730*/  HMMA.1688.F32.TF32 R12, R232.reuse, R46, R236 ;  /* 0x0000002ee80c723c */ /* 0x044ff600000810ec */
[----:B------:R-:W-:Y:S11]  /*97740*/  @!UPT UIADD3 URZ, URZ, URZ, URZ ;  /* 0x0000003f3f3ff290 */ /* 0x000ff6000fffe03f */
[----:B------:R-:W-:Y:S01]  /*97750*/  @!UPT UIADD3 URZ, URZ, URZ, URZ ;  /* 0x0000003f3f3ff290 */ /* 0x000fe2000fffe03f */
[----:B------:R2:W-:Y:S01]  /*97760*/  STL.64 [R1+0x2900], R12 ;  /* 0x0029000c01007387 */ /* 0x0005e20000100a00 */
[----:B------:R1:W-:Y:S02]  /*97770*/  STL [R1+0x2908], R14 ;  /* 0x0029080e01007387 */ /* 0x0003e40000100800 */
[----:B--2---:R-:W-:Y:S02]  /*97780*/  IMAD.MOV.U32 R12, RZ, RZ, R43 ;  /* 0x000000ffff0c7224 */ /* 0x004fe400078e002b */
[----:B------:R-:W4:Y:S01]  /*97790*/  LDL.LU R43, [R1+0x4b44] ;  /* 0x004b4400012b7983 */ /* 0x000f220000300800 */
[----:B------:R-:W-:Y:S02]  /*977a0*/  IMAD.MOV.U32 R13, RZ, RZ, R35 ;  /* 0x000000ffff0d7224 */ /* 0x000fe400078e0023 */
[----:B------:R-:W-:Y:S02]  /*977b0*/  IMAD.MOV.U32 R5, RZ, RZ, R15 ;  /* 0x000000ffff057224 */ /* 0x000fe400078e000f */
[----:B------:R-:W2:Y:S01]  /*977c0*/  LDL.LU R35, [R1+0x4b40] ;  /* 0x004b400001237983 */ /* 0x000ea20000300800 */
[----:B-1----:R-:W-:Y:S01]  /*977d0*/  MOV R14, R38 ;  /* 0x00000026000e7202 */ /* 0x002fe20000000f00 */
[----:B------:R-:W-:Y:S01]  /*977e0*/  IMAD.MOV.U32 R15, RZ, RZ, R39 ;  /* 0x000000ffff0f7224 */ /* 0x000fe200078e0027 */
[----:B------:R-:W2:Y:S01]  /*977f0*/  LDL.LU R38, [R1+0x4b3c] ;  /* 0x004b3c0001267983 */ /* 0x000ea20000300800 */
[----:B------:R-:W2:Y:S01]  /*97800*/  LDL.LU R39, [R1+0x4b38] ;  /* 0x004b380001277983 */ /* 0x000ea20000300800 */
[C---:B---3--:R-:W-:Y:S01]  /*97810*/  HMMA.1688.F32.TF32 R8, R232.reuse, R158, R8 ;  /* 0x0000009ee808723c */ /* 0x048fe20000081008 */
[----:B------:R1:W-:Y:S11]  /*97820*/  STL [R1+0x4734], R5 ;  /* 0x0047340501007387 */ /* 0x0003f60000100800 */
[----:B------:R-:W-:Y:S11]  /*97830*/  @!UPT UIADD3 URZ, URZ, URZ, URZ ;  /* 0x0000003f3f3ff290 */ /* 0x000ff6000fffe03f */
[----:B------:R-:W-:Y:S01]  /*97840*/  @!UPT UIADD3 URZ, URZ, URZ, URZ ;  /* 0x0000003f3f3ff290 */ /* 0x000fe2000fffe03f */
[----:B------:R-:W-:Y:S01]  /*97850*/  IMAD.MOV.U32 R37, RZ, RZ, R8 ;  /* 0x000000ffff257224 */ /* 0x000fe200078e0008 */
[----:B------:R-:W-:Y:S01]  /*97860*/  MOV R36, R9 ;  /* 0x0000000900247202 */ /* 0x000fe20000000f00 */
[----:B------:R-:W-:Y:S02]  /*97870*/  IMAD.MOV.U32 R33, RZ, RZ, R10 ;  /* 0x000000ffff217224 */ /* 0x000fe400078e000a */
[----:B------:R-:W-:Y:S02]  /*97880*/  IMAD.MOV.U32 R32, RZ, RZ, R11 ;  /* 0x000000ffff207224 */ /* 0x000fe400078e000b */
[----:B------:R-:W-:Y:S01]  /*97890*/  IMAD.MOV.U32 R11, RZ, RZ, R154 ;  /* 0x000000ffff0b7224 */ /* 0x000fe200078e009a */
[C---:B----4-:R-:W-:Y:S11]  /*978a0*/  HMMA.1688.F32.TF32 R20, R232.reuse, R42, R184 ;  /* 0x0000002ae814723c */ /* 0x050ff600000810b8 */
[----:B------:R-:W-:Y:S11]  /*978b0*/  @!UPT UIADD3 URZ, URZ, URZ, URZ ;  /* 0x0000003f3f3ff290 */ /* 0x000ff6000fffe03f */
[----:B------:R-:W-:Y:S02]  /*978c0*/  @!UPT UIADD3 URZ, URZ, URZ, URZ ;  /* 0x0000003f3f3ff290 */ /* 0x000fe4000fffe03f */
[----:B------:R-:W-:Y:S02]  /*978d0*/  IMAD.MOV.U32 R148, RZ, RZ, R20 ;  /* 0x000000ffff947224 */ /* 0x000fe400078e0014 */
[----:B------:R-:W-:Y:S01]  /*978e0*/  IMAD.MOV.U32 R149, RZ, RZ, R21 ;  /* 0x000000ffff957224 */ /* 0x000fe200078e0015 */
[----:B------:R-:W-:Y:S01]  /*978f0*/  MOV R152, R22 ;  /* 0x0000001600987202 */ /* 0x000fe20000000f00 */
[----:B------:R-:W-:Y:S02]  /*97900*/  IMAD.MOV.U32 R153, RZ, RZ, R23 ;  /* 0x000000ffff997224 */ /* 0x000fe400078e0017 */
[C---:B--2---:R-:W-:Y:S07]  /*97910*/  HMMA.1688.F32.TF32 R20, R232.reuse, R38, R180 ;  /* 0x00000026e814723c */ /* 0x044fee00000810b4 */
[----:B------:R-:W-:Y:S11]  /*97920*/  MOV R180, R155 ;  /* 0x0000009b00b47202 */ /* 0x000ff60000000f00 */
[----:B------:R-:W-:Y:S05]  /*97930*/  @!UPT UIADD3 URZ, URZ, URZ, URZ ;  /* 0x0000003f3f3ff290 */ /* 0x000fea000fffe03f */
[----:B------:R-:W-:Y:S01]  /*97940*/  STL.64 [R1+0x28e0], R20 ;  /* 0x0028e01401007387 */ /* 0x000fe20000100a00 */
[----:B------:R2:W-:Y:S02]  /*97950*/  STL [R1+0x28e8], R22 ;  /* 0x0028e81601007387 */ /* 0x0005e40000100800 */
[----:B------:R-:W2:Y:S02]  /*97960*/  LDL.LU R184, [R1+0x550] ;  /* 0x0005500001b87983 */ /* 0x000ea40000300800 */
[----:B------:R-:W2:Y:S01]  /*97970*/  LDL.LU R185, [R1+0x554] ;  /* 0x0005540001b97983 */ /* 0x000ea20000300800 */
[----:B------:R-:W2:Y:S01]  /*97980*/  LDL.LU R186, [R1+0x558] ;  /* 0x0005580001ba7983 */ /* 0x000ea20000300800 */
[----:B------:R-:W2:Y:S02]  /*97990*/  LDL.LU R187, [R1+0x55c] ;  /* 0x00055c0001bb7983 */ /* 0x000ea40000300800 */
[----:B------:R-:W3:Y:S02]  /*979a0*/  LDL.LU R8, [R1+0x530] ;  /* 0x0005300001087983 */ /* 0x000ee40000300800 */
[----:B------:R-:W3:Y:S01]  /*979b0*/  LDL.LU R9, [R1+0x534] ;  /* 0x0005340001097983 */ /* 0x000ee20000300800 */
[----:B------:R-:W3:Y:S01]  /*979c0*/  LDL.LU R10, [R1+0x538] ;  /* 0x00053800010a7983 */ /* 0x000ee20000300800 */
[----:B------:R-:W4:Y:S02]  /*979d0*/  LDL.LU R154, [R1+0x4b34] ;  /* 0x004b3400019a7983 */ /* 0x000f240000300800 */
[----:B------:R-:W4:Y:S01]  /*979e0*/  LDL.LU R155, [R1+0x4b30] ;  /* 0x004b3000019b7983 */ /* 0x000f220000300800 */
[C---:B------:R-:W-:Y:S01]  /*979f0*/  HMMA.1688.F32.TF32 R16, R232.reuse, R34, R16 ;  /* 0x00000022e810723c */ /* 0x040fe20000081010 */
[----:B------:R-:W2:Y:S01]  /*97a00*/  LDL.LU R181, [R1+0x544] ;  /* 0x0005440001b57983 */ /* 0x000ea20000300800 */
[----:B------:R-:W2:Y:S02]  /*97a10*/  LDL.LU R182, [R1+0x548] ;  /* 0x0005480001b67983 */ /* 0x000ea40000300800 */
[----:B------:R-:W2:Y:S02]  /*97a20*/  LDL.LU R183, [R1+0x54c] ;  /* 0x00054c0001b77983 */ /* 0x000ea40000300800 */
[----:B------:R1:W-:Y:S01]  /*97a30*/  STL [R1+0x46f4], R32 ;  /* 0x0046f42001007387 */ /* 0x0003e20000100800 */
[----:B------:R1:W-:Y:S01]  /*97a40*/  STL [R1+0x46f0], R33 ;  /* 0x0046f02101007387 */ /* 0x0003e20000100800 */
[----:B------:R1:W-:Y:S02]  /*97a50*/  STL [R1+0x46ec], R36 ;  /* 0x0046ec2401007387 */ /* 0x0003e40000100800 */
[----:B------:R1:W-:Y:S11]  /*97a60*/  STL [R1+0x46e8], R37 ;  /* 0x0046e82501007387 */ /* 0x0003f60000100800 */
[----:B------:R-:W-:Y:S03]  /*97a70*/  @!UPT UIADD3 URZ, URZ, URZ, URZ ;  /* 0x0000003f3f3ff290 */ /* 0x000fe6000fffe03f */
[----:B------:R-:W-:Y:S01]  /*97a80*/  IMAD.MOV.U32 R145, RZ, RZ, R16 ;  /* 0x000000ffff917224 */ /* 0x000fe200078e0010 */
[----:B------:R-:W-:Y:S01]  /*97a90*/  MOV R144, R17 ;  /* 0x0000001100907202 */ /* 0x000fe20000000f00 */
[----:B------:R-:W-:Y:S02]  /*97aa0*/  IMAD.MOV.U32 R16, RZ, RZ, R146 ;  /* 0x000000ffff107224 */ /* 0x000fe400078e0092 */
[----:B------:R-:W-:Y:S01]  /*97ab0*/  IMAD.MOV.U32 R141, RZ, RZ, R18 ;  /* 0x000000ffff8d7224 */ /* 0x000fe200078e0012 */
[----:B------:R-:W2:Y:S01]  /*97ac0*/  LDL.LU R146, [R1+0x4b2c] ;  /* 0x004b2c0001927983 */ /* 0x000ea20000300800 */
[----:B------:R-:W-:Y:S02]  /*97ad0*/  IMAD.MOV.U32 R17, RZ, RZ, R147 ;  /* 0x000000ffff117224 */ /* 0x000fe400078e0093 */
[----:B------:R-:W-:Y:S02]  /*97ae0*/  IMAD.MOV.U32 R140, RZ, RZ, R19 ;  /* 0x000000ffff8c7224 */ /* 0x000fe400078e0013 */
[----:B------:R-:W2:Y:S02]  /*97af0*/  LDL.LU R147, [R1+0x4b28] ;  /* 0x004b280001937983 */ /* 0x000ea40000300800 */
[----:B------:R-:W-:Y:S01]  /*97b00*/  IMAD.MOV.U32 R18, RZ, RZ, R150 ;  /* 0x000000ffff127224 */ /* 0x000fe200078e0096 */
[----:B------:R-:W-:Y:S01]  /*97b10*/  MOV R19, R122 ;  /* 0x0000007a00137202 */ /* 0x000fe20000000f00 */
[----:B------:R-:W3:Y:S01]  /*97b20*/  LDL.LU R150, [R1+0x4b24] ;  /* 0x004b240001967983 */ /* 0x000ee20000300800 */
[----:B------:R-:W2:Y:S01]  /*97b30*/  LDL.LU R122, [R1+0x4b20] ;  /* 0x004b2000017a7983 */ /* 0x000ea20000300800 */
[----:B----4-:R-:W-:Y:S11]  /*97b40*/  HMMA.1688.F32.TF32 R12, R232, R154, R12 ;  /* 0x0000009ae80c723c */ /* 0x010ff6000008100c */
[----:B------:R-:W-:Y:S11]  /*97b50*/  @!UPT UIADD3 URZ, URZ, URZ, URZ ;  /* 0x0000003f3f3ff290 */ /* 0x000ff6000fffe03f */
[----:B------:R-:W-:Y:S02]  /*97b60*/  @!UPT UIADD3 URZ, URZ, URZ, URZ ;  /* 0x0000003f3f3ff290 */ /* 0x000fe4000fffe03f */
[----:B------:R-:W-:Y:S02]  /*97b70*/  IMAD.MOV.U32 R45, RZ, RZ, R12 ;  /* 0x000000ffff2d7224 */ /* 0x000fe400078e000c */
[----:B------:R-:W-:Y:S02]  /*97b80*/  IMAD.MOV.U32 R12, RZ, RZ, R123 ;  /* 0x000000ffff0c7224 */ /* 0x000fe400078e007b */
[----:B------:R-:W4:Y:S01]  /*97b90*/  LDL.LU R123, [R1+0x4b1c] ;  /* 0x004b1c00017b7983 */ /* 0x000f220000300800 */
[----:B------:R-:W-:Y:S02]  /*97ba0*/  IMAD.MOV.U32 R44, RZ, RZ, R13 ;  /* 0x000000ffff2c7224 */ /* 0x000fe400078e000d */
[----:B------:R-:W-:Y:S02]  /*97bb0*/  IMAD.MOV.U32 R13, RZ, RZ, R151 ;  /* 0x000000ffff0d7224 */ /* 0x000fe400078e0097 */
[----:B------:R-:W3:Y:S01]  /*97bc0*/  LDL.LU R151, [R1+0x4b18] ;  /* 0x004b180001977983 */ /* 0x000ee20000300800 */
[----:B------:R-:W-:Y:S01]  /*97bd0*/  IMAD.MOV.U32 R41, RZ, RZ, R14 ;  /* 0x000000ffff297224 */ /* 0x000fe200078e000e */
[----:B------:R-:W-:Y:S01]  /*97be0*/  MOV R40, R15 ;  /* 0x0000000f00287202 */ /* 0x000fe20000000f00 */
[----:B------:R-:W-:Y:S01]  /*97bf0*/  IMAD.MOV.U32 R14, RZ, RZ, R118 ;  /* 0x000000ffff0e7224 */ /* 0x000fe200078e0076 */
[----:B------:R-:W-:Y:S01]  /*97c00*/  MOV R15, R119 ;  /* 0x00000077000f7202 */ /* 0x000fe20000000f00 */
[----:B------:R-:W3:Y:S01]  /*97c10*/  LDL.LU R118, [R1+0x4b14] ;  /* 0x004b140001767983 */ /* 0x000ee20000300800 */
[----:B------:R-:W3:Y:S02]  /*97c20*/  LDL.LU R119, [R1+0x4b10] ;  /* 0x004b100001777983 */ /* 0x000ee40000300800 */
[----:B-1----:R-:W-:-:S02]  /*97c30*/  IMAD.MOV.U32 R5, RZ, RZ, R23 ;  /* 0x000000ffff057224 */ /* 0x002fc400078e0017 */
[----:B------:R1:W-:Y:S01]  /*97c40*/  STL [R1+0x4704], R40 ;  /* 0x0047042801007387 */ /* 0x0003e20000100800 */
[----:B------:R1:W-:Y:S01]  /*97c50*/  STL [R1+0x4700], R41 ;  /* 0x0047002901007387 */ /* 0x0003e20000100800 */
[----:B------:R1:W-:Y:S02]  /*97c60*/  STL [R1+0x46fc], R44 ;  /* 0x0046fc2c01007387 */ /* 0x0003e40000100800 */
[----:B------:R1:W-:Y:S01]  /*97c70*/  STL [R1+0x46f8], R45 ;  /* 0x0046f82d01007387 */ /* 0x0003e20000100800 */
[C---:B--2---:R-:W-:Y:S11]  /*97c80*/  HMMA.1688.F32.TF32 R16, R232.reuse, R146, R16 ;  /* 0x00000092e810723c */ /* 0x044ff60000081010 */
[----:B------:R-:W-:Y:S11]  /*97c90*/  @!UPT UIADD3 URZ, URZ, URZ, URZ ;  /* 0x0000003f3f3ff290 */ /* 0x000ff6000fffe03f */
[----:B------:R-:W-:Y:S02]  /*97ca0*/  @!UPT UIADD3 URZ, URZ, URZ, URZ ;  /* 0x0000003f3f3ff290 */ /* 0x000fe4000fffe03f */
[----:B------:R-:W-:Y:S01]  /*97cb0*/  IMAD.MOV.U32 R77, RZ, RZ, R16 ;  /* 0x000000ffff4d7224 */ /* 0x000fe200078e0010 */
[----:B------:R-:W-:Y:S01]  /*97cc0*/  MOV R76, R17 ;  /* 0x00000011004c7202 */ /* 0x000fe20000000f00 */
[----:B------:R-:W-:Y:S02]  /*97cd0*/  IMAD.MOV.U32 R16, RZ, RZ, R110 ;  /* 0x000000ffff107224 */ /* 0x000fe400078e006e */
[----:B------:R-:W-:Y:S01]  /*97ce0*/  IMAD.MOV.U32 R73, RZ, RZ, R18 ;  /* 0x000000ffff497224 */ /* 0x000fe200078e0012 */
[----:B------:R-:W-:Y:S01]  /*97cf0*/  MOV R17, R138 ;  /* 0x0000008a00117202 */ /* 0x000fe20000000f00 */
[----:B------:R-:W-:Y:S01]  /*97d00*/  IMAD.MOV.U32 R18, RZ, RZ, R139 ;  /* 0x000000ffff127224 */ /* 0x000fe200078e008b */
[C---:B----4-:R-:W-:Y:S08]  /*97d10*/  HMMA.1688.F32.TF32 R20, R232.reuse, R122, R184 ;  /* 0x0000007ae814723c */ /* 0x050ff000000810b8 */
[----:B---3--:R-:W-:Y:S11]  /*97d20*/  HMMA.1688.F32.TF32 R8, R232, R150, R8 ;  /* 0x00000096e808723c */ /* 0x008ff60000081008 */
[----:B------:R-:W-:Y:S05]  /*97d30*/  @!UPT UIADD3 URZ, URZ, URZ, URZ ;  /* 0x0000003f3f3ff290 */ /* 0x000fea000fffe03f */
[----:B------:R-:W-:Y:S01]  /*97d40*/  MOV R48, R23 ;  /* 0x0000001700307202 */ /* 0x000fe20000000f00 */
[----:B------:R-:W-:Y:S02]  /*97d50*/  IMAD.MOV.U32 R49, RZ, RZ, R22 ;  /* 0x000000ffff317224 */ /* 0x000fe400078e0016 */
[----:B------:R-:W-:Y:S02]  /*97d60*/  IMAD.MOV.U32 R52, RZ, RZ, R21 ;  /* 0x000000ffff347224 */ /* 0x000fe400078e0015 */
[----:B------:R-:W-:Y:S01]  /*97d70*/  IMAD.MOV.U32 R53, RZ, RZ, R20 ;  /* 0x000000ffff357224 */ /* 0x000fe200078e0014 */
[----:B------:R2:W-:Y:S01]  /*97d80*/  STL [R1+0x4714], R48 ;  /* 0x0047143001007387 */ /* 0x0005e20000100800 */
[----:B------:R3:W-:Y:S02]  /*97d90*/  STL [R1+0x4710], R49 ;  /* 0x0047103101007387 */ /* 0x0007e40000100800 */
[----:B------:R4:W-:Y:S02]  /*97da0*/  STL [R1+0x470c], R52 ;  /* 0x00470c3401007387 */ /* 0x0009e40000100800 */
[----:B------:R1:W-:Y:S02]  /*97db0*/  STL [R1+0x4708], R53 ;  /* 0x0047083501007387 */ /* 0x0003e40000100800 */
[----:B------:R-:W-:-:S02]  /*97dc0*/  IMAD.MOV.U32 R69, RZ, RZ, R8 ;  /* 0x000000ffff457224 */ /* 0x000fc400078e0008 */
[----:B------:R-:W-:Y:S02]  /*97dd0*/  IMAD.MOV.U32 R68, RZ, RZ, R9 ;  /* 0x000000ffff447224 */ /* 0x000fe400078e0009 */
[----:B------:R-:W-:Y:S01]  /*97de0*/  IMAD.MOV.U32 R65, RZ, RZ, R10 ;  /* 0x000000ffff417224 */ /* 0x000fe200078e000a */
[----:B------:R-:W2:Y:S01]  /*97df0*/  LDL.LU R8, [R1+0x500] ;  /* 0x0005000001087983 */ /* 0x000ea20000300800 */
[----:B------:R-:W-:Y:S01]  /*97e00*/  MOV R64, R11 ;  /* 0x0000000b00407202 */ /* 0x000fe20000000f00 */
[----:B------:R-:W2:Y:S02]  /*97e10*/  LDL.LU R9, [R1+0x504] ;  /* 0x0005040001097983 */ /* 0x000ea40000300800 */
[----:B------:R-:W-:Y:S02]  /*97e20*/  IMAD.MOV.U32 R10, RZ, RZ, R142 ;  /* 0x000000ffff0a7224 */ /* 0x000fe400078e008e */
[----:B------:R-:W-:Y:S01]  /*97e30*/  IMAD.MOV.U32 R11, RZ, RZ, R143 ;  /* 0x000000ffff0b7224 */ /* 0x000fe200078e008f */
        /* <DEDUP_REMOVED lines=12> */
[----:B------:R-:W-:Y:S01]  /*97f00*/  HMMA.1688.F32.TF32 R20, R232, R118, R180 ;  /* 0x00000076e814723c */ /* 0x000fe200000810b4 */
[----:B------:R-:W3:Y:S01]  /*97f10*/  LDL.LU R186, [R1+0x4d8] ;  /* 0x0004d80001ba7983 */ /* 0x000ee20000300800 */
[----:B------:R-:W3:Y:S05]  /*97f20*/  LDL.LU R187, [R1+0x4dc] ;  /* 0x0004dc0001bb7983 */ /* 0x000eea0000300800 */
[----:B------:R-:W-:Y:S01]  /*97f30*/  IMAD.MOV.U32 R180, RZ, RZ, R102 ;  /* 0x000000ffffb47224 */ /* 0x000fe200078e0066 */
[----:B------:R-:W-:Y:S01]  /*97f40*/  MOV R181, R103 ;  /* 0x0000006700b57202 */ /* 0x000fe20000000f00 */
[----:B------:R-:W3:Y:S01]  /*97f50*/  LDL.LU R102, [R1+0x4b04] ;  /* 0x004b040001667983 */ /* 0x000ee20000300800 */
[----:B------:R-:W3:Y:S02]  /*97f60*/  LDL.LU R103, [R1+0x4b00] ;  /* 0x004b000001677983 */ /* 0x000ee40000300800 */
[----:B------:R-:W-:-:S02]  /*97f70*/  IMAD.MOV.U32 R182, RZ, RZ, R106 ;  /* 0x000000ffffb67224 */ /* 0x000fc400078e006a */
[----:B------:R-:W-:Y:S01]  /*97f80*/  IMAD.MOV.U32 R183, RZ, RZ, R107 ;  /* 0x000000ffffb77224 */ /* 0x000fe200078e006b */
[----:B------:R-:W3:Y:S01]  /*97f90*/  LDL.LU R106, [R1+0x4afc] ;  /* 0x004afc00016a7983 */ /* 0x000ee20000300800 */
[----:B------:R-:W3:Y:S02]  /*97fa0*/  LDL.LU R107, [R1+0x4af8] ;  /* 0x004af800016b7983 */ /* 0x000ee40000300800 */
[----:B------:R-:W3:Y:S02]  /*97fb0*/  LDL.LU R110, [R1+0x4af4] ;  /* 0x004af400016e7983 */ /* 0x000ee40000300800 */
[----:B------:R-:W3:Y:S01]  /*97fc0*/  LDL.LU R138, [R1+0x4af0] ;  /* 0x004af000018a7983 */ /* 0x000ee20000300800 */
[----:B------:R-:W3:Y:S01]  /*97fd0*/  LDL.LU R139, [R1+0x4aec] ;  /* 0x004aec00018b7983 */ /* 0x000ee20000300800 */
[----:B------:R-:W-:Y:S02]  /*97fe0*/  IMAD.MOV.U32 R72, RZ, RZ, R19 ;  /* 0x000000ffff487224 */ /* 0x000fe400078e0013 */
[----:B------:R-:W-:-:S02]  /*97ff0*/  IMAD.MOV.U32 R19, RZ, RZ, R111 ;  /* 0x000000ffff137224 */ /* 0x000fc400078e006f */
[----:B------:R-:W3:Y:S01]  /*98000*/  LDL.LU R111, [R1+0x4ae8] ;  /* 0x004ae800016f7983 */ /* 0x000ee20000300800 */
[----:B--2---:R-:W-:Y:S11]  /*98010*/  HMMA.1688.F32.TF32 R12, R232, R142, R12 ;  /* 0x0000008ee80c723c */ /* 0x004ff6000008100c */
[----:B------:R-:W-:Y:S11]  /*98020*/  @!UPT UIADD3 URZ, URZ, URZ, URZ ;  /* 0x0000003f3f3ff290 */ /* 0x000ff6000fffe03f */
[----:B------:R-:W-:Y:S02]  /*98030*/  @!UPT UIADD3 URZ, URZ, URZ, URZ ;  /* 0x0000003f3f3ff290 */ /* 0x000fe4000fffe03f */
[----:B------:R-:W-:Y:S01]  /*98040*/  IMAD.MOV.U32 R85, RZ, RZ, R12 ;  /* 0x000000ffff557224 */ /* 0x000fe200078e000c */
[----:B------:R-:W-:Y:S01]  /*98050*/  MOV R84, R13 ;  /* 0x0000000d00547202 */ /* 0x000fe20000000f00 */
[----:B------:R-:W-:Y:S02]  /*98060*/  IMAD.MOV.U32 R12, RZ, RZ, R114 ;  /* 0x000000ffff0c7224 */ /* 0x000fe400078e0072 */
[----:B------:R-:W-:Y:S01]  /*98070*/  IMAD.MOV.U32 R81, RZ, RZ, R14 ;  /* 0x000000ffff517224 */ /* 0x000fe200078e000e */
[----:B------:R-:W2:Y:S01]  /*98080*/  LDL.LU R114, [R1+0x4ae4] ;  /* 0x004ae40001727983 */ /* 0x000ea20000300800 */
[----:B------:R-:W-:Y:S01]  /*98090*/  MOV R13, R130 ;  /* 0x00000082000d7202 */ /* 0x000fe20000000f00 */
[----:B------:R-:W-:Y:S02]  /*980a0*/  IMAD.MOV.U32 R80, RZ, RZ, R15 ;  /* 0x000000ffff507224 */ /* 0x000fe400078e000f */
[----:B------:R-:W2:Y:S02]  /*980b0*/  LDL.LU R130, [R1+0x4ae0] ;  /* 0x004ae00001827983 */ /* 0x000ea40000300800 */
[----:B------:R-:W-:-:S02]  /*980c0*/  IMAD.MOV.U32 R14, RZ, RZ, R134 ;  /* 0x000000ffff0e7224 */ /* 0x000fc400078e0086 */
[----:B------:R-:W-:Y:S01]  /*980d0*/  IMAD.MOV.U32 R15, RZ, RZ, R135 ;  /* 0x000000ffff0f7224 */ /* 0x000fe200078e0087 */
[----:B------:R-:W2:Y:S01]  /*980e0*/  LDL.LU R134, [R1+0x4adc] ;  /* 0x004adc0001867983 */ /* 0x000ea20000300800 */
[----:B---3--:R-:W-:Y:S01]  /*980f0*/  HMMA.1688.F32.TF32 R8, R232, R138, R8 ;  /* 0x0000008ae808723c */ /* 0x008fe20000081008 */
[----:B------:R-:W2:Y:S11]  /*98100*/  LDL.LU R135, [R1+0x4ad8] ;  /* 0x004ad80001877983 */ /* 0x000eb60000300800 */
[----:B------:R-:W-:Y:S11]  /*98110*/  @!UPT UIADD3 URZ, URZ, URZ, URZ ;  /* 0x0000003f3f3ff290 */ /* 0x000ff6000fffe03f */
[----:B------:R-:W-:Y:S01]  /*98120*/  @!UPT UIADD3 URZ, URZ, URZ, URZ ;  /* 0x0000003f3f3ff290 */ /* 0x000fe2000fffe03f */
[----:B------:R-:W-:Y:S02]  /*98130*/  IMAD.MOV.U32 R93, RZ, RZ, R8 ;  /* 0x000000ffff5d7224 */ /* 0x000fe400078e0008 */
[----:B------:R-:W-:Y:S02]  /*98140*/  IMAD.MOV.U32 R8, RZ, RZ, R131 ;  /* 0x000000ffff087224 */ /* 0x000fe400078e0083 */
[----:B------:R-:W3:Y:S01]  /*98150*/  LDL.LU R131, [R1+0x4ad4] ;  /* 0x004ad40001837983 */ /* 0x000ee20000300800 */
[----:B------:R-:W-:Y:S01]  /*98160*/  MOV R92, R9 ;  /* 0x00000009005c7202 */ /* 0x000fe20000000f00 */
[----:B------:R-:W-:Y:S01]  /*98170*/  IMAD.MOV.U32 R89, RZ, RZ, R10 ;  /* 0x000000ffff597224 */ /* 0x000fe200078e000a */
[----:B------:R-:W-:Y:S01]  /*98180*/  MOV R9, R115 ;  /* 0x0000007300097202 */ /* 0x000fe20000000f00 */
[----:B------:R-:W-:Y:S01]  /*98190*/  IMAD.MOV.U32 R88, RZ, RZ, R11 ;  /* 0x000000ffff587224 */ /* 0x000fe200078e000b */
[----:B------:R-:W4:Y:S01]  /*981a0*/  LDL.LU R115, [R1+0x4ad0] ;  /* 0x004ad00001737983 */ /* 0x000f220000300800 */
[----:B------:R-:W-:-:S02]  /*981b0*/  IMAD.MOV.U32 R10, RZ, RZ, R126 ;  /* 0x000000ffff0a7224 */ /* 0x000fc400078e007e */
[----:B------:R-:W4:Y:S02]  /*981c0*/  LDL.LU R126, [R1+0x4acc] ;  /* 0x004acc00017e7983 */ /* 0x000f240000300800 */
[----:B------:R-:W-:Y:S02]  /*981d0*/  IMAD.MOV.U32 R11, RZ, RZ, R127 ;  /* 0x000000ffff0b7224 */ /* 0x000fe400078e007f */
[----:B------:R-:W4:Y:S01]  /*981e0*/  LDL.LU R127, [R1+0x4ac8] ;  /* 0x004ac800017f7983 */ /* 0x000f220000300800 */
[----:B------:R-:W-:Y:S02]  /*981f0*/  IMAD.MOV.U32 R61, RZ, RZ, R20 ;  /* 0x000000ffff3d7224 */ /* 0x000fe400078e0014 */
[----:B------:R-:W-:Y:S02]  /*98200*/  IMAD.MOV.U32 R60, RZ, RZ, R21 ;  /* 0x000000ffff3c7224 */ /* 0x000fe400078e0015 */
[----:B------:R-:W-:Y:S01]  /*98210*/  IMAD.MOV.U32 R57, RZ, RZ, R22 ;  /* 0x000000ffff397224 */ /* 0x000fe200078e0016 */
[----:B------:R-:W-:-:S02]  /*98220*/  MOV R56, R23 ;  /* 0x0000001700387202 */ /* 0x000fc40000000f00 */
[C---:B--2---:R-:W-:Y:S11]  /*98230*/  HMMA.1688.F32.TF32 R20, R232.reuse, R134, R192 ;  /* 0x00000086e814723c */ /* 0x044ff600000810c0 */
[----:B------:R-:W-:Y:S11]  /*98240*/  @!UPT UIADD3 URZ, URZ, URZ, URZ ;  /* 0x0000003f3f3ff290 */ /* 0x000ff6000fffe03f */
[----:B------:R-:W-:Y:S02]  /*98250*/  @!UPT UIADD3 URZ, URZ, URZ, URZ ;  /* 0x0000003f3f3ff290 */ /* 0x000fe4000fffe03f */
[----:B------:R-:W-:Y:S01]  /*98260*/  IMAD.MOV.U32 R101, RZ, RZ, R20 ;  /* 0x000000ffff657224 */ /* 0x000fe200078e0014 */
[----:B------:R-:W-:Y:S01]  /*98270*/  MOV R100, R21 ;  /* 0x0000001500647202 */ /* 0x000fe20000000f00 */
[----:B------:R-:W-:Y:S02]  /*98280*/  IMAD.MOV.U32 R97, RZ, RZ, R22 ;  /* 0x000000ffff617224 */ /* 0x000fe400078e0016 */
        /* <DEDUP_REMOVED lines=8> */
[C---:B----4-:R-:W-:Y:S01]  /*98310*/  HMMA.1688.F32.TF32 R20, R232.reuse, R126, R184 ;  /* 0x0000007ee814723c */ /* 0x050fe200000810b8 */
[----:B------:R-:W-:Y:S01]  /*98320*/  IMAD.MOV.U32 R188, RZ, RZ, R55 ;  /* 0x000000ffffbc7224 */ /* 0x000fe200078e0037 */
[----:B------:R-:W-:Y:S11]  /*98330*/  MOV R189, R54 ;  /* 0x0000003600bd7202 */ /* 0x000ff60000000f00 */
[----:B------:R-:W-:Y:S11]  /*98340*/  @!UPT UIADD3 URZ, URZ, URZ, URZ ;  /* 0x0000003f3f3ff290 */ /* 0x000ff6000fffe03f */
[----:B------:R-:W-:Y:S01]  /*98350*/  IMAD.MOV.U32 R117, RZ, RZ, R20 ;  /* 0x000000ffff757224 */ /* 0x000fe200078e0014 */
[----:B------:R-:W-:Y:S01]  /*98360*/  MOV R116, R21 ;  /* 0x0000001500747202 */ /* 0x000fe20000000f00 */
[----:B------:R-:W-:Y:S02]  /*98370*/  IMAD.MOV.U32 R113, RZ, RZ, R22 ;  /* 0x000000ffff717224 */ /* 0x000fe400078e0016 */
[----:B------:R-:W-:Y:S02]  /*98380*/  IMAD.MOV.U32 R112, RZ, RZ, R23 ;  /* 0x000000ffff707224 */ /* 0x000fe400078e0017 */
[----:B------:R-:W-:Y:S07]  /*98390*/  HMMA.1688.F32.TF32 R20, R232, R114, R180 ;  /* 0x00000072e814723c */ /* 0x000fee00000810b4 */
[----:B------:R-:W-:Y:S01]  /*983a0*/  IMAD.MOV.U32 R180, RZ, RZ, R62 ;  /* 0x000000ffffb47224 */ /* 0x000fe200078e003e */
[----:B------:R-:W-:Y:S01]  /*983b0*/  MOV R181, R63 ;  /* 0x0000003f00b57202 */ /* 0x000fe20000000f00 */
[----:B------:R-:W2:Y:S01]  /*983c0*/  LDL.LU R62, [R1+0x4ac4] ;  /* 0x004ac400013e7983 */ /* 0x000ea20000300800 */
[----:B------:R-:W3:Y:S02]  /*983d0*/  LDL.LU R63, [R1+0x4ac0] ;  /* 0x004ac000013f7983 */ /* 0x000ee40000300800 */
[----:B------:R-:W-:-:S02]  /*983e0*/  IMAD.MOV.U32 R182, RZ, RZ, R58 ;  /* 0x000000ffffb67224 */ /* 0x000fc400078e003a */
[----:B------:R-:W-:Y:S01]  /*983f0*/  IMAD.MOV.U32 R183, RZ, RZ, R59 ;  /* 0x000000ffffb77224 */ /* 0x000fe200078e003b */
[----:B------:R-:W4:Y:S01]  /*98400*/  LDL.LU R58, [R1+0x4abc] ;  /* 0x004abc00013a7983 */ /* 0x000f220000300800 */
[----:B------:R-:W4:Y:S02]  /*98410*/  LDL.LU R59, [R1+0x4ab8] ;  /* 0x004ab800013b7983 */ /* 0x000f240000300800 */
[----:B------:R-:W4:Y:S02]  /*98420*/  LDL.LU R55, [R1+0x4ab4] ;  /* 0x004ab40001377983 */ /* 0x000f240000300800 */
[----:B------:R-:W4:Y:S02]  /*98430*/  LDL.LU R54, [R1+0x4ab0] ;  /* 0x004ab00001367983 */ /* 0x000f240000300800 */
[----:B------:R-:W-:Y:S02]  /*98440*/  IMAD.MOV.U32 R190, RZ, RZ, R67 ;  /* 0x000000ffffbe7224 */ /* 0x000fe400078e0043 */
[----:B------:R-:W-:Y:S01]  /*98450*/  IMAD.MOV.U32 R191, RZ, RZ, R66 ;  /* 0x000000ffffbf7224 */ /* 0x000fe200078e0042 */
[----:B------:R-:W4:Y:S01]  /*98460*/  LDL.LU R67, [R1+0x4aac] ;  /* 0x004aac0001437983 */ /* 0x000f220000300800 */
[----:B------:R-:W4:Y:S02]  /*98470*/  LDL.LU R66, [R1+0x4aa8] ;  /* 0x004aa80001427983 */ /* 0x000f240000300800 */
[----:B------:R-:W-:-:S02]  /*98480*/  IMAD.MOV.U32 R194, RZ, RZ, R50 ;  /* 0x000000ffffc27224 */ /* 0x000fc400078e0032 */
[----:B------:R-:W-:Y:S01]  /*98490*/  IMAD.MOV.U32 R195, RZ, RZ, R51 ;  /* 0x000000ffffc37224 */ /* 0x000fe200078e0033 */
[----:B--2---:R-:W-:Y:S01]  /*984a0*/  MOV R193, R62 ;  /* 0x0000003e00c17202 */ /* 0x004fe20000000f00 */
[----:B---3--:R-:W-:Y:S02]  /*984b0*/  IMAD.MOV.U32 R192, RZ, RZ, R63 ;  /* 0x000000ffffc07224 */ /* 0x008fe400078e003f */
[----:B------:R-:W2:Y:S01]  /*984c0*/  LDL.LU R63, [R1+0x4aa4] ;  /* 0x004aa400013f7983 */ /* 0x000ea20000300800 */
[----:B------:R-:W3:Y:S02]  /*984d0*/  LDL.LU R62, [R1+0x4aa0] ;  /* 0x004aa000013e7983 */ /* 0x000ee40000300800 */
[----:B------:R-:W2:Y:S02]  /*984e0*/  LDL.LU R50, [R1+0x4a9c] ;  /* 0x004a9c0001327983 */ /* 0x000ea40000300800 */
[----:B------:R-:W3:Y:S02]  /*984f0*/  LDL.LU R51, [R1+0x4a98] ;  /* 0x004a980001337983 */ /* 0x000ee40000300800 */
[----:B----4-:R-:W-:Y:S01]  /*98500*/  IMAD.MOV.U32 R196, RZ, RZ, R54 ;  /* 0x000000ffffc47224 */ /* 0x010fe200078e0036 */
[----:B------:R-:W-:Y:S01]  /*98510*/  MOV R197, R55 ;  /* 0x0000003700c57202 */ /* 0x000fe20000000f00 */
[----:B------:R-:W4:Y:S01]  /*98520*/  LDL.LU R54, [R1+0x4a94] ;  /* 0x004a940001367983 */ /* 0x000f220000300800 */
[----:B------:R-:W4:Y:S02]  /*98530*/  LDL.LU R55, [R1+0x4a90] ;  /* 0x004a900001377983 */ /* 0x000f240000300800 */
[----:B------:R-:W-:-:S02]  /*98540*/  IMAD.MOV.U32 R198, RZ, RZ, R59 ;  /* 0x000000ffffc67224 */ /* 0x000fc400078e003b */
[----:B------:R-:W-:Y:S01]  /*98550*/  IMAD.MOV.U32 R199, RZ, RZ, R58 ;  /* 0x000000ffffc77224 */ /* 0x000fe200078e003a */
[----:B------:R-:W4:Y:S01]  /*98560*/  LDL.LU R59, [R1+0x4a8c] ;  /* 0x004a8c00013b7983 */ /* 0x000f220000300800 */
[----:B------:R-:W4:Y:S02]  /*98570*/  LDL.LU R58, [R1+0x4a88] ;  /* 0x004a8800013a7983 */ /* 0x000f240000300800 */
[----:B------:R-:W4:Y:S02]  /*98580*/  LDL.LU R204, [R1+0x430] ;  /* 0x0004300001cc7983 */ /* 0x000f240000300800 */
[----:B------:R-:W4:Y:S01]  /*98590*/  LDL.LU R205, [R1+0x434] ;  /* 0x0004340001cd7983 */ /* 0x000f220000300800 */
[----:B--2---:R-:W-:Y:S01]  /*985a0*/  MOV R207, R50 ;  /* 0x0000003200cf7202 */ /* 0x004fe20000000f00 */
[----:B---3--:R-:W-:Y:S02]  /*985b0*/  IMAD.MOV.U32 R206, RZ, RZ, R51 ;  /* 0x000000ffffce7224 */ /* 0x008fe400078e0033 */
[----:B------:R-:W2:Y:S01]  /*985c0*/  LDL.LU R51, [R1+0x4a84] ;  /* 0x004a840001337983 */ /* 0x000ea20000300800 */
[----:B------:R-:W3:Y:S02]  /*985d0*/  LDL.LU R50, [R1+0x4a80] ;  /* 0x004a800001327983 */ /* 0x000ee40000300800 */
[----:B----4-:R-:W-:-:S02]  /*985e0*/  IMAD.MOV.U32 R210, RZ, RZ, R55 ;  /* 0x000000ffffd27224 */ /* 0x010fc400078e0037 */
[----:B------:R-:W-:Y:S02]  /*985f0*/  IMAD.MOV.U32 R208, RZ, RZ, R59 ;  /* 0x000000ffffd07224 */ /* 0x000fe400078e003b */
[----:B------:R-:W-:Y:S01]  /*98600*/  IMAD.MOV.U32 R209, RZ, RZ, R58 ;  /* 0x000000ffffd17224 */ /* 0x000fe200078e003a */
[----:B------:R-:W4:Y:S01]  /*98610*/  LDL.LU R59, [R1+0x4a7c] ;  /* 0x004a7c00013b7983 */ /* 0x000f220000300800 */
[----:B------:R-:W4:Y:S02]  /*98620*/  LDL.LU R58, [R1+0x4a78] ;  /* 0x004a7800013a7983 */ /* 0x000f240000300800 */
[----:B------:R-:W4:Y:S01]  /*98630*/  LDL.LU R55, [R1+0x4a74] ;  /* 0x004a740001377983 */ /* 0x000f220000300800 */
[----:B------:R-:W-:Y:S02]  /*98640*/  MOV R211, R54 ;  /* 0x0000003600d37202 */ /* 0x000fe40000000f00 */
[----:B------:R-:W4:Y:S01]  /*98650*/  LDL.LU R54, [R1+0x4a70] ;  /* 0x004a700001367983 */ /* 0x000f220000300800 */
[C---:B------:R-:W-:Y:S01]  /*98660*/  HMMA.1688.F32.TF32 R12, R232.reuse, R106, R12 ;  /* 0x0000006ae80c723c */ /* 0x040fe2000008100c */
[----:B------:R-:W4:Y:S02]  /*98670*/  LDL.LU R24, [R1+0x480] ;  /* 0x0004800001187983 */ /* 0x000f240000300800 */
[----:B------:R-:W4:Y:S05]  /*98680*/  LDL.LU R25, [R1+0x484] ;  /* 0x0004840001197983 */ /* 0x000f2a0000300800 */
[----:B------:R-:W-:Y:S01]  /*98690*/  HMMA.1688.F32.TF32 R16, R232, R110, R16 ;  /* 0x0000006ee810723c */ /* 0x000fe20000081010 */
[----:B------:R-:W4:Y:S01]  /*986a0*/  LDL.LU R26, [R1+0x488] ;  /* 0x00048800011a7983 */ /* 0x000f220000300800 */
[----:B------:R-:W4:Y:S02]  /*986b0*/  LDL.LU R27, [R1+0x48c] ;  /* 0x00048c00011b7983 */ /* 0x000f240000300800 */
[----:B------:R-:W4:Y:S02]  /*986c0*/  LDL.LU R28, [R1+0x470] ;  /* 0x00047000011c7983 */ /* 0x000f240000300800 */
[----:B------:R-:W4:Y:S01]  /*986d0*/  LDL.LU R29, [R1+0x474] ;  /* 0x00047400011d7983 */ /* 0x000f220000300800 */
[----:B------:R-:W4:Y:S01]  /*986e0*/  LDL.LU R30, [R1+0x478] ;  /* 0x00047800011e7983 */ /* 0x000f220000300800 */
[----:B------:R-:W4:Y:S02]  /*986f0*/  LDL.LU R31, [R1+0x47c] ;  /* 0x00047c00011f7983 */ /* 0x000f240000300800 */
[----:B------:R-:W4:Y:S02]  /*98700*/  LDL.LU R212, [R1+0x450] ;  /* 0x0004500001d47983 */ /* 0x000f240000300800 */
[----:B------:R-:W4:Y:S02]  /*98710*/  LDL.LU R213, [R1+0x454] ;  /* 0x0004540001d57983 */ /* 0x000f240000300800 */
        /* <DEDUP_REMOVED lines=12> */
[----:B------:R-:W-:Y:S01]  /*987e0*/  MOV R13, R79 ;  /* 0x0000004f000d7202 */ /* 0x000fe20000000f00 */
[----:B------:R-:W-:Y:S02]  /*987f0*/  IMAD.MOV.U32 R136, RZ, RZ, R15 ;  /* 0x000000ffff887224 */ /* 0x000fe400078e000f */
[----:B------:R-:W-:Y:S02]  /*98800*/  IMAD.MOV.U32 R14, RZ, RZ, R82 ;  /* 0x000000ffff0e7224 */ /* 0x000fe400078e0052 */
[----:B------:R-:W-:Y:S02]  /*98810*/  IMAD.MOV.U32 R133, RZ, RZ, R16 ;  /* 0x000000ffff857224 */ /* 0x000fe400078e0010 */
[----:B------:R-:W-:Y:S01]  /*98820*/  IMAD.MOV.U32 R15, RZ, RZ, R83 ;  /* 0x000000ffff0f7224 */ /* 0x000fe200078e0053 */
[----:B------:R-:W-:Y:S01]  /*98830*/  MOV R132, R17 ;  /* 0x0000001100847202 */ /* 0x000fe20000000f00 */
[----:B------:R-:W-:-:S02]  /*98840*/  IMAD.MOV.U32 R16, RZ, RZ, R86 ;  /* 0x000000ffff107224 */ /* 0x000fc400078e0056 */
[----:B------:R-:W-:Y:S01]  /*98850*/  IMAD.MOV.U32 R129, RZ, RZ, R18 ;  /* 0x000000ffff817224 */ /* 0x000fe200078e0012 */
[----:B------:R-:W-:Y:S01]  /*98860*/  MOV R17, R98 ;  /* 0x0000006200117202 */ /* 0x000fe20000000f00 */
[----:B------:R-:W-:Y:S01]  /*98870*/  HMMA.1688.F32.TF32 R8, R232, R102, R8 ;  /* 0x00000066e808723c */ /* 0x000fe20000081008 */
[----:B------:R-:W-:Y:S02]  /*98880*/  IMAD.MOV.U32 R18, RZ, RZ, R99 ;  /* 0x000000ffff127224 */ /* 0x000fe400078e0063 */
[----:B------:R-:W-:Y:S02]  /*98890*/  IMAD.MOV.U32 R128, RZ, RZ, R19 ;  /* 0x000000ffff807224 */ /* 0x000fe400078e0013 */
[----:B------:R-:W-:Y:S11]  /*988a0*/  IMAD.MOV.U32 R19, RZ, RZ, R94 ;  /* 0x000000ffff137224 */ /* 0x000ff600078e005e */
[----:B------:R-:W-:Y:S08]  /*988b0*/  @!UPT UIADD3 URZ, URZ, URZ, URZ ;  /* 0x0000003f3f3ff290 */ /* 0x000ff0000fffe03f */
[----:B------:R-:W-:Y:S02]  /*988c0*/  IMAD.MOV.U32 R32, RZ, RZ, R8 ;  /* 0x000000ffff207224 */ /* 0x000fe400078e0008 */
[----:B------:R-:W-:Y:S01]  /*988d0*/  IMAD.MOV.U32 R8, RZ, RZ, R95 ;  /* 0x000000ffff087224 */ /* 0x000fe200078e005f */
[----:B------:R-:W-:Y:S01]  /*988e0*/  MOV R33, R9 ;  /* 0x0000000900217202 */ /* 0x000fe20000000f00 */
[----:B------:R-:W-:Y:S01]  /*988f0*/  IMAD.MOV.U32 R36, RZ, RZ, R10 ;  /* 0x000000ffff247224 */ /* 0x000fe200078e000a */
[----:B------:R-:W-:Y:S01]  /*98900*/  MOV R9, R87 ;  /* 0x0000005700097202 */ /* 0x000fe20000000f00 */
[----:B------:R-:W-:Y:S02]  /*98910*/  IMAD.MOV.U32 R37, RZ, RZ, R11 ;  /* 0x000000ffff257224 */ /* 0x000fe400078e000b */
[----:B------:R-:W-:Y:S02]  /*98920*/  IMAD.MOV.U32 R10, RZ, RZ, R90 ;  /* 0x000000ffff0a7224 */ /* 0x000fe400078e005a */
[----:B------:R-:W-:-:S02]  /*98930*/  IMAD.MOV.U32 R11, RZ, RZ, R91 ;  /* 0x000000ffff0b7224 */ /* 0x000fc400078e005b */
[----:B--2---:R-:W-:Y:S02]  /*98940*/  IMAD.MOV.U32 R215, RZ, RZ, R51 ;  /* 0x000000ffffd77224 */ /* 0x004fe400078e0033 */
[----:B---3--:R-:W-:Y:S02]  /*98950*/  IMAD.MOV.U32 R214, RZ, RZ, R50 ;  /* 0x000000ffffd67224 */ /* 0x008fe400078e0032 */
[----:B------:R-:W2:Y:S01]  /*98960*/  LDL.LU R50, [R1+0x4a6c] ;  /* 0x004a6c0001327983 */ /* 0x000ea20000300800 */
[----:B------:R-:W2:Y:S02]  /*98970*/  LDL.LU R51, [R1+0x4a68] ;  /* 0x004a680001337983 */ /* 0x000ea40000300800 */
[----:B----4-:R-:W-:Y:S02]  /*98980*/  IMAD.MOV.U32 R219, RZ, RZ, R59 ;  /* 0x000000ffffdb7224 */ /* 0x010fe400078e003b */
[----:B------:R-:W-:Y:S01]  /*98990*/  IMAD.MOV.U32 R218, RZ, RZ, R58 ;  /* 0x000000ffffda7224 */ /* 0x000fe200078e003a */
[----:B------:R-:W-:Y:S01]  /*989a0*/  MOV R217, R55 ;  /* 0x0000003700d97202 */ /* 0x000fe20000000f00 */
[----:B------:R-:W-:-:S02]  /*989b0*/  IMAD.MOV.U32 R216, RZ, RZ, R54 ;  /* 0x000000ffffd87224 */ /* 0x000fc400078e0036 */
[----:B------:R-:W3:Y:S01]  /*989c0*/  LDL.LU R54, [R1+0x4a64] ;  /* 0x004a640001367983 */ /* 0x000ee20000300800 */
[----:B------:R-:W3:Y:S02]  /*989d0*/  LDL.LU R55, [R1+0x4a60] ;  /* 0x004a600001377983 */ /* 0x000ee40000300800 */
        /* <DEDUP_REMOVED lines=21> */
[----:B------:R-:W3:Y:S02]  /*98b30*/  LDL.LU R91, [R1+0x4a08] ;  /* 0x004a0800015b7983 */ /* 0x000ee40000300800 */
[----:B------:R-:W-:Y:S01]  /*98b40*/  IMAD.MOV.U32 R125, RZ, RZ, R20 ;  /* 0x000000ffff7d7224 */ /* 0x000fe200078e0014 */
[----:B------:R-:W-:Y:S01]  /*98b50*/  MOV R124, R21 ;  /* 0x00000015007c7202 */ /* 0x000fe20000000f00 */
[----:B------:R-:W-:-:S02]  /*98b60*/  IMAD.MOV.U32 R121, RZ, RZ, R22 ;  /* 0x000000ffff797224 */ /* 0x000fc400078e0016 */
[----:B------:R-:W-:Y:S01]  /*98b70*/  IMAD.MOV.U32 R120, RZ, RZ, R23 ;  /* 0x000000ffff787224 */ /* 0x000fe200078e0017 */
[C---:B------:R-:W-:Y:S08]  /*98b80*/  HMMA.1688.F32.TF32 R16, R228.reuse, R42, R16 ;  /* 0x0000002ae410723c */ /* 0x040ff00000081010 */
[C---:B------:R-:W-:Y:S08]  /*98b90*/  HMMA.1688.F32.TF32 R12, R228.reuse, R38, R12 ;  /* 0x00000026e40c723c */ /* 0x040ff0000008100c */
[----:B------:R-:W-:Y:S08]  /*98ba0*/  HMMA.1688.F32.TF32 R8, R228, R34, R8 ;  /* 0x00000022e408723c */ /* 0x000ff00000081008 */
[C---:B--2---:R-:W-:Y:S11]  /*98bb0*/  HMMA.1688.F32.TF32 R20, R232.reuse, R98, R24 ;  /* 0x00000062e814723c */ /* 0x044ff60000081018 */
[----:B------:R-:W-:Y:S11]  /*98bc0*/  @!UPT UIADD3 URZ, URZ, URZ, URZ ;  /* 0x0000003f3f3ff290 */ /* 0x000ff6000fffe03f */
[----:B------:R-:W-:Y:S02]  /*98bd0*/  @!UPT UIADD3 URZ, URZ, URZ, URZ ;  /* 0x0000003f3f3ff290 */ /* 0x000fe4000fffe03f */
[----:B-1----:R-:W-:Y:S01]  /*98be0*/  IMAD.MOV.U32 R40, RZ, RZ, R20 ;  /* 0x000000ffff287224 */ /* 0x002fe200078e0014 */
[----:B------:R-:W-:Y:S01]  /*98bf0*/  MOV R41, R21 ;  /* 0x0000001500297202 */ /* 0x000fe20000000f00 */
[----:B------:R-:W-:Y:S02]  /*98c00*/  IMAD.MOV.U32 R44, RZ, RZ, R22 ;  /* 0x000000ffff2c7224 */ /* 0x000fe400078e0016 */
[----:B------:R-:W-:Y:S02]  /*98c10*/  IMAD.MOV.U32 R45, RZ, RZ, R23 ;  /* 0x000000ffff2d7224 */ /* 0x000fe400078e0017 */
[C---:B---3--:R-:W-:Y:S08]  /*98c20*/  HMMA.1688.F32.TF32 R20, R232.reuse, R94, R28 ;  /* 0x0000005ee814723c */ /* 0x048ff0000008101c */
[C---:B------:R-:W-:Y:S08]  /*98c30*/  HMMA.1688.F32.TF32 R28, R232.reuse, R90, R216 ;  /* 0x0000005ae81c723c */ /* 0x040ff000000810d8 */
[----:B------:R-:W-:Y:S08]  /*98c40*/  HMMA.1688.F32.TF32 R24, R232, R86, R212 ;  /* 0x00000056e818723c */ /* 0x000ff000000810d4 */
[----:B------:R-:W-:Y:S01]  /*98c50*/  IMAD.MOV.U32 R48, RZ, RZ, R20 ;  /* 0x000000ffff307224 */ /* 0x000fe200078e0014 */
[----:B------:R-:W-:Y:S01]  /*98c60*/  MOV R49, R21 ;  /* 0x0000001500317202 */ /* 0x000fe20000000f00 */
[----:B------:R-:W-:-:S02]  /*98c70*/  IMAD.MOV.U32 R52, RZ, RZ, R22 ;  /* 0x000000ffff347224 */ /* 0x000fc400078e0016 */
[----:B------:R-:W-:Y:S02]  /*98c80*/  IMAD.MOV.U32 R53, RZ, RZ, R23 ;  /* 0x000000ffff357224 */ /* 0x000fe400078e0017 */
[C---:B------:R-:W-:Y:S01]  /*98c90*/  HMMA.1688.F32.TF32 R20, R232.reuse, R82, R208 ;  /* 0x00000052e814723c */ /* 0x040fe200000810d0 */
[----:B------:R-:W-:Y:S01]  /*98ca0*/  STL.64 [R1+0x2db0], R28 ;  /* 0x002db01c01007387 */ /* 0x000fe20000100a00 */
[----:B------:R1:W-:Y:S07]  /*98cb0*/  STL.64 [R1+0x2db8], R30 ;  /* 0x002db81e01007387 */ /* 0x0003ee0000100a00 */
[----:B------:R-:W-:Y:S02]  /*98cc0*/  STL.64 [R1+0x2da0], R24 ;  /* 0x002da01801007387 */ /* 0x000fe40000100a00 */
[----:B------:R2:W-:Y:S01]  /*98cd0*/  STL.64 [R1+0x2da8], R26 ;  /* 0x002da81a01007387 */ /* 0x0005e20000100a00 */
[C---:B-1----:R-:W-:Y:S08]  /*98ce0*/  HMMA.1688.F32.TF32 R28, R232.reuse, R78, R204 ;  /* 0x0000004ee81c723c */ /* 0x042ff000000810cc */
[C---:B--2---:R-:W-:Y:S03]  /*98cf0*/  HMMA.1688.F32.TF32 R24, R232.reuse, R74, R200 ;  /* 0x0000004ae818723c */ /* 0x044fe600000810c8 */
[----:B------:R-:W-:Y:S01]  /*98d00*/  STL.64 [R1+0x2d90], R20 ;  /* 0x002d901401007387 */ /* 0x000fe20000100a00 */
[----:B------:R1:W-:Y:S04]  /*98d10*/  STL.64 [R1+0x2d98], R22 ;  /* 0x002d981601007387 */ /* 0x0003e80000100a00 */
        /* <DEDUP_REMOVED lines=9> */
[C---:B----4-:R-:W-:Y:S07]  /*98db0*/  HMMA.1688.F32.TF32 R20, R232.reuse, R58, R184 ;  /* 0x0000003ae814723c */ /* 0x050fee00000810b8 */
[----:B------:R-:W-:Y:S01]  /*98dc0*/  STL.64 [R1+0x2d50], R28 ;  /* 0x002d501c01007387 */ /* 0x000fe20000100a00 */
[----:B------:R1:W-:Y:S07]  /*98dd0*/  STL.64 [R1+0x2d58], R30 ;  /* 0x002d581e01007387 */ /* 0x0003ee0000100a00 */
[----:B------:R-:W-:Y:S02]  /*98de0*/  STL.64 [R1+0x2d40], R24 ;  /* 0x002d401801007387 */ /* 0x000fe40000100a00 */
[----:B------:R2:W-:Y:S01]  /*98df0*/  STL.64 [R1+0x2d48], R26 ;  /* 0x002d481a01007387 */ /* 0x0005e20000100a00 */
[C---:B-1----:R-:W-:Y:S08]  /*98e00*/  HMMA.1688.F32.TF32 R28, R232.reuse, R54, R180 ;  /* 0x00000036e81c723c */ /* 0x042ff000000810b4 */
[----:B--2---:R-:W-:Y:S01]  /*98e10*/  HMMA.1688.F32.TF32 R24, R232, R50, R248 ;  /* 0x00000032e818723c */ /* 0x004fe200000810f8 */
[----:B------:R-:W-:Y:S04]  /*98e20*/  LDS R232, [R3+0x14100] ;  /* 0x0141000003e87984 */ /* 0x000fe80000000800 */
[----:B------:R-:W-:Y:S04]  /*98e30*/  LDS R234, [R3+0x16100] ;  /* 0x0161000003ea7984 */ /* 0x000fe80000000800 */
[----:B------:R-:W-:Y:S04]  /*98e40*/  LDS R233, [R4+0x14100] ;  /* 0x0141000004e97984 */ /* 0x000fe80000000800 */
[----:B------:R-:W1:Y:S04]  /*98e50*/  LDS R235, [R4+0x16100] ;  /* 0x0161000004eb7984 */ /* 0x000e680000000800 */
[----:B------:R-:W-:Y:S01]  /*98e60*/  STL.64 [R1+0x2d30], R20 ;  /* 0x002d301401007387 */ /* 0x000fe20000100a00 */
[----:B------:R2:W-:Y:S02]  /*98e70*/  STL.64 [R1+0x2d38], R22 ;  /* 0x002d381601007387 */ /* 0x0005e40000100a00 */
[C---:B--2---:R-:W-:Y:S01]  /*98e80*/  HMMA.1688.F32.TF32 R20, R228.reuse, R46, R244 ;  /* 0x0000002ee414723c */ /* 0x044fe200000810f4 */
[----:B------:R-:W-:Y:S01]  /*98e90*/  STL.64 [R1+0x2d20], R28 ;  /* 0x002d201c01007387 */ /* 0x000fe20000100a00 */
[----:B------:R-:W-:Y:S02]  /*98ea0*/  STL.64 [R1+0x2d28], R30 ;  /* 0x002d281e01007387 */ /* 0x000fe40000100a00 */
[----:B------:R-:W-:Y:S02]  /*98eb0*/  STL.64 [R1+0x2c10], R24 ;  /* 0x002c101801007387 */ /* 0x000fe40000100a00 */
[----:B------:R-:W-:Y:S11]  /*98ec0*/  STL.64 [R1+0x2c18], R26 ;  /* 0x002c181a01007387 */ /* 0x000ff60000100a00 */
[----:B------:R-:W-:Y:S06]  /*98ed0*/  @!UPT UIADD3 URZ, URZ, URZ, URZ ;  /* 0x0000003f3f3ff290 */ /* 0x000fec000fffe03f */
[----:B------:R-:W-:Y:S01]  /*98ee0*/  STL.64 [R1+0x2c00], R20 ;  /* 0x002c001401007387 */ /* 0x000fe20000100a00 */
[----:B------:R-:W-:Y:S02]  /*98ef0*/  STL.64 [R1+0x2c08], R22 ;  /* 0x002c081601007387 */ /* 0x000fe40000100a00 */
[----:B------:R-:W-:Y:S02]  /*98f00*/  STL.64 [R1+0x4a00], R38 ;  /* 0x004a002601007387 */ /* 0x000fe40000100a00 */
[----:B------:R-:W-:Y:S01]  /*98f10*/  STL.64 [R1+0x2d10], R16 ;  /* 0x002d101001007387 */ /* 0x000fe20000100a00 */
[----:B------:R-:W-:Y:S01]  /*98f20*/  STL.64 [R1+0x2d18], R18 ;  /* 0x002d181201007387 */ /* 0x000fe20000100a00 */
[----:B------:R-:W-:Y:S02]  /*98f30*/  STL.64 [R1+0x49f8], R36 ;  /* 0x0049f82401007387 */ /* 0x000fe40000100a00 */
[----:B------:R2:W-:Y:S02]  /*98f40*/  STL.64 [R1+0x2d00], R12 ;  /* 0x002d000c01007387 */ /* 0x0005e40000100a00 */
[----:B------:R3:W-:Y:S01]  /*98f50*/  STL.64 [R1+0x2d08], R14 ;  /* 0x002d080e01007387 */ /* 0x0007e20000100a00 */
[----:B--2---:R-:W2:Y:S01]  /*98f60*/  LDL.LU R12, [R1+0x50] ;  /* 0x00005000010c7983 */ /* 0x004ea20000300800 */
[----:B------:R4:W-:Y:S02]  /*98f70*/  STL.64 [R1+0x2cf0], R8 ;  /* 0x002cf00801007387 */ /* 0x0009e40000100a00 */
[----:B------:R1:W-:Y:S02]  /*98f80*/  STL.64 [R1+0x2cf8], R10 ;  /* 0x002cf80a01007387 */ /* 0x0003e40000100a00 */
        /* <DEDUP_REMOVED lines=109> */
[----:B-1----:R-:W4:Y:S01]  /*99660*/  LDL.LU R10, [R1+0x48] ;  /* 0x00004800010a7983 */ /* 0x002f220000300800 */
[----:B------:R-:W4:Y:S02]  /*99670*/  LDL.LU R11, [R1+0x4c] ;  /* 0x00004c00010b7983 */ /* 0x000f240000300800 */
[----:B------:R-:W-:Y:S02]  /*99680*/  STL.64 [R1+0x49f0], R34 ;  /* 0x0049f02201007387 */ /* 0x000fe40000100a00 */
[----:B------:R1:W-:Y:S02]  /*99690*/  STL.64 [R1+0x49e8], R32 ;  /* 0x0049e82001007387 */ /* 0x0003e40000100a00 */
[----:B-1----:R-:W3:Y:S01]  /*996a0*/  LDL.LU R32, [R1+0x3d0] ;  /* 0x0003d00001207983 */ /* 0x002ee20000300800 */
[----:B------:R-:W3:Y:S02]  /*996b0*/  LDL.LU R33, [R1+0x3d4] ;  /* 0x0003d40001217983 */ /* 0x000ee40000300800 */
[----:B------:R-:W3:Y:S02]  /*996c0*/  LDL.LU R34, [R1+0x3d8] ;  /* 0x0003d80001227983 */ /* 0x000ee40000300800 */
[----:B------:R-:W3:Y:S01]  /*996d0*/  LDL.LU R35, [R1+0x3dc] ;  /* 0x0003dc0001237983 */ /* 0x000ee20000300800 */
[C---:B--2---:R-:W-:Y:S08]  /*996e0*/  HMMA.1688.F32.TF32 R36, R228.reuse, R154, R36 ;  /* 0x0000009ae424723c */ /* 0x044ff00000081024 */
[C---:B---3--:R-:W-:Y:S11]  /*996f0*/  HMMA.1688.F32.TF32 R32, R228.reuse, R158, R32 ;  /* 0x0000009ee420723c */ /* 0x048ff60000081020 */
[----:B------:R-:W-:Y:S11]  /*99700*/  @!UPT UIADD3 URZ, URZ, URZ, URZ ;  /* 0x0000003f3f3ff290 */ /* 0x000ff6000fffe03f */
[----:B------:R-:W-:Y:S01]  /*99710*/  @!UPT UIADD3 URZ, URZ, URZ, URZ ;  /* 0x0000003f3f3ff290 */ /* 0x000fe2000fffe03f */
[----:B------:R-:W-:Y:S01]  /*99720*/  STL.64 [R1+0x2ce0], R32 ;  /* 0x002ce02001007387 */ /* 0x000fe20000100a00 */
[----:B------:R1:W-:Y:S02]  /*99730*/  STL.64 [R1+0x2ce8], R34 ;  /* 0x002ce82201007387 */ /* 0x0003e40000100a00 */
[----:B------:R-:W-:Y:S02]  /*99740*/  STL.64 [R1+0x2cd0], R36 ;  /* 0x002cd02401007387 */ /* 0x000fe40000100a00 */
[----:B------:R2:W-:Y:S01]  /*99750*/  STL.64 [R1+0x2cd8], R38 ;  /* 0x002cd82601007387 */ /* 0x0005e20000100a00 */
[C---:B-1----:R-:W-:Y:S08]  /*99760*/  HMMA.1688.F32.TF32 R32, R228.reuse, R122, R244 ;  /* 0x0000007ae420723c */ /* 0x042ff000000810f4 */
[C---:B--2---:R-:W-:Y:S08]  /*99770*/  HMMA.1688.F32.TF32 R36, R228.reuse, R118, R248 ;  /* 0x00000076e424723c */ /* 0x044ff000000810f8 */
[C---:B------:R-:W-:Y:S07]  /*99780*/  HMMA.1688.F32.TF32 R236, R228.reuse, R150, R236 ;  /* 0x00000096e4ec723c */ /* 0x040fee00000810ec */
[----:B------:R-:W-:Y:S01]  /*99790*/  STL.64 [R1+0x2cc0], R32 ;  /* 0x002cc02001007387 */ /* 0x000fe20000100a00 */
[----:B------:R1:W-:Y:S07]  /*997a0*/  STL.64 [R1+0x2cc8], R34 ;  /* 0x002cc82201007387 */ /* 0x0003ee0000100a00 */
[----:B------:R-:W-:Y:S02]  /*997b0*/  STL.64 [R1+0x2cb0], R36 ;  /* 0x002cb02401007387 */ /* 0x000fe40000100a00 */
[----:B------:R2:W-:Y:S01]  /*997c0*/  STL.64 [R1+0x2cb8], R38 ;  /* 0x002cb82601007387 */ /* 0x0005e20000100a00 */
[C---:B-1----:R-:W-:Y:S08]  /*997d0*/  HMMA.1688.F32.TF32 R32, R228.reuse, R146, R240 ;  /* 0x00000092e420723c */ /* 0x042ff000000810f0 */
        /* <DEDUP_REMOVED lines=18> */
[C---:B-1----:R-:W-:Y:S08]  /*99900*/  HMMA.1688.F32.TF32 R32, R228.reuse, R114, R224 ;  /* 0x00000072e420723c */ /* 0x042ff000000810e0 */
[C---:B--2---:R-:W-:Y:S01]  /*99910*/  HMMA.1688.F32.TF32 R36, R228.reuse, R110, R160 ;  /* 0x0000006ee424723c */ /* 0x044fe200000810a0 */
[----:B------:R-:W-:Y:S01]  /*99920*/  STL.64 [R1+0x2c40], R164 ;  /* 0x002c40a401007387 */ /* 0x000fe20000100a00 */
[----:B------:R-:W-:Y:S11]  /*99930*/  STL.64 [R1+0x2c48], R166 ;  /* 0x002c48a601007387 */ /* 0x000ff60000100a00 */
[----:B------:R-:W-:Y:S02]  /*99940*/  @!UPT UIADD3 URZ, URZ, URZ, URZ ;  /* 0x0000003f3f3ff290 */ /* 0x000fe4000fffe03f */
[----:B------:R-:W-:Y:S01]  /*99950*/  STL.64 [R1+0x2c30], R32 ;  /* 0x002c302001007387 */ /* 0x000fe20000100a00 */
[----:B------:R1:W-:Y:S07]  /*99960*/  STL.64 [R1+0x2c38], R34 ;  /* 0x002c382201007387 */ /* 0x0003ee0000100a00 */
[----:B------:R-:W-:Y:S02]  /*99970*/  STL.64 [R1+0x2c20], R36 ;  /* 0x002c202401007387 */ /* 0x000fe40000100a00 */
[----:B------:R-:W-:Y:S01]  /*99980*/  STL.64 [R1+0x2c28], R38 ;  /* 0x002c282601007387 */ /* 0x000fe20000100a00 */
[----:B------:R-:W-:Y:S01]  /*99990*/  STL.64 [R1+0x2bf0], R20 ;  /* 0x002bf01401007387 */ /* 0x000fe20000100a00 */
[----:B------:R2:W-:Y:S01]  /*999a0*/  STL.64 [R1+0x2bf8], R22 ;  /* 0x002bf81601007387 */ /* 0x0005e20000100a00 */
[C---:B-1----:R-:W-:Y:S08]  /*999b0*/  HMMA.1688.F32.TF32 R32, R228.reuse, R102, R24 ;  /* 0x00000066e420723c */ /* 0x042ff00000081018 */
[C---:B------:R-:W-:Y:S08]  /*999c0*/  HMMA.1688.F32.TF32 R24, R228.reuse, R98, R28 ;  /* 0x00000062e418723c */ /* 0x040ff0000008101c */
[C---:B--2---:R-:W-:Y:S08]  /*999d0*/  HMMA.1688.F32.TF32 R20, R228.reuse, R94, R216 ;  /* 0x0000005ee414723c */ /* 0x044ff000000810d8 */
[C---:B------:R-:W-:Y:S01]  /*999e0*/  HMMA.1688.F32.TF32 R28, R228.reuse, R90, R212 ;  /* 0x0000005ae41c723c */ /* 0x040fe200000810d4 */
[----:B------:R-:W-:Y:S01]  /*999f0*/  STL.64 [R1+0x2be0], R32 ;  /* 0x002be02001007387 */ /* 0x000fe20000100a00 */
[----:B------:R-:W-:Y:S05]  /*99a00*/  STL.64 [R1+0x2be8], R34 ;  /* 0x002be82201007387 */ /* 0x000fea0000100a00 */
[----:B------:R-:W-:Y:S02]  /*99a10*/  STL.64 [R1+0x2bd0], R24 ;  /* 0x002bd01801007387 */ /* 0x000fe40000100a00 */
[----:B------:R1:W-:Y:S06]  /*99a20*/  STL.64 [R1+0x2bd8], R26 ;  /* 0x002bd81a01007387 */ /* 0x0003ec0000100a00 */
[----:B------:R-:W-:Y:S01]  /*99a30*/  STL.64 [R1+0x2bc0], R20 ;  /* 0x002bc01401007387 */ /* 0x000fe20000100a00 */
        /* <DEDUP_REMOVED lines=14> */
[C---:B------:R-:W-:Y:S08]  /*99b20*/  HMMA.1688.F32.TF32 R16, R228.reuse, R54, R16 ;  /* 0x00000036e410723c */ /* 0x040ff00000081010 */
[C---:B------:R-:W-:Y:S08]  /*99b30*/  HMMA.1688.F32.TF32 R12, R228.reuse, R50, R12 ;  /* 0x00000032e40c723c */ /* 0x040ff0000008100c */
[----:B-1----:R-:W-:Y:S01]  /*99b40*/  HMMA.1688.F32.TF32 R28, R228, R66, R188 ;  /* 0x00000042e41c723c */ /* 0x002fe200000810bc */
[----:B------:R-:W-:Y:S01]  /*99b50*/  STL.64 [R1+0x2b70], R24 ;  /* 0x002b701801007387 */ /* 0x000fe20000100a00 */
[----:B------:R1:W-:Y:S02]  /*99b60*/  STL.64 [R1+0x2b78], R26 ;  /* 0x002b781a01007387 */ /* 0x0003e40000100a00 */
[----:B------:R-:W-:Y:S02]  /*99b70*/  STL.64 [R1+0x2b60], R20 ;  /* 0x002b601401007387 */ /* 0x000fe40000100a00 */
[----:B------:R2:W-:Y:S02]  /*99b80*/  STL.64 [R1+0x2b68], R22 ;  /* 0x002b681601007387 */ /* 0x0005e40000100a00 */
[----:B----4-:R-:W-:Y:S08]  /*99b90*/  HMMA.1688.F32.TF32 R8, R232, R46, R8 ;  /* 0x0000002ee808723c */ /* 0x010ff00000081008 */
[C---:B-1----:R-:W-:Y:S08]  /*99ba0*/  HMMA.1688.F32.TF32 R24, R228.reuse, R62, R184 ;  /* 0x0000003ee418723c */ /* 0x042ff000000810b8 */
[----:B--2---:R-:W-:Y:S01]  /*99bb0*/  HMMA.1688.F32.TF32 R20, R228, R58, R180 ;  /* 0x0000003ae414723c */ /* 0x004fe200000810b4 */
        /* <DEDUP_REMOVED lines=145> */
[C---:B------:R-:W-:Y:S08]  /*9a4d0*/  HMMA.1688.F32.TF32 R172, R232.reuse, R158, R172 ;  /* 0x0000009ee8ac723c */ /* 0x040ff000000810ac */
[C---:B------:R-:W-:Y:S08]  /*9a4e0*/  HMMA.1688.F32.TF32 R168, R232.reuse, R154, R168 ;  /* 0x0000009ae8a8723c */ /* 0x040ff000000810a8 */
[C---:B------:R-:W-:Y:S08]  /*9a4f0*/  HMMA.1688.F32.TF32 R164, R232.reuse, R122, R164 ;  /* 0x0000007ae8a4723c */ /* 0x040ff000000810a4 */
[C---:B---3--:R-:W-:Y:S08]  /*9a500*/  HMMA.1688.F32.TF32 R224, R232.reuse, R118, R224 ;  /* 0x00000076e8e0723c */ /* 0x048ff000000810e0 */
[C---:B------:R-:W-:Y:S01]  /*9a510*/  HMMA.1688.F32.TF32 R220, R232.reuse, R150, R220 ;  /* 0x00000096e8dc723c */ /* 0x040fe200000810dc */
[----:B------:R-:W3:Y:S07]  /*9a520*/  LDL.LU.64 R32, [R1+0x49e8] ;  /* 0x0049e80001207983 */ /* 0x000eee0000300a00 */
        /* <DEDUP_REMOVED lines=50> */
[----:B-1----:R-:W3:Y:S01]  /*9a850*/  LDL.LU.64 R22, [R1+0x4970] ;  /* 0x0049700001167983 */ /* 0x002ee20000300a00 */
[----:B------:R-:W3:Y:S02]  /*9a860*/  LDL.LU.64 R20, [R1+0x4968] ;  /* 0x0049680001147983 */ /* 0x000ee40000300a00 */
        /* <DEDUP_REMOVED lines=59> */
[----:B------:R-:W3:Y:S01]  /*9ac20*/  LDL.LU.64 R8, [R1+0x4878] ;  /* 0x0048780001087983 */ /* 0x000ee20000300a00 */
[C---:B------:R-:W-:Y:S08]  /*9ac30*/  HMMA.1688.F32.TF32 R244, R232.reuse, R70, R244 ;  /* 0x00000046e8f4723c */ /* 0x040ff000000810f4 */
[C---:B------:R-:W-:Y:S08]  /*9ac40*/  HMMA.1688.F32.TF32 R248, R232.reuse, R66, R248 ;  /* 0x00000042e8f8723c */ /* 0x040ff000000810f8 */
[C---:B------:R-:W-:Y:S07]  /*9ac50*/  HMMA.1688.F32.TF32 R240, R232.reuse, R58, R240 ;  /* 0x0000003ae8f0723c */ /* 0x040fee00000810f0 */
[----:B------:R-:W-:Y:S01]  /*9ac60*/  STL.64 [R1+0x10b0], R244 ;  /* 0x0010b0f401007387 */ /* 0x000fe20000100a00 */
[----:B------:R1:W-:Y:S02]  /*9ac70*/  STL.64 [R1+0x10b8], R246 ;  /* 0x0010b8f601007387 */ /* 0x0003e40000100a00 */
[----:B-1----:R-:W-:Y:S05]  /*9ac80*/  HMMA.1688.F32.TF32 R244, R232, R62, R236 ;  /* 0x0000003ee8f4723c */ /* 0x002fea00000810ec */
[----:B------:R2:W-:Y:S01]  /*9ac90*/  STL.64 [R1+0x10a0], R248 ;  /* 0x0010a0f801007387 */ /* 0x0005e20000100a00 */
[----:B------:R-:W-:Y:S11]  /*9aca0*/  STL.64 [R1+0x10a8], R250 ;  /* 0x0010a8fa01007387 */ /* 0x000ff60000100a00 */
[----:B------:R-:W-:Y:S06]  /*9acb0*/  @!UPT UIADD3 URZ, URZ, URZ, URZ ;  /* 0x0000003f3f3ff290 */ /* 0x000fec000fffe03f */
[----:B------:R-:W-:Y:S01]  /*9acc0*/  STL.64 [R1+0x1090], R244 ;  /* 0x001090f401007387 */ /* 0x000fe20000100a00 */
[----:B------:R-:W-:Y:S02]  /*9acd0*/  STL.64 [R1+0x1098], R246 ;  /* 0x001098f601007387 */ /* 0x000fe40000100a00 */
[----:B------:R4:W-:Y:S02]  /*9ace0*/  STL.64 [R1+0x1080], R240 ;  /* 0x001080f001007387 */ /* 0x0009e40000100a00 */
[----:B------:R1:W-:Y:S02]  /*9acf0*/  STL.64 [R1+0x1088], R242 ;  /* 0x001088f201007387 */ /* 0x0003e40000100a00 */
[----:B--2---:R-:W-:Y:S02]  /*9ad00*/  IMAD.MOV.U32 R248, RZ, RZ, R168 ;  /* 0x000000fffff87224 */ /* 0x004fe400078e00a8 */
[----:B----4-:R-:W-:Y:S01]  /*9ad10*/  IMAD.MOV.U32 R240, RZ, RZ, R176 ;  /* 0x000000fffff07224 */ /* 0x010fe200078e00b0 */
[----:B------:R-:W-:Y:S01]  /*9ad20*/  MOV R241, R177 ;  /* 0x000000b100f17202 */ /* 0x000fe20000000f00 */
[----:B-1----:R-:W-:-:S02]  /*9ad30*/  IMAD.MOV.U32 R242, RZ, RZ, R178 ;  /* 0x000000fffff27224 */ /* 0x002fc400078e00b2 */
[----:B------:R-:W-:Y:S01]  /*9ad40*/  IMAD.MOV.U32 R243, RZ, RZ, R179 ;  /* 0x000000fffff37224 */ /* 0x000fe200078e00b3 */
[----:B------:R-:W-:Y:S01]  /*9ad50*/  MOV R249, R169 ;  /* 0x000000a900f97202 */ /* 0x000fe20000000f00 */
[----:B------:R-:W-:Y:S02]  /*9ad60*/  IMAD.MOV.U32 R250, RZ, RZ, R170 ;  /* 0x000000fffffa7224 */ /* 0x000fe400078e00aa */
[----:B------:R-:W-:Y:S02]  /*9ad70*/  IMAD.MOV.U32 R251, RZ, RZ, R171 ;  /* 0x000000fffffb7224 */ /* 0x000fe400078e00ab */
[----:B------:R-:W-:Y:S01]  /*9ad80*/  IMAD.MOV.U32 R244, RZ, RZ, R164 ;  /* 0x000000fffff47224 */ /* 0x000fe200078e00a4 */
[----:B------:R-:W-:Y:S01]  /*9ad90*/  MOV R245, R165 ;  /* 0x000000a500f57202 */ /* 0x000fe20000000f00 */
[----:B------:R-:W-:Y:S02]  /*9ada0*/  IMAD.MOV.U32 R246, RZ, RZ, R166 ;  /* 0x000000fffff67224 */ /* 0x000fe400078e00a6 */
[----:B------:R-:W-:Y:S01]  /*9adb0*/  IMAD.MOV.U32 R247, RZ, RZ, R167 ;  /* 0x000000fffff77224 */ /* 0x000fe200078e00a7 */
[C---:B---3--:R-:W-:Y:S08]  /*9adc0*/  HMMA.1688.F32.TF32 R12, R232.reuse, R50, R12 ;  /* 0x00000032e80c723c */ /* 0x048ff0000008100c */
[----:B------:R-:W-:Y:S08]  /*9add0*/  HMMA.1688.F32.TF32 R236, R232, R54, R8 ;  /* 0x00000036e8ec723c */ /* 0x000ff00000081008 */
[----:B------:R-:W-:Y:S11]  /*9ade0*/  HMMA.1688.F32.TF32 R8, R228, R46, R16 ;  /* 0x0000002ee408723c */ /* 0x000ff60000081010 */
[----:B------:R-:W-:Y:S04]  /*9adf0*/  @!UPT UIADD3 URZ, URZ, URZ, URZ ;  /* 0x0000003f3f3ff290 */ /* 0x000fe8000fffe03f */
[----:B------:R1:W-:Y:S01]  /*9ae00*/  STL.64 [R1+0x1070], R236 ;  /* 0x001070ec01007387 */ /* 0x0003e20000100a00 */
[----:B------:R2:W-:Y:S02]  /*9ae10*/  STL.64 [R1+0x1078], R238 ;  /* 0x001078ee01007387 */ /* 0x0005e40000100a00 */
[----:B------:R-:W-:Y:S02]  /*9ae20*/  STL.64 [R1+0x1050], R12 ;  /* 0x0010500c01007387 */ /* 0x000fe40000100a00 */
[----:B------:R-:W-:Y:S01]  /*9ae30*/  STL.64 [R1+0x1058], R14 ;  /* 0x0010580e01007387 */ /* 0x000fe20000100a00 */
[----:B------:R-:W3:Y:S02]  /*9ae40*/  LDL.LU R176, [R1+0x4874] ;  /* 0x0048740001b07983 */ /* 0x000ee40000300800 */
[----:B------:R4:W-:Y:S02]  /*9ae50*/  STL.64 [R1+0x1040], R8 ;  /* 0x0010400801007387 */ /* 0x0009e40000100a00 */
[----:B------:R4:W-:Y:S02]  /*9ae60*/  STL.64 [R1+0x1048], R10 ;  /* 0x0010480a01007387 */ /* 0x0009e40000100a00 */
[----:B------:R-:W3:Y:S01]  /*9ae70*/  LDL.LU R177, [R1+0x4870] ;  /* 0x0048700001b17983 */ /* 0x000ee20000300800 */
[----:B------:R-:W3:Y:S01]  /*9ae80*/  LDL.LU R178, [R1+0x486c] ;  /* 0x00486c0001b27983 */ /* 0x000ee20000300800 */
[----:B------:R-:W3:Y:S02]  /*9ae90*/  LDL.LU R179, [R1+0x4868] ;  /* 0x0048680001b37983 */ /* 0x000ee40000300800 */
[----:B------:R-:W-:Y:S01]  /*9aea0*/  IMAD.MOV.U32 R232, RZ, RZ, R160 ;  /* 0x000000ffffe87224 */ /* 0x000fe200078e00a0 */
[----:B------:R-:W-:Y:S01]  /*9aeb0*/  MOV R233, R161 ;  /* 0x000000a100e97202 */ /* 0x000fe20000000f00 */
[----:B-1----:R-:W-:Y:S01]  /*9aec0*/  IMAD.MOV.U32 R236, RZ, RZ, R172 ;  /* 0x000000ffffec7224 */ /* 0x002fe200078e00ac */
[----:B------:R-:W-:Y:S01]  /*9aed0*/  MOV R237, R173 ;  /* 0x000000ad00ed7202 */ /* 0x000fe20000000f00 */
[----:B------:R-:W3:Y:S01]  /*9aee0*/  LDL.LU R172, [R1+0x4864] ;  /* 0x0048640001ac7983 */ /* 0x000ee20000300800 */
[----:B------:R-:W3:Y:S02]  /*9aef0*/  LDL.LU R173, [R1+0x4860] ;  /* 0x0048600001ad7983 */ /* 0x000ee40000300800 */
[----:B--2---:R-:W-:-:S02]  /*9af00*/  IMAD.MOV.U32 R238, RZ, RZ, R174 ;  /* 0x000000ffffee7224 */ /* 0x004fc400078e00ae */
[----:B------:R-:W-:Y:S01]  /*9af10*/  IMAD.MOV.U32 R239, RZ, RZ, R175 ;  /* 0x000000ffffef7224 */ /* 0x000fe200078e00af */
        /* <DEDUP_REMOVED lines=12> */
[----:B------:R-:W-:-:S02]  /*9afe0*/  IMAD.MOV.U32 R234, RZ, RZ, R162 ;  /* 0x000000ffffea7224 */ /* 0x000fc400078e00a2 */
[----:B------:R-:W-:Y:S01]  /*9aff0*/  IMAD.MOV.U32 R235, RZ, RZ, R163 ;  /* 0x000000ffffeb7224 */ /* 0x000fe200078e00a3 */
[----:B------:R-:W2:Y:S01]  /*9b000*/  LDL.LU R162, [R1+0x482c] ;  /* 0x00482c0001a27983 */ /* 0x000ea20000300800 */
[----:B------:R-:W2:Y:S02]  /*9b010*/  LDL.LU R163, [R1+0x4828] ;  /* 0x0048280001a37983 */ /* 0x000ea40000300800 */
[----:B------:R-:W-:Y:S01]  /*9b020*/  IMAD.MOV.U32 R16, RZ, RZ, R224 ;  /* 0x000000ffff107224 */ /* 0x000fe200078e00e0 */
[----:B------:R-:W-:Y:S01]  /*9b030*/  MOV R17, R220 ;  /* 0x000000dc00117202 */ /* 0x000fe20000000f00 */
[----:B------:R-:W2:Y:S01]  /*9b040*/  LDL.LU R224, [R1+0x4824] ;  /* 0x0048240001e07983 */ /* 0x000ea20000300800 */
[----:B------:R-:W2:Y:S02]  /*9b050*/  LDL.LU R220, [R1+0x4820] ;  /* 0x0048200001dc7983 */ /* 0x000ea40000300800 */
[----:B------:R-:W-:Y:S02]  /*9b060*/  IMAD.MOV.U32 R18, RZ, RZ, R221 ;  /* 0x000000ffff127224 */ /* 0x000fe400078e00dd */
[----:B------:R-:W-:Y:S01]  /*9b070*/  IMAD.MOV.U32 R19, RZ, RZ, R222 ;  /* 0x000000ffff137224 */ /* 0x000fe200078e00de */
[----:B------:R-:W2:Y:S01]  /*9b080*/  LDL.LU R221, [R1+0x481c] ;  /* 0x00481c0001dd7983 */ /* 0x000ea20000300800 */
[----:B------:R-:W2:Y:S02]  /*9b090*/  LDL.LU R222, [R1+0x4818] ;  /* 0x0048180001de7983 */ /* 0x000ea40000300800 */
[----:B----4-:R-:W-:Y:S01]  /*9b0a0*/  IMAD.MOV.U32 R8, RZ, RZ, R223 ;  /* 0x000000ffff087224 */ /* 0x010fe200078e00df */
[----:B------:R-:W-:Y:S04]  /*9b0b0*/  LDS R12, [R3+0x14200] ;  /* 0x01420000030c7984 */ /* 0x000fe80000000800 */
[----:B------:R-:W2:Y:S01]  /*9b0c0*/  LDL.LU R223, [R1+0x4814] ;  /* 0x0048140001df7983 */ /* 0x000ea20000300800 */
[----:B------:R-:W-:-:S02]  /*9b0d0*/  MOV R9, R225 ;  /* 0x000000e100097202 */ /* 0x000fc40000000f00 */
[----:B------:R-:W4:Y:S02]  /*9b0e0*/  LDL.LU R225, [R1+0x4810] ;  /* 0x0048100001e17983 */ /* 0x000f240000300800 */
[----:B------:R-:W-:Y:S02]  /*9b0f0*/  IMAD.MOV.U32 R10, RZ, RZ, R226 ;  /* 0x000000ffff0a7224 */ /* 0x000fe400078e00e2 */
[----:B------:R-:W-:Y:S01]  /*9b100*/  IMAD.MOV.U32 R11, RZ, RZ, R227 ;  /* 0x000000ffff0b7224 */ /* 0x000fe200078e00e3 */
[----:B------:R-:W4:Y:S01]  /*9b110*/  LDL.LU R226, [R1+0x480c] ;  /* 0x00480c0001e27983 */ /* 0x000f220000300800 */
[----:B------:R-:W4:Y:S03]  /*9b120*/  LDL.LU R227, [R1+0x4808] ;  /* 0x0048080001e37983 */ /* 0x000f260000300800 */
[----:B------:R-:W-:Y:S04]  /*9b130*/  LDS R14, [R3+0x16200] ;  /* 0x01620000030e7984 */ /* 0x000fe80000000800 */
[----:B------:R-:W-:Y:S04]  /*9b140*/  LDS R13, [R4+0x14200] ;  /* 0x01420000040d7984 */ /* 0x000fe80000000800 */
[----:B------:R-:W1:Y:S01]  /*9b150*/  LDS R15, [R4+0x16200] ;  /* 0x01620000040f7984 */ /* 0x000e620000000800 */
[C---:B--2---:R-:W-:Y:S11]  /*9b160*/  HMMA.1688.F32.TF32 R220, R228.reuse, R42, R220 ;  /* 0x0000002ae4dc723c */ /* 0x044ff600000810dc */
[----:B------:R-:W-:Y:S11]  /*9b170*/  @!UPT UIADD3 URZ, URZ, URZ, URZ ;  /* 0x0000003f3f3ff290 */ /* 0x000ff6000fffe03f */
[----:B------:R-:W-:Y:S01]  /*9b180*/  @!UPT UIADD3 URZ, URZ, URZ, URZ ;  /* 0x0000003f3f3ff290 */ /* 0x000fe2000fffe03f */
[----:B------:R2:W-:Y:S01]  /*9b190*/  STL.64 [R1+0x1030], R220 ;  /* 0x001030dc01007387 */ /* 0x0005e20000100a00 */
[----:B------:R1:W-:Y:S02]  /*9b1a0*/  STL.64 [R1+0x1038], R222 ;  /* 0x001038de01007387 */ /* 0x0003e40000100a00 */
[----:B--2---:R-:W-:Y:S01]  /*9b1b0*/  IMAD.MOV.U32 R220, RZ, RZ, R20 ;  /* 0x000000ffffdc7224 */ /* 0x004fe200078e0014 */
[----:B------:R-:W-:Y:S01]  /*9b1c0*/  MOV R221, R21 ;  /* 0x0000001500dd7202 */ /* 0x000fe20000000f00 */
[----:B------:R-:W2:Y:S01]  /*9b1d0*/  LDL.LU R20, [R1+0x4804] ;  /* 0x0048040001147983 */ /* 0x000ea20000300800 */
[----:B------:R-:W2:Y:S02]  /*9b1e0*/  LDL.LU R21, [R1+0x4800] ;  /* 0x0048000001157983 */ /* 0x000ea40000300800 */
[----:B-1----:R-:W-:Y:S02]  /*9b1f0*/  IMAD.MOV.U32 R222, RZ, RZ, R22 ;  /* 0x000000ffffde7224 */ /* 0x002fe400078e0016 */
[----:B------:R-:W-:Y:S01]  /*9b200*/  IMAD.MOV.U32 R223, RZ, RZ, R23 ;  /* 0x000000ffffdf7224 */ /* 0x000fe200078e0017 */
[----:B------:R-:W2:Y:S01]  /*9b210*/  LDL.LU R22, [R1+0x47fc] ;  /* 0x0047fc0001167983 */ /* 0x000ea20000300800 */
[----:B------:R-:W2:Y:S01]  /*9b220*/  LDL.LU R23, [R1+0x47f8] ;  /* 0x0047f80001177983 */ /* 0x000ea20000300800 */
[C---:B----4-:R-:W-:Y:S11]  /*9b230*/  HMMA.1688.F32.TF32 R224, R228.reuse, R38, R224 ;  /* 0x00000026e4e0723c */ /* 0x050ff600000810e0 */
[----:B------:R-:W-:Y:S11]  /*9b240*/  @!UPT UIADD3 URZ, URZ, URZ, URZ ;  /* 0x0000003f3f3ff290 */ /* 0x000ff6000fffe03f */
[----:B------:R-:W-:Y:S01]  /*9b250*/  @!UPT UIADD3 URZ, URZ, URZ, URZ ;  /* 0x0000003f3f3ff290 */ /* 0x000fe2000fffe03f */
[----:B------:R1:W-:Y:S01]  /*9b260*/  STL.64 [R1+0x1020], R224 ;  /* 0x001020e001007387 */ /* 0x0003e20000100a00 */
[----:B------:R4:W-:Y:S02]  /*9b270*/  STL.64 [R1+0x1028], R226 ;  /* 0x001028e201007387 */ /* 0x0009e40000100a00 */
[----:B-1----:R-:W-:Y:S01]  /*9b280*/  IMAD.MOV.U32 R224, RZ, RZ, R24 ;  /* 0x000000ffffe07224 */ /* 0x002fe200078e0018 */
[----:B------:R-:W-:Y:S01]  /*9b290*/  MOV R225, R25 ;  /* 0x0000001900e17202 */ /* 0x000fe20000000f00 */
[----:B------:R-:W3:Y:S01]  /*9b2a0*/  LDL.LU R24, [R1+0x47f4] ;  /* 0x0047f40001187983 */ /* 0x000ee20000300800 */
[----:B------:R-:W3:Y:S02]  /*9b2b0*/  LDL.LU R25, [R1+0x47f0] ;  /* 0x0047f00001197983 */ /* 0x000ee40000300800 */
[----:B----4-:R-:W-:Y:S02]  /*9b2c0*/  IMAD.MOV.U32 R226, RZ, RZ, R26 ;  /* 0x000000ffffe27224 */ /* 0x010fe400078e001a */
[----:B------:R-:W-:Y:S01]  /*9b2d0*/  IMAD.MOV.U32 R227, RZ, RZ, R27 ;  /* 0x000000ffffe37224 */ /* 0x000fe200078e001b */
[----:B------:R-:W3:Y:S01]  /*9b2e0*/  LDL.LU R26, [R1+0x47ec] ;  /* 0x0047ec00011a7983 */ /* 0x000ee20000300800 */
[----:B------:R-:W3:Y:S01]  /*9b2f0*/  LDL.LU R27, [R1+0x47e8] ;  /* 0x0047e800011b7983 */ /* 0x000ee20000300800 */
[C---:B--2---:R-:W-:Y:S11]  /*9b300*/  HMMA.1688.F32.TF32 R20, R228.reuse, R34, R20 ;  /* 0x00000022e414723c */ /* 0x044ff60000081014 */
[----:B------:R-:W-:Y:S11]  /*9b310*/  @!UPT UIADD3 URZ, URZ, URZ, URZ ;  /* 0x0000003f3f3ff290 */ /* 0x000ff6000fffe03f */
[----:B------:R-:W-:Y:S01]  /*9b320*/  @!UPT UIADD3 URZ, URZ, URZ, URZ ;  /* 0x0000003f3f3ff290 */ /* 0x000fe2000fffe03f */
[----:B------:R1:W-:Y:S01]  /*9b330*/  STL.64 [R1+0x1010], R20 ;  /* 0x0010101401007387 */ /* 0x0003e20000100a00 */
[----:B------:R2:W-:Y:S02]  /*9b340*/  STL.64 [R1+0x1018], R22 ;  /* 0x0010181601007387 */ /* 0x0005e40000100a00 */
[----:B-1----:R-:W-:Y:S01]  /*9b350*/  IMAD.MOV.U32 R20, RZ, RZ, R28 ;  /* 0x000000ffff147224 */ /* 0x002fe200078e001c */
[----:B------:R-:W-:Y:S01]  /*9b360*/  MOV R21, R29 ;  /* 0x0000001d00157202 */ /* 0x000fe20000000f00 */
[----:B------:R-:W4:Y:S01]  /*9b370*/  LDL.LU R28, [R1+0x47e4] ;  /* 0x0047e400011c7983 */ /* 0x000f220000300800 */
[----:B------:R-:W4:Y:S02]  /*9b380*/  LDL.LU R29, [R1+0x47e0] ;  /* 0x0047e000011d7983 */ /* 0x000f240000300800 */
[----:B--2---:R-:W-:Y:S02]  /*9b390*/  IMAD.MOV.U32 R22, RZ, RZ, R30 ;  /* 0x000000ffff167224 */ /* 0x004fe400078e001e */
[----:B------:R-:W-:Y:S01]  /*9b3a0*/  IMAD.MOV.U32 R23, RZ, RZ, R31 ;  /* 0x000000ffff177224 */ /* 0x000fe200078e001f */
[----:B------:R-:W4:Y:S01]  /*9b3b0*/  LDL.LU R30, [R1+0x47dc] ;  /* 0x0047dc00011e7983 */ /* 0x000f220000300800 */
[----:B------:R-:W4:Y:S01]  /*9b3c0*/  LDL.LU R31, [R1+0x47d8] ;  /* 0x0047d800011f7983 */ /* 0x000f220000300800 */
[C---:B---3--:R-:W-:Y:S11]  /*9b3d0*/  HMMA.1688.F32.TF32 R24, R228.reuse, R158, R24 ;  /* 0x0000009ee418723c */ /* 0x048ff60000081018 */
[----:B------:R-:W-:Y:S11]  /*9b3e0*/  @!UPT UIADD3 URZ, URZ, URZ, URZ ;  /* 0x0000003f3f3ff290 */ /* 0x000ff6000fffe03f */
[----:B------:R-:W-:Y:S01]  /*9b3f0*/  @!UPT UIADD3 URZ, URZ, URZ, URZ ;  /* 0x0000003f3f3ff290 */ /* 0x000fe2000fffe03f */
[----:B------:R1:W-:Y:S01]  /*9b400*/  STL.64 [R1+0x1000], R24 ;  /* 0x0010001801007387 */ /* 0x0003e20000100a00 */
[----:B------:R2:W-:Y:S03]  /*9b410*/  STL.64 [R1+0x1008], R26 ;  /* 0x0010081a01007387 */ /* 0x0005e60000100a00 */
[----:B-1----:R-:W3:Y:S01]  /*9b420*/  LDL.LU R24, [R1+0x13b0] ;  /* 0x0013b00001187983 */ /* 0x002ee20000300800 */
[----:B------:R-:W3:Y:S02]  /*9b430*/  LDL.LU R25, [R1+0x13b4] ;  /* 0x0013b40001197983 */ /* 0x000ee40000300800 */
[----:B--2---:R-:W3:Y:S02]  /*9b440*/  LDL.LU R26, [R1+0x13b8] ;  /* 0x0013b800011a7983 */ /* 0x004ee40000300800 */
[----:B------:R-:W3:Y:S01]  /*9b450*/  LDL.LU R27, [R1+0x13bc] ;  /* 0x0013bc00011b7983 */ /* 0x000ee20000300800 */
[C---:B------:R-:W-:Y:S08]  /*9b460*/  HMMA.1688.F32.TF32 R20, R228.reuse, R86, R20 ;  /* 0x00000056e414723c */ /* 0x040ff00000081014 */
[C---:B------:R-:W-:Y:S08]  /*9b470*/  HMMA.1688.F32.TF32 R8, R228.reuse, R66, R8 ;  /* 0x00000042e408723c */ /* 0x040ff00000081008 */
[C---:B----4-:R-:W-:Y:S11]  /*9b480*/  HMMA.1688.F32.TF32 R28, R228.reuse, R154, R28 ;  /* 0x0000009ae41c723c */ /* 0x050ff6000008101c */
[----:B------:R-:W-:Y:S11]  /*9b490*/  @!UPT UIADD3 URZ, URZ, URZ, URZ ;  /* 0x0000003f3f3ff290 */ /* 0x000ff6000fffe03f */
[----:B------:R-:W-:Y:S01]  /*9b4a0*/  @!UPT UIADD3 URZ, URZ, URZ, URZ ;  /* 0x0000003f3f3ff290 */ /* 0x000fe2000fffe03f */
[----:B------:R-:W-:Y:S01]  /*9b4b0*/  STL.64 [R1+0xff0], R28 ;  /* 0x000ff01c01007387 */ /* 0x000fe20000100a00 */
[----:B------:R1:W-:Y:S02]  /*9b4c0*/  STL.64 [R1+0xff8], R30 ;  /* 0x000ff81e01007387 */ /* 0x0003e40000100a00 */
[C---:B-1----:R-:W-:Y:S08]  /*9b4d0*/  HMMA.1688.F32.TF32 R28, R228.reuse, R122, R160 ;  /* 0x0000007ae41c723c */ /* 0x042ff000000810a0 */
[C---:B------:R-:W-:Y:S11]  /*9b4e0*/  HMMA.1688.F32.TF32 R160, R228.reuse, R118, R164 ;  /* 0x00000076e4a0723c */ /* 0x040ff600000810a4 */
[----:B------:R-:W-:Y:S04]  /*9b4f0*/  @!UPT UIADD3 URZ, URZ, URZ, URZ ;  /* 0x0000003f3f3ff290 */ /* 0x000fe8000fffe03f */
[----:B------:R-:W-:Y:S01]  /*9b500*/  STL.64 [R1+0xfe0], R28 ;  /* 0x000fe01c01007387 */ /* 0x000fe20000100a00 */
[----:B------:R1:W-:Y:S02]  /*9b510*/  STL.64 [R1+0xfe8], R30 ;  /* 0x000fe81e01007387 */ /* 0x0003e40000100a00 */
[C---:B-1----:R-:W-:Y:S08]  /*9b520*/  HMMA.1688.F32.TF32 R28, R228.reuse, R150, R168 ;  /* 0x00000096e41c723c */ /* 0x042ff000000810a8 */
        /* <DEDUP_REMOVED lines=29> */
[C---:B---3--:R-:W-:Y:S08]  /*9b700*/  HMMA.1688.F32.TF32 R24, R228.reuse, R90, R24 ;  /* 0x0000005ae418723c */ /* 0x048ff00000081018 */
        /* <DEDUP_REMOVED lines=8> */
[----:B------:R-:W-:Y:S06]  /*9b790*/  STL.64 [R1+0xe88], R162 ;  /* 0x000e88a201007387 */ /* 0x000fec0000100a00 */
[----:B------:R-:W-:Y:S01]  /*9b7a0*/  STL.64 [R1+0xe50], R28 ;  /* 0x000e501c01007387 */ /* 0x000fe20000100a00 */
[----:B------:R1:W-:Y:S02]  /*9b7b0*/  STL.64 [R1+0xe58], R30 ;  /* 0x000e581e01007387 */ /* 0x0003e40000100a00 */
[----:B------:R-:W-:Y:S02]  /*9b7c0*/  STL.64 [R1+0xe40], R24 ;  /* 0x000e401801007387 */ /* 0x000fe40000100a00 */
[----:B------:R2:W-:Y:S01]  /*9b7d0*/  STL.64 [R1+0xe48], R26 ;  /* 0x000e481a01007387 */ /* 0x0005e20000100a00 */
[----:B------:R-:W-:Y:S01]  /*9b7e0*/  STL.64 [R1+0xe30], R20 ;  /* 0x000e301401007387 */ /* 0x000fe20000100a00 */
[----:B------:R3:W-:Y:S01]  /*9b7f0*/  STL.64 [R1+0xe38], R22 ;  /* 0x000e381601007387 */ /* 0x0007e20000100a00 */
[C---:B-1----:R-:W-:Y:S08]  /*9b800*/  HMMA.1688.F32.TF32 R28, R228.reuse, R82, R224 ;  /* 0x00000052e41c723c */ /* 0x042ff000000810e0 */
[C---:B--2---:R-:W-:Y:S08]  /*9b810*/  HMMA.1688.F32.TF32 R24, R228.reuse, R78, R220 ;  /* 0x0000004ee418723c */ /* 0x044ff000000810dc */
[C---:B---3--:R-:W-:Y:S08]  /*9b820*/  HMMA.1688.F32.TF32 R20, R228.reuse, R74, R16 ;  /* 0x0000004ae414723c */ /* 0x048ff00000081010 */
[C---:B------:R-:W-:Y:S01]  /*9b830*/  HMMA.1688.F32.TF32 R16, R228.reuse, R70, R232 ;  /* 0x00000046e410723c */ /* 0x040fe200000810e8 */
[----:B------:R-:W-:Y:S01]  /*9b840*/  STL.64 [R1+0xe20], R28 ;  /* 0x000e201c01007387 */ /* 0x000fe20000100a00 */
[----:B------:R-:W-:Y:S05]  /*9b850*/  STL.64 [R1+0xe28], R30 ;  /* 0x000e281e01007387 */ /* 0x000fea0000100a00 */
[----:B------:R-:W-:Y:S02]  /*9b860*/  STL.64 [R1+0xe10], R24 ;  /* 0x000e101801007387 */ /* 0x000fe40000100a00 */
[----:B------:R-:W-:Y:S06]  /*9b870*/  STL.64 [R1+0xe18], R26 ;  /* 0x000e181a01007387 */ /* 0x000fec0000100a00 */
[----:B------:R-:W-:Y:S01]  /*9b880*/  STL.64 [R1+0xe00], R20 ;  /* 0x000e001401007387 */ /* 0x000fe20000100a00 */
[----:B------:R1:W-:Y:S07]  /*9b890*/  STL.64 [R1+0xe08], R22 ;  /* 0x000e081601007387 */ /* 0x0003ee0000100a00 */
[----:B------:R-:W-:Y:S02]  /*9b8a0*/  STL.64 [R1+0xdf0], R16 ;  /* 0x000df01001007387 */ /* 0x000fe40000100a00 */
[----:B------:R2:W-:Y:S01]  /*9b8b0*/  STL.64 [R1+0xdf8], R18 ;  /* 0x000df81201007387 */ /* 0x0005e20000100a00 */
[----:B------:R-:W-:Y:S01]  /*9b8c0*/  STL.64 [R1+0xde0], R8 ;  /* 0x000de00801007387 */ /* 0x000fe20000100a00 */
[----:B------:R3:W-:Y:S01]  /*9b8d0*/  STL.64 [R1+0xde8], R10 ;  /* 0x000de80a01007387 */ /* 0x0007e20000100a00 */
[C---:B-1----:R-:W-:Y:S08]  /*9b8e0*/  HMMA.1688.F32.TF32 R20, R228.reuse, R62, R244 ;  /* 0x0000003ee414723c */ /* 0x042ff000000810f4 */
[C---:B--2---:R-:W-:Y:S08]  /*9b8f0*/  HMMA.1688.F32.TF32 R16, R228.reuse, R58, R248 ;  /* 0x0000003ae410723c */ /* 0x044ff000000810f8 */
[C---:B---3--:R-:W-:Y:S07]  /*9b900*/  HMMA.1688.F32.TF32 R8, R228.reuse, R54, R236 ;  /* 0x00000036e408723c */ /* 0x048fee00000810ec */
[----:B------:R-:W-:Y:S01]  /*9b910*/  STL.64 [R1+0xdd0], R20 ;  /* 0x000dd01401007387 */ /* 0x000fe20000100a00 */
[----:B------:R-:W-:Y:S07]  /*9b920*/  STL.64 [R1+0xdd8], R22 ;  /* 0x000dd81601007387 */ /* 0x000fee0000100a00 */
[----:B------:R1:W-:Y:S02]  /*9b930*/  STL.64 [R1+0xdc0], R16 ;  /* 0x000dc01001007387 */ /* 0x0003e40000100a00 */
[----:B------:R2:W-:Y:S01]  /*9b940*/  STL.64 [R1+0xdc8], R18 ;  /* 0x000dc81201007387 */ /* 0x0005e20000100a00 */
[----:B------:R-:W3:Y:S05]  /*9b950*/  LDL.LU R236, [R1+0x2810] ;  /* 0x0028100001ec7983 */ /* 0x000eea0000300800 */
[----:B------:R-:W-:Y:S02]  /*9b960*/  STL.64 [R1+0xdb0], R8 ;  /* 0x000db00801007387 */ /* 0x000fe40000100a00 */
[----:B------:R-:W-:Y:S02]  /*9b970*/  STL.64 [R1+0xdb8], R10 ;  /* 0x000db80a01007387 */ /* 0x000fe40000100a00 */
[----:B------:R-:W3:Y:S01]  /*9b980*/  LDL.LU R237, [R1+0x2814] ;  /* 0x0028140001ed7983 */ /* 0x000ee20000300800 */
[----:B------:R-:W3:Y:S01]  /*9b990*/  LDL.LU R238, [R1+0x2818] ;  /* 0x0028180001ee7983 */ /* 0x000ee20000300800 */
[----:B------:R-:W3:Y:S02]  /*9b9a0*/  LDL.LU R239, [R1+0x281c] ;  /* 0x00281c0001ef7983 */ /* 0x000ee40000300800 */
[----:B------:R-:W4:Y:S02]  /*9b9b0*/  LDL.LU R232, [R1+0x2830] ;  /* 0x0028300001e87983 */ /* 0x000f240000300800 */
[----:B------:R-:W4:Y:S01]  /*9b9c0*/  LDL.LU R233, [R1+0x2834] ;  /* 0x0028340001e97983 */ /* 0x000f220000300800 */
[----:B------:R-:W4:Y:S01]  /*9b9d0*/  LDL.LU R234, [R1+0x2838] ;  /* 0x0028380001ea7983 */ /* 0x000f220000300800 */
[----:B------:R-:W4:Y:S02]  /*9b9e0*/  LDL.LU R235, [R1+0x283c] ;  /* 0x00283c0001eb7983 */ /* 0x000f240000300800 */
[----:B-1----:R-:W3:Y:S02]  /*9b9f0*/  LDL.LU R16, [R1+0x2840] ;  /* 0x0028400001107983 */ /* 0x002ee40000300800 */
[----:B------:R-:W3:Y:S01]  /*9ba00*/  LDL.LU R17, [R1+0x2844] ;  /* 0x0028440001117983 */ /* 0x000ee20000300800 */
[----:B--2---:R-:W3:Y:S01]  /*9ba10*/  LDL.LU R18, [R1+0x2848] ;  /* 0x0028480001127983 */ /* 0x004ee20000300800 */
        /* <DEDUP_REMOVED lines=52> */
[----:B------:R-:W-:Y:S01]  /*9bd60*/  HMMA.1688.F32.TF32 R244, R228, R50, R240 ;  /* 0x00000032e4f4723c */ /* 0x000fe200000810f0 */
[----:B------:R-:W2:Y:S02]  /*9bd70*/  LDL.LU R207, [R1+0x17dc] ;  /* 0x0017dc0001cf7983 */ /* 0x000ea40000300800 */
[----:B------:R-:W2:Y:S01]  /*9bd80*/  LDL.LU R240, [R1+0x1760] ;  /* 0x0017600001f07983 */ /* 0x000ea20000300800 */
        /* <DEDUP_REMOVED lines=31> */
[----:B------:R-:W-:Y:S01]  /*9bf80*/  STL.64 [R1+0x46d0], R246 ;  /* 0x0046d0f601007387 */ /* 0x000fe20000100a00 */
[----:B------:R-:W-:Y:S04]  /*9bf90*/  STL.64 [R1+0x46c8], R244 ;  /* 0x0046c8f401007387 */ /* 0x000fe80000100a00 */
[----:B------:R-:W-:Y:S04]  /*9bfa0*/  LDS R8, [R3+0x14280] ;  /* 0x0142800003087984 */ /* 0x000fe80000000800 */
[----:B------:R-:W-:Y:S04]  /*9bfb0*/  LDS R10, [R3+0x16280] ;  /* 0x01628000030a7984 */ /* 0x000fe80000000800 */
[----:B------:R-:W-:Y:S04]  /*9bfc0*/  LDS R9, [R4+0x14280] ;  /* 0x0142800004097984 */ /* 0x000fe80000000800 */
[----:B------:R-:W1:Y:S01]  /*9bfd0*/  LDS R11, [R4+0x16280] ;  /* 0x01628000040b7984 */ /* 0x000e620000000800 */
[C---:B---3--:R-:W-:Y:S08]  /*9bfe0*/  HMMA.1688.F32.TF32 R16, R12.reuse, R94, R16 ;  /* 0x0000005e0c10723c */ /* 0x048ff00000081010 */
        /* <DEDUP_REMOVED lines=21> */
[----:B------:R-:W-:Y:S02]  /*9c140*/  STL.64 [R1+0xd98], R218 ;  /* 0x000d98da01007387 */ /* 0x000fe40000100a00 */
[----:B------:R-:W-:Y:S02]  /*9c150*/  STL.64 [R1+0xd80], R212 ;  /* 0x000d80d401007387 */ /* 0x000fe40000100a00 */
[----:B------:R-:W-:Y:S01]  /*9c160*/  STL.64 [R1+0xd88], R214 ;  /* 0x000d88d601007387 */ /* 0x000fe20000100a00 */
[----:B------:R-:W-:Y:S01]  /*9c170*/  STL.64 [R1+0xd70], R208 ;  /* 0x000d70d001007387 */ /* 0x000fe20000100a00 */
[----:B------:R-:W-:Y:S01]  /*9c180*/  STL.64 [R1+0xd78], R210 ;  /* 0x000d78d201007387 */ /* 0x000fe20000100a00 */
[C---:B------:R-:W-:Y:S01]  /*9c190*/  HMMA.1688.F32.TF32 R160, R12.reuse, R110, R24 ;  /* 0x0000006e0ca0723c */ /* 0x040fe20000081018 */
[----:B------:R-:W-:Y:S01]  /*9c1a0*/  STL.64 [R1+0xd60], R204 ;  /* 0x000d60cc01007387 */ /* 0x000fe20000100a00 */
[----:B------:R-:W-:Y:S06]  /*9c1b0*/  STL.64 [R1+0xd68], R206 ;  /* 0x000d68ce01007387 */ /* 0x000fec0000100a00 */
[C---:B------:R-:W-:Y:S01]  /*9c1c0*/  HMMA.1688.F32.TF32 R28, R12.reuse, R106, R20 ;  /* 0x0000006a0c1c723c */ /* 0x040fe20000081014 */
[----:B------:R-:W-:Y:S02]  /*9c1d0*/  STL.64 [R1+0xd50], R200 ;  /* 0x000d50c801007387 */ /* 0x000fe40000100a00 */
[----:B------:R-:W-:Y:S05]  /*9c1e0*/  STL.64 [R1+0xd58], R202 ;  /* 0x000d58ca01007387 */ /* 0x000fea0000100a00 */
[C---:B------:R-:W-:Y:S01]  /*9c1f0*/  HMMA.1688.F32.TF32 R24, R12.reuse, R102, R224 ;  /* 0x000000660c18723c */ /* 0x040fe200000810e0 */
[----:B------:R-:W-:Y:S01]  /*9c200*/  STL.64 [R1+0xd40], R196 ;  /* 0x000d40c401007387 */ /* 0x000fe20000100a00 */
[----:B------:R-:W-:Y:S02]  /*9c210*/  STL.64 [R1+0xd48], R198 ;  /* 0x000d48c601007387 */ /* 0x000fe40000100a00 */
[----:B------:R-:W-:Y:S04]  /*9c220*/  STL.64 [R1+0xd30], R192 ;  /* 0x000d30c001007387 */ /* 0x000fe80000100a00 */
        /* <DEDUP_REMOVED lines=21> */
[----:B------:R2:W-:Y:S01]  /*9c380*/  STL.64 [R1+0xc98], R26 ;  /* 0x000c981a01007387 */ /* 0x0005e20000100a00 */
[----:B------:R-:W-:Y:S02]  /*9c390*/  STL.64 [R1+0xc80], R20 ;  /* 0x000c801401007387 */ /* 0x000fe40000100a00 */
[----:B------:R3:W-:Y:S02]  /*9c3a0*/  STL.64 [R1+0xc88], R22 ;  /* 0x000c881601007387 */ /* 0x0007e40000100a00 */
[----:B------:R-:W-:Y:S01]  /*9c3b0*/  STL.64 [R1+0xc70], R16 ;  /* 0x000c701001007387 */ /* 0x000fe20000100a00 */
[----:B------:R4:W-:Y:S01]  /*9c3c0*/  STL.64 [R1+0xc78], R18 ;  /* 0x000c781201007387 */ /* 0x0009e20000100a00 */
[C---:B--2---:R-:W-:Y:S08]  /*9c3d0*/  HMMA.1688.F32.TF32 R24, R12.reuse, R90, R232 ;  /* 0x0000005a0c18723c */ /* 0x044ff000000810e8 */
[C---:B---3--:R-:W-:Y:S08]  /*9c3e0*/  HMMA.1688.F32.TF32 R20, R12.reuse, R86, R248 ;  /* 0x000000560c14723c */ /* 0x048ff000000810f8 */
[----:B----4-:R-:W-:Y:S07]  /*9c3f0*/  HMMA.1688.F32.TF32 R16, R12, R82, R236 ;  /* 0x000000520c10723c */ /* 0x010fee00000810ec */
        /* <DEDUP_REMOVED lines=98> */
[----:B-1----:R-:W-:Y:S08]  /*9ca20*/  HMMA.1688.F32.TF32 R248, R8, R46, R248 ;  /* 0x0000002e08f8723c */ /* 0x002ff000000810f8 */
[C---:B--2---:R-:W-:Y:S08]  /*9ca30*/  HMMA.1688.F32.TF32 R192, R12.reuse, R58, R192 ;  /* 0x0000003a0cc0723c */ /* 0x044ff000000810c0 */
[C---:B---3--:R-:W-:Y:S08]  /*9ca40*/  HMMA.1688.F32.TF32 R196, R12.reuse, R62, R196 ;  /* 0x0000003e0cc4723c */ /* 0x048ff000000810c4 */
[C---:B------:R-:W-:Y:S08]  /*9ca50*/  HMMA.1688.F32.TF32 R200, R12.reuse, R66, R200 ;  /* 0x000000420cc8723c */ /* 0x040ff000000810c8 */
[C---:B----4-:R-:W-:Y:S08]  /*9ca60*/  HMMA.1688.F32.TF32 R208, R12.reuse, R74, R208 ;  /* 0x0000004a0cd0723c */ /* 0x050ff000000810d0 */
[C---:B------:R-:W-:Y:S08]  /*9ca70*/  HMMA.1688.F32.TF32 R212, R12.reuse, R78, R212 ;  /* 0x0000004e0cd4723c */ /* 0x040ff000000810d4 */
[C---:B------:R-:W-:Y:S08]  /*9ca80*/  HMMA.1688.F32.TF32 R204, R12.reuse, R70, R204 ;  /* 0x000000460ccc723c */ /* 0x040ff000000810cc */
[C---:B------:R-:W-:Y:S08]  /*9ca90*/  HMMA.1688.F32.TF32 R188, R12.reuse, R54, R188 ;  /* 0x000000360cbc723c */ /* 0x040ff000000810bc */
[----:B------:R-:W-:Y:S08]  /*9caa0*/  HMMA.1688.F32.TF32 R12, R12, R50, R184 ;  /* 0x000000320c0c723c */ /* 0x000ff000000810b8 */
[C---:B------:R-:W-:Y:S08]  /*9cab0*/  HMMA.1688.F32.TF32 R184, R8.reuse, R42, R180 ;  /* 0x0000002a08b8723c */ /* 0x040ff000000810b4 */
[C---:B------:R-:W-:Y:S01]  /*9cac0*/  HMMA.1688.F32.TF32 R180, R8.reuse, R38, R176 ;  /* 0x0000002608b4723c */ /* 0x040fe200000810b0 */
[----:B------:R-:W-:Y:S01]  /*9cad0*/  STL.64 [R1+0xc30], R212 ;  /* 0x000c30d401007387 */ /* 0x000fe20000100a00 */
[----:B------:R-:W-:Y:S06]  /*9cae0*/  STL.64 [R1+0xc38], R214 ;  /* 0x000c38d601007387 */ /* 0x000fec0000100a00 */
        /* <DEDUP_REMOVED lines=19> */
[----:B------:R-:W-:Y:S01]  /*9cc20*/  STL [R1+0x465c], R248 ;  /* 0x00465cf801007387 */ /* 0x000fe20000100800 */
[----:B------:R-:W-:Y:S01]  /*9cc30*/  STL.64 [R1], R12 ;  /* 0x0000000c01007387 */ /* 0x000fe20000100a00 */
[----:B------:R-:W-:Y:S05]  /*9cc40*/  STL.64 [R1+0x8], R14 ;  /* 0x0000080e01007387 */ /* 0x000fea0000100a00 */
[C---:B------:R-:W-:Y:S01]  /*9cc50*/  HMMA.1688.F32.TF32 R24, R8.reuse, R142, R224 ;  /* 0x0000008e0818723c */ /* 0x040fe200000810e0 */
[----:B------:R-:W-:Y:S01]  /*9cc60*/  STL [R1+0x4658], R249 ;  /* 0x004658f901007387 */ /* 0x000fe20000100800 */
[----:B------:R-:W-:Y:S01]  /*9cc70*/  STL [R1+0x4654], R250 ;  /* 0x004654fa01007387 */ /* 0x000fe20000100800 */
[----:B------:R-:W-:Y:S02]  /*9cc80*/  STL [R1+0x4650], R251 ;  /* 0x004650fb01007387 */ /* 0x000fe40000100800 */
        /* <DEDUP_REMOVED lines=18> */
[----:B------:R-:W-:Y:S04]  /*9cdb0*/  LDS R12, [R3+0x14300] ;  /* 0x01430000030c7984 */ /* 0x000fe80000000800 */
[----:B------:R-:W-:Y:S01]  /*9cdc0*/  STL.64 [R1+0xb30], R24 ;  /* 0x000b301801007387 */ /* 0x000fe20000100a00 */
[----:B------:R3:W-:Y:S03]  /*9cdd0*/  STL.64 [R1+0xb38], R26 ;  /* 0x000b381a01007387 */ /* 0x0007e60000100a00 */
[----:B------:R-:W-:Y:S04]  /*9cde0*/  LDS R14, [R3+0x16300] ;  /* 0x01630000030e7984 */ /* 0x000fe80000000800 */
[----:B------:R-:W-:Y:S04]  /*9cdf0*/  LDS R13, [R4+0x14300] ;  /* 0x01430000040d7984 */ /* 0x000fe80000000800 */
[----:B------:R-:W4:Y:S01]  /*9ce00*/  LDS R15, [R4+0x16300] ;  /* 0x01630000040f7984 */ /* 0x000f220000000800 */
[C---:B-1----:R-:W-:Y:S08]  /*9ce10*/  HMMA.1688.F32.TF32 R28, R8.reuse, R138, R220 ;  /* 0x0000008a081c723c */ /* 0x042ff000000810dc */
[C---:B--2---:R-:W-:Y:S08]  /*9ce20*/  HMMA.1688.F32.TF32 R20, R8.reuse, R134, R16 ;  /* 0x000000860814723c */ /* 0x044ff00000081010 */
[C---:B---3--:R-:W-:Y:S08]  /*9ce30*/  HMMA.1688.F32.TF32 R24, R8.reuse, R130, R232 ;  /* 0x000000820818723c */ /* 0x048ff000000810e8 */
[C---:B------:R-:W-:Y:S01]  /*9ce40*/  HMMA.1688.F32.TF32 R16, R8.reuse, R126, R236 ;  /* 0x0000007e0810723c */ /* 0x040fe200000810ec */
[----:B------:R-:W-:Y:S01]  /*9ce50*/  STL.64 [R1+0xb20], R28 ;  /* 0x000b201c01007387 */ /* 0x000fe20000100a00 */
[----:B------:R-:W-:Y:S05]  /*9ce60*/  STL.64 [R1+0xb28], R30 ;  /* 0x000b281e01007387 */ /* 0x000fea0000100a00 */
[----:B------:R1:W-:Y:S02]  /*9ce70*/  STL.64 [R1+0x1d0], R20 ;  /* 0x0001d01401007387 */ /* 0x0003e40000100a00 */
[----:B------:R2:W-:Y:S01]  /*9ce80*/  STL.64 [R1+0x1d8], R22 ;  /* 0x0001d81601007387 */ /* 0x0005e20000100a00 */
[----:B-1----:R-:W3:Y:S05]  /*9ce90*/  LDL.LU R20, [R1+0x2640] ;  /* 0x0026400001147983 */ /* 0x002eea0000300800 */
[----:B------:R1:W-:Y:S02]  /*9cea0*/  STL.64 [R1+0x1c0], R24 ;  /* 0x0001c01801007387 */ /* 0x0003e40000100a00 */
[----:B------:R1:W-:Y:S06]  /*9ceb0*/  STL.64 [R1+0x1c8], R26 ;  /* 0x0001c81a01007387 */ /* 0x0003ec0000100a00 */
[----:B------:R1:W-:Y:S01]  /*9cec0*/  STL.64 [R1+0x130], R16 ;  /* 0x0001301001007387 */ /* 0x0003e20000100a00 */
[----:B------:R1:W-:Y:S01]  /*9ced0*/  STL.64 [R1+0x138], R18 ;  /* 0x0001381201007387 */ /* 0x0003e20000100a00 */
[----:B------:R-:W3:Y:S02]  /*9cee0*/  LDL.LU R21, [R1+0x2644] ;  /* 0x0026440001157983 */ /* 0x000ee40000300800 */
[----:B--2---:R-:W3:Y:S02]  /*9cef0*/  LDL.LU R22, [R1+0x2648] ;  /* 0x0026480001167983 */ /* 0x004ee40000300800 */
[----:B------:R-:W3:Y:S01]  /*9cf00*/  LDL.LU R23, [R1+0x264c] ;  /* 0x00264c0001177983 */ /* 0x000ee20000300800 */
        /* <DEDUP_REMOVED lines=51> */
[C---:B------:R-:W-:Y:S08]  /*9d240*/  HMMA.1688.F32.TF32 R28, R8.reuse, R94, R28 ;  /* 0x0000005e081c723c */ /* 0x040ff0000008101c */
[C---:B----4-:R-:W-:Y:S08]  /*9d250*/  HMMA.1688.F32.TF32 R168, R8.reuse, R106, R168 ;  /* 0x0000006a08a8723c */ /* 0x050ff000000810a8 */
[C---:B------:R-:W-:Y:S08]  /*9d260*/  HMMA.1688.F32.TF32 R160, R8.reuse, R98, R160 ;  /* 0x0000006208a0723c */ /* 0x040ff000000810a0 */
[C---:B------:R-:W-:Y:S08]  /*9d270*/  HMMA.1688.F32.TF32 R24, R8.reuse, R90, R24 ;  /* 0x0000005a0818723c */ /* 0x040ff00000081018 */
[----:B------:R-:W-:Y:S01]  /*9d280*/  HMMA.1688.F32.TF32 R20, R8, R86, R20 ;  /* 0x000000560814723c */ /* 0x000fe20000081014 */
[----:B------:R-:W-:Y:S01]  /*9d290*/  STL.64 [R1+0x120], R176 ;  /* 0x000120b001007387 */ /* 0x000fe20000100a00 */
[----:B------:R-:W-:Y:S02]  /*9d2a0*/  STL.64 [R1+0x128], R178 ;  /* 0x000128b201007387 */ /* 0x000fe40000100a00 */
[----:B------:R-:W-:Y:S02]  /*9d2b0*/  STL.64 [R1+0x110], R172 ;  /* 0x000110ac01007387 */ /* 0x000fe40000100a00 */
[----:B------:R-:W-:Y:S02]  /*9d2c0*/  STL.64 [R1+0x118], R174 ;  /* 0x000118ae01007387 */ /* 0x000fe40000100a00 */
[----:B------:R-:W-:Y:S01]  /*9d2d0*/  IMAD.MOV.U32 R248, RZ, RZ, R167 ;  /* 0x000000fffff87224 */ /* 0x000fe200078e00a7 */
[----:B------:R-:W-:Y:S04]  /*9d2e0*/  STL.64 [R1+0xf0], R164 ;  /* 0x0000f0a401007387 */ /* 0x000fe80000100a00 */
[----:B------:R-:W-:Y:S01]  /*9d2f0*/  STL.64 [R1+0x100], R168 ;  /* 0x000100a801007387 */ /* 0x000fe20000100a00 */
[----:B------:R-:W-:Y:S02]  /*9d300*/  STL.64 [R1+0x108], R170 ;  /* 0x000108aa01007387 */ /* 0x000fe40000100a00 */
[----:B------:R-:W-:Y:S02]  /*9d310*/  STL [R1+0xf8], R166 ;  /* 0x0000f8a601007387 */ /* 0x000fe40000100800 */
[----:B------:R1:W-:Y:S01]  /*9d320*/  STL [R1+0x4660], R248 ;  /* 0x004660f801007387 */ /* 0x0003e20000100800 */
[----:B------:R-:W-:Y:S01]  /*9d330*/  STL.64 [R1+0xd0], R28 ;  /* 0x0000d01c01007387 */ /* 0x000fe20000100a00 */
[----:B------:R-:W-:Y:S02]  /*9d340*/  STL.64 [R1+0xe0], R160 ;  /* 0x0000e0a001007387 */ /* 0x000fe40000100a00 */
[----:B------:R-:W-:Y:S02]  /*9d350*/  STL.64 [R1+0xe8], R162 ;  /* 0x0000e8a201007387 */ /* 0x000fe40000100a00 */
[----:B------:R-:W-:Y:S01]  /*9d360*/  STL [R1+0xd8], R30 ;  /* 0x0000d81e01007387 */ /* 0x000fe20000100800 */
[----:B-1----:R-:W-:Y:S01]  /*9d370*/  MOV R248, R31 ;  /* 0x0000001f00f87202 */ /* 0x002fe20000000f00 */
[----:B------:R-:W-:-:S02]  /*9d380*/  IMAD.MOV.U32 R249, RZ, RZ, R20 ;  /* 0x000000fffff97224 */ /* 0x000fc400078e0014 */
[----:B------:R-:W-:Y:S02]  /*9d390*/  IMAD.MOV.U32 R250, RZ, RZ, R21 ;  /* 0x000000fffffa7224 */ /* 0x000fe400078e0015 */
[----:B------:R-:W-:Y:S01]  /*9d3a0*/  STL [R1+0x4664], R248 ;  /* 0x004664f801007387 */ /* 0x000fe20000100800 */
[----:B------:R-:W-:Y:S02]  /*9d3b0*/  STL.64 [R1+0xc0], R24 ;  /* 0x0000c01801007387 */ /* 0x000fe40000100a00 */
[----:B------:R-:W-:Y:S02]  /*9d3c0*/  STL.64 [R1+0xc8], R26 ;  /* 0x0000c81a01007387 */ /* 0x000fe40000100a00 */
[----:B------:R1:W-:Y:S02]  /*9d3d0*/  STL [R1+0xbc], R23 ;  /* 0x0000bc1701007387 */ /* 0x0003e40000100800 */
[----:B------:R-:W-:Y:S02]  /*9d3e0*/  IMAD.MOV.U32 R251, RZ, RZ, R22 ;  /* 0x000000fffffb7224 */ /* 0x000fe400078e0016 */
[C---:B-1----:R-:W-:Y:S03]  /*9d3f0*/  HMMA.1688.F32.TF32 R20, R8.reuse, R82, R224 ;  /* 0x000000520814723c */ /* 0x042fe600000810e0 */
[----:B------:R-:W-:Y:S01]  /*9d400*/  STL [R1+0x4670], R251 ;  /* 0x004670fb01007387 */ /* 0x000fe20000100800 */
[----:B------:R-:W-:Y:S02]  /*9d410*/  STL [R1+0x466c], R250 ;  /* 0x00466cfa01007387 */ /* 0x000fe40000100800 */
[----:B------:R-:W-:Y:S02]  /*9d420*/  STL [R1+0x4668], R249 ;  /* 0x004668f901007387 */ /* 0x000fe40000100800 */
[C---:B------:R-:W-:Y:S11]  /*9d430*/  HMMA.1688.F32.TF32 R16, R8.reuse, R74, R16 ;  /* 0x0000004a0810723c */ /* 0x040ff60000081010 */
[----:B------:R-:W-:Y:S04]  /*9d440*/  @!UPT UIADD3 URZ, URZ, URZ, URZ ;  /* 0x0000003f3f3ff290 */ /* 0x000fe8000fffe03f */
[----:B------:R-:W-:Y:S01]  /*9d450*/  STL.64 [R1+0xa0], R20 ;  /* 0x0000a01401007387 */ /* 0x000fe20000100a00 */
[----:B------:R1:W-:Y:S01]  /*9d460*/  STL [R1+0xa8], R22 ;  /* 0x0000a81601007387 */ /* 0x0003e20000100800 */
[----:B------:R-:W-:Y:S02]  /*9d470*/  MOV R248, R23 ;  /* 0x0000001700f87202 */ /* 0x000fe40000000f00 */
[C---:B-1----:R-:W-:Y:S03]  /*9d480*/  HMMA.1688.F32.TF32 R20, R8.reuse, R78, R220 ;  /* 0x0000004e0814723c */ /* 0x042fe600000810dc */
[----:B------:R1:W-:Y:S02]  /*9d490*/  STL [R1+0x4674], R248 ;  /* 0x004674f801007387 */ /* 0x0003e40000100800 */
[----:B-1----:R-:W-:Y:S11]  /*9d4a0*/  MOV R248, R19 ;  /* 0x0000001300f87202 */ /* 0x002ff60000000f00 */
[----:B------:R-:W-:Y:S07]  /*9d4b0*/  @!UPT UIADD3 URZ, URZ, URZ, URZ ;  /* 0x0000003f3f3ff290 */ /* 0x000fee000fffe03f */
[----:B------:R1:W-:Y:S01]  /*9d4c0*/  STL [R1+0x90], R20 ;  /* 0x0000901401007387 */ /* 0x0003e20000100800 */
[----:B------:R-:W-:Y:S02]  /*9d4d0*/  IMAD.MOV.U32 R251, RZ, RZ, R21 ;  /* 0x000000fffffb7224 */ /* 0x000fe400078e0015 */
[----:B------:R-:W-:Y:S02]  /*9d4e0*/  IMAD.MOV.U32 R250, RZ, RZ, R22 ;  /* 0x000000fffffa7224 */ /* 0x000fe400078e0016 */
[----:B------:R-:W-:Y:S01]  /*9d4f0*/  IMAD.MOV.U32 R249, RZ, RZ, R23 ;  /* 0x000000fffff97224 */ /* 0x000fe200078e0017 */
[----:B------:R-:W-:Y:S01]  /*9d500*/  STL.64 [R1+0x80], R16 ;  /* 0x0000801001007387 */ /* 0x000fe20000100a00 */
[----:B------:R2:W-:Y:S01]  /*9d510*/  STL [R1+0x88], R18 ;  /* 0x0000881201007387 */ /* 0x0005e20000100800 */
[C---:B-1----:R-:W-:Y:S08]  /*9d520*/  HMMA.1688.F32.TF32 R20, R8.reuse, R70, R232 ;  /* 0x000000460814723c */ /* 0x042ff000000810e8 */
[C---:B--2---:R-:W-:Y:S01]  /*9d530*/  HMMA.1688.F32.TF32 R16, R8.reuse, R66, R236 ;  /* 0x000000420810723c */ /* 0x044fe200000810ec */
[----:B------:R-:W-:Y:S01]  /*9d540*/  STL.64 [R1+0x4680], R250 ;  /* 0x004680fa01007387 */ /* 0x000fe20000100a00 */
[----:B------:R-:W-:Y:S02]  /*9d550*/  STL.64 [R1+0x4678], R248 ;  /* 0x004678f801007387 */ /* 0x000fe40000100a00 */
[----:B------:R-:W2:Y:S11]  /*9d560*/  LDL.LU R232, [R1+0x2470] ;  /* 0x0024700001e87983 */ /* 0x000eb60000300800 */
[----:B------:R-:W-:Y:S01]  /*9d570*/  STL.64 [R1+0x70], R20 ;  /* 0x0000701401007387 */ /* 0x000fe20000100a00 */
[----:B------:R-:W-:Y:S07]  /*9d580*/  STL.64 [R1+0x78], R22 ;  /* 0x0000781601007387 */ /* 0x000fee0000100a00 */
[----:B------:R1:W-:Y:S02]  /*9d590*/  STL.64 [R1+0x60], R16 ;  /* 0x0000601001007387 */ /* 0x0003e40000100a00 */
[----:B------:R3:W-:Y:S01]  /*9d5a0*/  STL.64 [R1+0x68], R18 ;  /* 0x0000681201007387 */ /* 0x0007e20000100a00 */
[----:B------:R-:W2:Y:S01]  /*9d5b0*/  LDL.LU R233, [R1+0x2474] ;  /* 0x0024740001e97983 */ /* 0x000ea20000300800 */
[----:B------:R-:W2:Y:S02]  /*9d5c0*/  LDL.LU R234, [R1+0x2478] ;  /* 0x0024780001ea7983 */ /* 0x000ea40000300800 */
[----:B------:R-:W2:Y:S01]  /*9d5d0*/  LDL.LU R235, [R1+0x247c] ;  /* 0x00247c0001eb7983 */ /* 0x000ea20000300800 */
[----:B-1----:R-:W4:Y:S01]  /*9d5e0*/  LDL.LU R16, [R1+0x2480] ;  /* 0x0024800001107983 */ /* 0x002f220000300800 */
[----:B------:R-:W4:Y:S02]  /*9d5f0*/  LDL.LU R17, [R1+0x2484] ;  /* 0x0024840001117983 */ /* 0x000f240000300800 */
[----:B---3--:R-:W4:Y:S02]  /*9d600*/  LDL.LU R18, [R1+0x2488] ;  /* 0x0024880001127983 */ /* 0x008f240000300800 */
[----:B------:R-:W4:Y:S01]  /*9d610*/  LDL.LU R19, [R1+0x248c] ;  /* 0x00248c0001137983 */ /* 0x000f220000300800 */
[----:B------:R-:W3:Y:S01]  /*9d620*/  LDL.LU R220, [R1+0x2490] ;  /* 0x0024900001dc7983 */ /* 0x000ee20000300800 */
[----:B------:R-:W3:Y:S02]  /*9d630*/  LDL.LU R221, [R1+0x2494] ;  /* 0x0024940001dd7983 */ /* 0x000ee40000300800 */
[----:B------:R-:W3:Y:S02]  /*9d640*/  LDL.LU R222, [R1+0x2498] ;  /* 0x0024980001de7983 */ /* 0x000ee40000300800 */
        /* <DEDUP_REMOVED lines=97> */
[C---:B--2---:R-:W-:Y:S08]  /*9dc60*/  HMMA.1688.F32.TF32 R248, R8.reuse, R62, R248 ;  /* 0x0000003e08f8723c */ /* 0x044ff000000810f8 */
[----:B------:R-:W-:Y:S08]  /*9dc70*/  HMMA.1688.F32.TF32 R228, R8, R50, R228 ;  /* 0x0000003208e4723c */ /* 0x000ff000000810e4 */
[----:B------:R-:W-:Y:S07]  /*9dc80*/  HMMA.1688.F32.TF32 R216, R12, R46, R216 ;  /* 0x0000002e0cd8723c */ /* 0x000fee00000810d8 */
[----:B------:R-:W-:Y:S01]  /*9dc90*/  STL.64 [R1+0x50], R248 ;  /* 0x000050f801007387 */ /* 0x000fe20000100a00 */
[----:B------:R1:W-:Y:S02]  /*9dca0*/  STL.64 [R1+0x58], R250 ;  /* 0x000058fa01007387 */ /* 0x0003e40000100a00 */
[C---:B-1----:R-:W-:Y:S08]  /*9dcb0*/  HMMA.1688.F32.TF32 R248, R8.reuse, R58, R240 ;  /* 0x0000003a08f8723c */ /* 0x042ff000000810f0 */
[----:B---3--:R-:W-:Y:S01]  /*9dcc0*/  HMMA.1688.F32.TF32 R240, R8, R54, R244 ;  /* 0x0000003608f0723c */ /* 0x008fe200000810f4 */
[----:B------:R-:W-:Y:S04]  /*9dcd0*/  LDS R8, [R3+0x14380] ;  /* 0x0143800003087984 */ /* 0x000fe80000000800 */
[----:B------:R-:W-:Y:S04]  /*9dce0*/  LDS R10, [R3+0x16380] ;  /* 0x01638000030a7984 */ /* 0x000fe80000000800 */
[----:B------:R-:W-:Y:S04]  /*9dcf0*/  LDS R9, [R4+0x14380] ;  /* 0x0143800004097984 */ /* 0x000fe80000000800 */
[----:B------:R-:W1:Y:S04]  /*9dd00*/  LDS R11, [R4+0x16380] ;  /* 0x01638000040b7984 */ /* 0x000e680000000800 */
[----:B------:R-:W-:Y:S01]  /*9dd10*/  STL.64 [R1+0x40], R248 ;  /* 0x000040f801007387 */ /* 0x000fe20000100a00 */
[----:B------:R-:W-:Y:S05]  /*9dd20*/  STL.64 [R1+0x48], R250 ;  /* 0x000048fa01007387 */ /* 0x000fea0000100a00 */
[----:B------:R-:W-:Y:S02]  /*9dd30*/  STL.64 [R1+0x30], R240 ;  /* 0x000030f001007387 */ /* 0x000fe40000100a00 */
[----:B------:R-:W-:Y:S01]  /*9dd40*/  STL.64 [R1+0x38], R242 ;  /* 0x000038f201007387 */ /* 0x000fe20000100a00 */
[----:B------:R-:W-:Y:S01]  /*9dd50*/  STL.64 [R1+0x20], R228 ;  /* 0x000020e401007387 */ /* 0x000fe20000100a00 */
[----:B------:R-:W-:Y:S02]  /*9dd60*/  STL.64 [R1+0x28], R230 ;  /* 0x000028e601007387 */ /* 0x000fe40000100a00 */
[----:B------:R-:W-:Y:S02]  /*9dd70*/  STL.64 [R1+0x10], R216 ;  /* 0x000010d801007387 */ /* 0x000fe40000100a00 */
        /* <DEDUP_REMOVED lines=29> */
[----:B------:R-:W-:Y:S01]  /*9df50*/  STL.64 [R1+0xac8], R198 ;  /* 0x000ac8c601007387 */ /* 0x000fe20000100a00 */
[----:B------:R-:W-:Y:S05]  /*9df60*/  STL.64 [R1+0xab0], R192 ;  /* 0x000ab0c001007387 */ /* 0x000fea0000100a00 */
[C---:B------:R-:W-:Y:S01]  /*9df70*/  HMMA.1688.F32.TF32 R20, R12.reuse, R102, R224 ;  /* 0x000000660c14723c */ /* 0x040fe200000810e0 */
        /* <DEDUP_REMOVED lines=21> */
[----:B------:R-:W-:Y:S01]  /*9e0d0*/  STL.64 [R1+0xa00], R20 ;  /* 0x000a001401007387 */ /* 0x000fe20000100a00 */
[----:B------:R3:W-:Y:S01]  /*9e0e0*/  STL.64 [R1+0xa08], R22 ;  /* 0x000a081601007387 */ /* 0x0007e20000100a00 */
[C---:B--2---:R-:W-:Y:S08]  /*9e0f0*/  HMMA.1688.F32.TF32 R28, R12.reuse, R98, R220 ;  /* 0x000000620c1c723c */ /* 0x044ff000000810dc */
[C---:B----4-:R-:W-:Y:S08]  /*9e100*/  HMMA.1688.F32.TF32 R24, R12.reuse, R94, R16 ;  /* 0x0000005e0c18723c */ /* 0x050ff00000081010 */
[C---:B---3--:R-:W-:Y:S08]  /*9e110*/  HMMA.1688.F32.TF32 R20, R12.reuse, R90, R232 ;  /* 0x0000005a0c14723c */ /* 0x048ff000000810e8 */
[C---:B------:R-:W-:Y:S01]  /*9e120*/  HMMA.1688.F32.TF32 R16, R12.reuse, R86, R236 ;  /* 0x000000560c10723c */ /* 0x040fe200000810ec */
[----:B------:R-:W-:Y:S01]  /*9e130*/  STL.64 [R1+0x9f0], R28 ;  /* 0x0009f01c01007387 */ /* 0x000fe20000100a00 */
[----:B------:R-:W-:Y:S05]  /*9e140*/  STL.64 [R1+0x9f8], R30 ;  /* 0x0009f81e01007387 */ /* 0x000fea0000100a00 */
[----:B------:R-:W-:Y:S02]  /*9e150*/  STL.64 [R1+0x9e0], R24 ;  /* 0x0009e01801007387 */ /* 0x000fe40000100a00 */
[----:B------:R-:W-:Y:S01]  /*9e160*/  STL.64 [R1+0x9e8], R26 ;  /* 0x0009e81a01007387 */ /* 0x000fe20000100a00 */
[----:B------:R-:W2:Y:S05]  /*9e170*/  LDL.LU R232, [R1+0x22e0] ;  /* 0x0022e00001e87983 */ /* 0x000eaa0000300800 */
[----:B------:R-:W-:Y:S02]  /*9e180*/  STL.64 [R1+0x9d0], R20 ;  /* 0x0009d01401007387 */ /* 0x000fe40000100a00 */
[----:B------:R-:W-:Y:S06]  /*9e190*/  STL.64 [R1+0x9d8], R22 ;  /* 0x0009d81601007387 */ /* 0x000fec0000100a00 */
[----:B------:R3:W-:Y:S01]  /*9e1a0*/  STL.64 [R1+0x9c0], R16 ;  /* 0x0009c01001007387 */ /* 0x0007e20000100a00 */
[----:B------:R4:W-:Y:S01]  /*9e1b0*/  STL.64 [R1+0x9c8], R18 ;  /* 0x0009c81201007387 */ /* 0x0009e20000100a00 */
[----:B------:R-:W2:Y:S02]  /*9e1c0*/  LDL.LU R233, [R1+0x22e4] ;  /* 0x0022e40001e97983 */ /* 0x000ea40000300800 */
[----:B------:R-:W2:Y:S02]  /*9e1d0*/  LDL.LU R234, [R1+0x22e8] ;  /* 0x0022e80001ea7983 */ /* 0x000ea40000300800 */
[----:B------:R-:W2:Y:S01]  /*9e1e0*/  LDL.LU R235, [R1+0x22ec] ;  /* 0x0022ec0001eb7983 */ /* 0x000ea20000300800 */
        /* <DEDUP_REMOVED lines=106> */
[C---:B------:R-:W-:Y:S08]  /*9e890*/  HMMA.1688.F32.TF32 R216, R12.reuse, R66, R216 ;  /* 0x000000420cd8723c */ /* 0x040ff000000810d8 */
[C---:B------:R-:W-:Y:S08]  /*9e8a0*/  HMMA.1688.F32.TF32 R212, R12.reuse, R62, R212 ;  /* 0x0000003e0cd4723c */ /* 0x040ff000000810d4 */
[C---:B---3--:R-:W-:Y:S08]  /*9e8b0*/  HMMA.1688.F32.TF32 R208, R12.reuse, R58, R208 ;  /* 0x0000003a0cd0723c */ /* 0x048ff000000810d0 */
[C---:B------:R-:W-:Y:S08]  /*9e8c0*/  HMMA.1688.F32.TF32 R204, R12.reuse, R54, R204 ;  /* 0x000000360ccc723c */ /* 0x040ff000000810cc */
[C---:B------:R-:W-:Y:S01]  /*9e8d0*/  HMMA.1688.F32.TF32 R200, R12.reuse, R50, R200 ;  /* 0x000000320cc8723c */ /* 0x040fe200000810c8 */
[----:B------:R-:W-:Y:S01]  /*9e8e0*/  STL.64 [R1+0x9b0], R248 ;  /* 0x0009b0f801007387 */ /* 0x000fe20000100a00 */
[----:B------:R2:W-:Y:S06]  /*9e8f0*/  STL.64 [R1+0x9b8], R250 ;  /* 0x0009b8fa01007387 */ /* 0x0005ec0000100a00 */
[C---:B--2---:R-:W-:Y:S08]  /*9e900*/  HMMA.1688.F32.TF32 R248, R12.reuse, R78, R240 ;  /* 0x0000004e0cf8723c */ /* 0x044ff000000810f0 */
[----:B------:R-:W-:Y:S08]  /*9e910*/  HMMA.1688.F32.TF32 R240, R12, R74, R244 ;  /* 0x0000004a0cf0723c */ /* 0x000ff000000810f4 */
[C---:B-1----:R-:W-:Y:S01]  /*9e920*/  HMMA.1688.F32.TF32 R196, R8.reuse, R46, R196 ;  /* 0x0000002e08c4723c */ /* 0x042fe200000810c4 */
        /* <DEDUP_REMOVED lines=62> */
[C---:B---3--:R-:W-:Y:S08]  /*9ed10*/  HMMA.1688.F32.TF32 R24, R8.reuse, R114, R16 ;  /* 0x000000720818723c */ /* 0x048ff00000081010 */
[C---:B----4-:R-:W-:Y:S08]  /*9ed20*/  HMMA.1688.F32.TF32 R20, R8.reuse, R110, R232 ;  /* 0x0000006e0814723c */ /* 0x050ff000000810e8 */
[C---:B------:R-:W-:Y:S01]  /*9ed30*/  HMMA.1688.F32.TF32 R16, R8.reuse, R106, R236 ;  /* 0x0000006a0810723c */ /* 0x040fe200000810ec */
[----:B------:R2:W-:Y:S01]  /*9ed40*/  STL.64 [R1+0x860], R28 ;  /* 0x0008601c01007387 */ /* 0x0005e20000100a00 */
[----:B------:R3:W-:Y:S05]  /*9ed50*/  STL.64 [R1+0x868], R30 ;  /* 0x0008681e01007387 */ /* 0x0007ea0000100a00 */
[----:B------:R2:W-:Y:S02]  /*9ed60*/  STL.64 [R1+0x850], R24 ;  /* 0x0008501801007387 */ /* 0x0005e40000100a00 */
[----:B------:R1:W-:Y:S01]  /*9ed70*/  STL.64 [R1+0x858], R26 ;  /* 0x0008581a01007387 */ /* 0x0003e20000100a00 */
[----:B------:R-:W4:Y:S05]  /*9ed80*/  LDL.LU R220, [R1+0x21d0] ;  /* 0x0021d00001dc7983 */ /* 0x000f2a0000300800 */
[----:B------:R1:W-:Y:S02]  /*9ed90*/  STL.64 [R1+0x840], R20 ;  /* 0x0008401401007387 */ /* 0x0003e40000100a00 */
[----:B------:R1:W-:Y:S06]  /*9eda0*/  STL.64 [R1+0x848], R22 ;  /* 0x0008481601007387 */ /* 0x0003ec0000100a00 */
[----:B------:R1:W-:Y:S01]  /*9edb0*/  STL.64 [R1+0x830], R16 ;  /* 0x0008301001007387 */ /* 0x0003e20000100a00 */
[----:B------:R1:W-:Y:S01]  /*9edc0*/  STL.64 [R1+0x838], R18 ;  /* 0x0008381201007387 */ /* 0x0003e20000100a00 */
[----:B------:R-:W4:Y:S02]  /*9edd0*/  LDL.LU R221, [R1+0x21d4] ;  /* 0x0021d40001dd7983 */ /* 0x000f240000300800 */
[----:B------:R-:W4:Y:S02]  /*9ede0*/  LDL.LU R222, [R1+0x21d8] ;  /* 0x0021d80001de7983 */ /* 0x000f240000300800 */
[----:B------:R-:W4:Y:S01]  /*9edf0*/  LDL.LU R223, [R1+0x21dc] ;  /* 0x0021dc0001df7983 */ /* 0x000f220000300800 */
[----:B------:R-:W4:Y:S01]  /*9ee00*/  LDL.LU R224, [R1+0x21e0] ;  /* 0x0021e00001e07983 */ /* 0x000f220000300800 */
[----:B------:R-:W4:Y:S02]  /*9ee10*/  LDL.LU R225, [R1+0x21e4] ;  /* 0x0021e40001e17983 */ /* 0x000f240000300800 */
[----:B------:R-:W4:Y:S02]  /*9ee20*/  LDL.LU R226, [R1+0x21e8] ;  /* 0x0021e80001e27983 */ /* 0x000f240000300800 */
[----:B------:R-:W4:Y:S01]  /*9ee30*/  LDL.LU R227, [R1+0x21ec] ;  /* 0x0021ec0001e37983 */ /* 0x000f220000300800 */
[----:B--2---:R-:W2:Y:S01]  /*9ee40*/  LDL.LU R28, [R1+0x19a0] ;  /* 0x0019a000011c7983 */ /* 0x004ea20000300800 */
[----:B------:R-:W2:Y:S02]  /*9ee50*/  LDL.LU R29, [R1+0x19a4] ;  /* 0x0019a400011d7983 */ /* 0x000ea40000300800 */
[----:B---3--:R-:W2:Y:S02]  /*9ee60*/  LDL.LU R30, [R1+0x19a8] ;  /* 0x0019a800011e7983 */ /* 0x008ea40000300800 */
        /* <DEDUP_REMOVED lines=123> */
[C---:B---3--:R-:W-:Y:S08]  /*9f620*/  HMMA.1688.F32.TF32 R24, R12.reuse, R38, R224 ;  /* 0x000000260c18723c */ /* 0x048ff000000810e0 */
[C---:B------:R-:W-:Y:S08]  /*9f630*/  HMMA.1688.F32.TF32 R20, R12.reuse, R34, R220 ;  /* 0x000000220c14723c */ /* 0x040ff000000810dc */
[C---:B------:R-:W-:Y:S01]  /*9f640*/  HMMA.1688.F32.TF32 R16, R12.reuse, R158, R16 ;  /* 0x0000009e0c10723c */ /* 0x040fe20000081010 */
[----:B------:R-:W-:Y:S01]  /*9f650*/  STL.64 [R1+0x750], R28 ;  /* 0x0007501c01007387 */ /* 0x000fe20000100a00 */
[----:B------:R-:W-:Y:S02]  /*9f660*/  STL.64 [R1+0x758], R30 ;  /* 0x0007581e01007387 */ /* 0x000fe40000100a00 */
[----:B------:R-:W-:Y:S03]  /*9f670*/  STL.64 [R1+0x47d0], R34 ;  /* 0x0047d02201007387 */ /* 0x000fe60000100a00 */
[----:B------:R-:W-:Y:S01]  /*9f680*/  STL.64 [R1+0x740], R24 ;  /* 0x0007401801007387 */ /* 0x000fe20000100a00 */
[----:B------:R-:W-:Y:S01]  /*9f690*/  STL.64 [R1+0x748], R26 ;  /* 0x0007481a01007387 */ /* 0x000fe20000100a00 */
[----:B------:R-:W-:Y:S06]  /*9f6a0*/  STL.64 [R1+0x47c8], R32 ;  /* 0x0047c82001007387 */ /* 0x000fec0000100a00 */
[----:B------:R-:W-:Y:S02]  /*9f6b0*/  STL.64 [R1+0x730], R20 ;  /* 0x0007301401007387 */ /* 0x000fe40000100a00 */
[----:B------:R-:W-:Y:S01]  /*9f6c0*/  STL.64 [R1+0x738], R22 ;  /* 0x0007381601007387 */ /* 0x000fe20000100a00 */
[----:B------:R-:W-:Y:S01]  /*9f6d0*/  STL.64 [R1+0x47c0], R158 ;  /* 0x0047c09e01007387 */ /* 0x000fe20000100a00 */
[----:B------:R-:W-:Y:S04]  /*9f6e0*/  STL.64 [R1+0x47b8], R156 ;  /* 0x0047b89c01007387 */ /* 0x000fe80000100a00 */
        /* <DEDUP_REMOVED lines=8> */
[----:B------:R-:W1:Y:S01]  /*9f770*/  LDL.LU R232, [R1+0x13a0] ;  /* 0x0013a00001e87983 */ /* 0x000e620000300800 */
[C---:B--2---:R-:W-:Y:S11]  /*9f780*/  HMMA.1688.F32.TF32 R16, R12.reuse, R122, R236 ;  /* 0x0000007a0c10723c */ /* 0x044ff600000810ec */
[----:B------:R-:W-:Y:S11]  /*9f790*/  @!UPT UIADD3 URZ, URZ, URZ, URZ ;  /* 0x0000003f3f3ff290 */ /* 0x000ff6000fffe03f */
[----:B------:R-:W-:Y:S01]  /*9f7a0*/  @!UPT UIADD3 URZ, URZ, URZ, URZ ;  /* 0x0000003f3f3ff290 */ /* 0x000fe2000fffe03f */
        /* <DEDUP_REMOVED lines=109> */
[----:B------:R-:W-:Y:S02]  /*9fe80*/  STL.64 [R1+0x47a0], R122 ;  /* 0x0047a07a01007387 */ /* 0x000fe40000100a00 */
[----:B------:R1:W-:Y:S01]  /*9fe90*/  STL.64 [R1+0x4798], R120 ;  /* 0x0047987801007387 */ /* 0x0003e20000100a00 */
[C---:B----4-:R-:W-:Y:S08]  /*9fea0*/  HMMA.1688.F32.TF32 R32, R12.reuse, R146, R244 ;  /* 0x000000920c20723c */ /* 0x050ff000000810f4 */
[C---:B-1----:R-:W-:Y:S08]  /*9feb0*/  HMMA.1688.F32.TF32 R120, R12.reuse, R150, R240 ;  /* 0x000000960c78723c */ /* 0x042ff000000810f0 */
[C---:B------:R-:W-:Y:S11]  /*9fec0*/  HMMA.1688.F32.TF32 R152, R12.reuse, R118, R248 ;  /* 0x000000760c98723c */ /* 0x040ff600000810f8 */
[----:B------:R-:W-:Y:S11]  /*9fed0*/  @!UPT UIADD3 URZ, URZ, URZ, URZ ;  /* 0x0000003f3f3ff290 */ /* 0x000ff6000fffe03f */
[----:B------:R-:W-:Y:S01]  /*9fee0*/  @!UPT UIADD3 URZ, URZ, URZ, URZ ;  /* 0x0000003f3f3ff290 */ /* 0x000fe2000fffe03f */
[----:B------:R-:W-:Y:S01]  /*9fef0*/  STL.64 [R1+0x6f0], R152 ;  /* 0x0006f09801007387 */ /* 0x000fe20000100a00 */
[----:B------:R1:W-:Y:S02]  /*9ff00*/  STL.64 [R1+0x6f8], R154 ;  /* 0x0006f89a01007387 */ /* 0x0003e40000100a00 */
[----:B------:R-:W-:Y:S02]  /*9ff10*/  STL.64 [R1+0x6e0], R120 ;  /* 0x0006e07801007387 */ /* 0x000fe40000100a00 */
[----:B------:R4:W-:Y:S01]  /*9ff20*/  STL.64 [R1+0x6e8], R122 ;  /* 0x0006e87a01007387 */ /* 0x0009e20000100a00 */
[----:B------:R-:W-:Y:S01]  /*9ff30*/  STL.64 [R1+0x6d0], R32 ;  /* 0x0006d02001007387 */ /* 0x000fe20000100a00 */
[----:B------:R2:W-:Y:S01]  /*9ff40*/  STL.64 [R1+0x6d8], R34 ;  /* 0x0006d82201007387 */ /* 0x0005e20000100a00 */
[C---:B-1----:R-:W-:Y:S08]  /*9ff50*/  HMMA.1688.F32.TF32 R152, R12.reuse, R142, R228 ;  /* 0x0000008e0c98723c */ /* 0x042ff000000810e4 */
[C---:B----4-:R-:W-:Y:S08]  /*9ff60*/  HMMA.1688.F32.TF32 R120, R12.reuse, R138, R216 ;  /* 0x0000008a0c78723c */ /* 0x050ff000000810d8 */
[C---:B--2---:R-:W-:Y:S08]  /*9ff70*/  HMMA.1688.F32.TF32 R32, R12.reuse, R134, R212 ;  /* 0x000000860c20723c */ /* 0x044ff000000810d4 */
[C---:B------:R-:W-:Y:S01]  /*9ff80*/  HMMA.1688.F32.TF32 R16, R12.reuse, R50, R16 ;  /* 0x000000320c10723c */ /* 0x040fe20000081010 */
        /* <DEDUP_REMOVED lines=12> */
[C---:B---3--:R-:W-:Y:S07]  /*a0050*/  HMMA.1688.F32.TF32 R32, R12.reuse, R114, R200 ;  /* 0x000000720c20723c */ /* 0x048fee00000810c8 */
        /* <DEDUP_REMOVED lines=35> */
[C---:B----4-:R-:W-:Y:S08]  /*a0290*/  HMMA.1688.F32.TF32 R32, R12.reuse, R66, R24 ;  /* 0x000000420c20723c */ /* 0x050ff00000081018 */
[C---:B------:R-:W-:Y:S08]  /*a02a0*/  HMMA.1688.F32.TF32 R28, R12.reuse, R62, R20 ;  /* 0x0000003e0c1c723c */ /* 0x040ff00000081014 */
[C---:B------:R-:W-:Y:S08]  /*a02b0*/  HMMA.1688.F32.TF32 R24, R12.reuse, R58, R224 ;  /* 0x0000003a0c18723c */ /* 0x040ff000000810e0 */
[----:B------:R-:W-:Y:S08]  /*a02c0*/  HMMA.1688.F32.TF32 R20, R12, R54, R220 ;  /* 0x000000360c14723c */ /* 0x000ff000000810dc */
        /* <DEDUP_REMOVED lines=14> */
[----:B------:R-:W-:Y:S03]  /*a03b0*/  STL.64 [R1+0x178], R18 ;  /* 0x0001781201007387 */ /* 0x000fe60000100a00 */
[----:B------:R-:W-:Y:S02]  /*a03c0*/  STL.64 [R1+0x160], R12 ;  /* 0x0001600c01007387 */ /* 0x000fe40000100a00 */
[----:B------:R2:W-:Y:S01]  /*a03d0*/  STL.64 [R1+0x168], R14 ;  /* 0x0001680e01007387 */ /* 0x0005e20000100a00 */
[----:B------:R-:W3:Y:S01]  /*a03e0*/  LDL.LU R232, [R1+0x11e0] ;  /* 0x0011e00001e87983 */ /* 0x000ee20000300800 */
[C---:B--2---:R-:W-:Y:S11]  /*a03f0*/  HMMA.1688.F32.TF32 R12, R8.reuse, R42, R236 ;  /* 0x0000002a080c723c */ /* 0x044ff600000810ec */
[----:B------:R-:W-:Y:S11]  /*a0400*/  @!UPT UIADD3 URZ, URZ, URZ, URZ ;  /* 0x0000003f3f3ff290 */ /* 0x000ff6000fffe03f */
[----:B------:R-:W-:Y:S01]  /*a0410*/  @!UPT UIADD3 URZ, URZ, URZ, URZ ;  /* 0x0000003f3f3ff290 */ /* 0x000fe2000fffe03f */
        /* <DEDUP_REMOVED lines=77> */
[----:B--2---:R-:W2:Y:S02]  /*a08f0*/  LDL.LU R12, [R1+0x1fc0] ;  /* 0x001fc000010c7983 */ /* 0x004ea40000300800 */
[----:B------:R-:W2:Y:S02]  /*a0900*/  LDL.LU R13, [R1+0x1fc4] ;  /* 0x001fc400010d7983 */ /* 0x000ea40000300800 */
[----:B----4-:R-:W2:Y:S01]  /*a0910*/  LDL.LU R14, [R1+0x1fc8] ;  /* 0x001fc800010e7983 */ /* 0x010ea20000300800 */
        /* <DEDUP_REMOVED lines=57> */
[----:B--2---:R-:W3:Y:S01]  /*a0cb0*/  LDL.LU.64 R158, [R1+0x47c0] ;  /* 0x0047c000019e7983 */ /* 0x004ee20000300a00 */
[----:B------:R-:W2:Y:S01]  /*a0cc0*/  LDL.LU.64 R156, [R1+0x47b8] ;  /* 0x0047b800019c7983 */ /* 0x000ea20000300a00 */
[C---:B---3--:R-:W-:Y:S11]  /*a0cd0*/  HMMA.1688.F32.TF32 R152, R8.reuse, R158, R152 ;  /* 0x0000009e0898723c */ /* 0x048ff60000081098 */
[----:B------:R-:W-:Y:S11]  /*a0ce0*/  @!UPT UIADD3 URZ, URZ, URZ, URZ ;  /* 0x0000003f3f3ff290 */ /* 0x000ff6000fffe03f */
[----:B------:R-:W-:Y:S01]  /*a0cf0*/  @!UPT UIADD3 URZ, URZ, URZ, URZ ;  /* 0x0000003f3f3ff290 */ /* 0x000fe2000fffe03f */
[----:B------:R-:W-:Y:S01]  /*a0d00*/  STL.64 [R1+0x540], R152 ;  /* 0x0005409801007387 */ /* 0x000fe20000100a00 */
[----:B------:R3:W-:Y:S03]  /*a0d10*/  STL.64 [R1+0x548], R154 ;  /* 0x0005489a01007387 */ /* 0x0007e60000100a00 */
[----:B---3--:R-:W4:Y:S01]  /*a0d20*/  LDL.LU.64 R154, [R1+0x47b0] ;  /* 0x0047b000019a7983 */ /* 0x008f220000300a00 */
[----:B------:R-:W3:Y:S01]  /*a0d30*/  LDL.LU.64 R152, [R1+0x47a8] ;  /* 0x0047a80001987983 */ /* 0x000ee20000300a00 */
[C---:B----4-:R-:W-:Y:S11]  /*a0d40*/  HMMA.1688.F32.TF32 R120, R8.reuse, R154, R120 ;  /* 0x0000009a0878723c */ /* 0x050ff60000081078 */
[----:B------:R-:W-:Y:S11]  /*a0d50*/  @!UPT UIADD3 URZ, URZ, URZ, URZ ;  /* 0x0000003f3f3ff290 */ /* 0x000ff6000fffe03f */
[----:B------:R-:W-:Y:S01]  /*a0d60*/  @!UPT UIADD3 URZ, URZ, URZ, URZ ;  /* 0x0000003f3f3ff290 */ /* 0x000fe2000fffe03f */
[----:B------:R-:W-:Y:S01]  /*a0d70*/  STL.64 [R1+0x530], R120 ;  /* 0x0005307801007387 */ /* 0x000fe20000100a00 */
[----:B------:R4:W-:Y:S03]  /*a0d80*/  STL.64 [R1+0x538], R122 ;  /* 0x0005387a01007387 */ /* 0x0009e60000100a00 */
[----:B----4-:R-:W4:Y:S01]  /*a0d90*/  LDL.LU.64 R122, [R1+0x47a0] ;  /* 0x0047a000017a7983 */ /* 0x010f220000300a00 */
[----:B------:R-:W2:Y:S01]  /*a0da0*/  LDL.LU.64 R120, [R1+0x4798] ;  /* 0x0047980001787983 */ /* 0x000ea20000300a00 */
        /* <DEDUP_REMOVED lines=14> */
[----:B------:R-:W-:Y:S01]  /*a0e90*/  STL.64 [R1+0x520], R12 ;  /* 0x0005200c01007387 */ /* 0x000fe20000100a00 */
[----:B------:R4:W-:Y:S02]  /*a0ea0*/  STL.64 [R1+0x528], R14 ;  /* 0x0005280e01007387 */ /* 0x0009e40000100a00 */
[C---:B----4-:R-:W-:Y:S08]  /*a0eb0*/  HMMA.1688.F32.TF32 R12, R8.reuse, R118, R248 ;  /* 0x00000076080c723c */ /* 0x050ff000000810f8 */
[C---:B------:R-:W-:Y:S08]  /*a0ec0*/  HMMA.1688.F32.TF32 R248, R8.reuse, R150, R240 ;  /* 0x0000009608f8723c */ /* 0x040ff000000810f0 */
[C---:B------:R-:W-:Y:S07]  /*a0ed0*/  HMMA.1688.F32.TF32 R240, R8.reuse, R146, R244 ;  /* 0x0000009208f0723c */ /* 0x040fee00000810f4 */
[----:B------:R-:W-:Y:S01]  /*a0ee0*/  STL.64 [R1+0x510], R12 ;  /* 0x0005100c01007387 */ /* 0x000fe20000100a00 */
[----:B------:R4:W-:Y:S02]  /*a0ef0*/  STL.64 [R1+0x518], R14 ;  /* 0x0005180e01007387 */ /* 0x0009e40000100a00 */
[C---:B----4-:R-:W-:Y:S05]  /*a0f00*/  HMMA.1688.F32.TF32 R12, R8.reuse, R142, R216 ;  /* 0x0000008e080c723c */ /* 0x050fea00000810d8 */
[----:B------:R-:W-:Y:S01]  /*a0f10*/  STL.64 [R1+0x500], R248 ;  /* 0x000500f801007387 */ /* 0x000fe20000100a00 */
[----:B------:R-:W-:Y:S07]  /*a0f20*/  STL.64 [R1+0x508], R250 ;  /* 0x000508fa01007387 */ /* 0x000fee0000100a00 */
[----:B------:R-:W-:Y:S02]  /*a0f30*/  STL.64 [R1+0x4f0], R240 ;  /* 0x0004f0f001007387 */ /* 0x000fe40000100a00 */
[----:B------:R-:W-:Y:S01]  /*a0f40*/  STL.64 [R1+0x4f8], R242 ;  /* 0x0004f8f201007387 */ /* 0x000fe20000100a00 */
[----:B------:R-:W-:Y:S04]  /*a0f50*/  LDS R216, [R3+0x14580] ;  /* 0x0145800003d87984 */ /* 0x000fe80000000800 */
[----:B------:R-:W-:Y:S04]  /*a0f60*/  LDS R218, [R3+0x16580] ;  /* 0x0165800003da7984 */ /* 0x000fe80000000800 */
[----:B------:R-:W-:Y:S04]  /*a0f70*/  LDS R217, [R4+0x14580] ;  /* 0x0145800004d97984 */ /* 0x000fe80000000800 */
[----:B------:R-:W4:Y:S04]  /*a0f80*/  LDS R219, [R4+0x16580] ;  /* 0x0165800004db7984 */ /* 0x000f280000000800 */
        /* <DEDUP_REMOVED lines=36> */
[----:B------:R-:W-:Y:S06]  /*a11d0*/  STL.64 [R1+0x418], R166 ;  /* 0x000418a601007387 */ /* 0x000fec0000100a00 */
        /* <DEDUP_REMOVED lines=14> */
[----:B-1----:R-:W-:Y:S08]  /*a12c0*/  HMMA.1688.F32.TF32 R12, R8, R50, R232 ;  /* 0x00000032080c723c */ /* 0x002ff000000810e8 */
[C---:B------:R-:W-:Y:S01]  /*a12d0*/  HMMA.1688.F32.TF32 R8, R228.reuse, R46, R236 ;  /* 0x0000002ee408723c */ /* 0x040fe200000810ec */
[----:B------:R-:W-:Y:S01]  /*a12e0*/  STL.64 [R1+0x3b0], R20 ;  /* 0x0003b01401007387 */ /* 0x000fe20000100a00 */
[----:B------:R-:W-:Y:S02]  /*a12f0*/  STL.64 [R1+0x3b8], R22 ;  /* 0x0003b81601007387 */ /* 0x000fe40000100a00 */
[----:B------:R1:W-:Y:S02]  /*a1300*/  STL.64 [R1+0x3a0], R16 ;  /* 0x0003a01001007387 */ /* 0x0003e40000100a00 */
[----:B------:R1:W-:Y:S01]  /*a1310*/  STL.64 [R1+0x3a8], R18 ;  /* 0x0003a81201007387 */ /* 0x0003e20000100a00 */
[----:B------:R-:W2:Y:S08]  /*a1320*/  LDL.LU R236, [R1+0x1cb0] ;  /* 0x001cb00001ec7983 */ /* 0x000eb00000300800 */
[----:B------:R-:W-:Y:S01]  /*a1330*/  STL.64 [R1+0x150], R12 ;  /* 0x0001500c01007387 */ /* 0x000fe20000100a00 */
[----:B------:R-:W-:Y:S07]  /*a1340*/  STL.64 [R1+0x158], R14 ;  /* 0x0001580e01007387 */ /* 0x000fee0000100a00 */
[----:B------:R-:W-:Y:S02]  /*a1350*/  STL.64 [R1+0x140], R8 ;  /* 0x0001400801007387 */ /* 0x000fe40000100a00 */
[----:B------:R2:W-:Y:S01]  /*a1360*/  STL.64 [R1+0x148], R10 ;  /* 0x0001480a01007387 */ /* 0x0005e20000100a00 */
[----:B------:R-:W2:Y:S01]  /*a1370*/  LDL.LU R237, [R1+0x1cb4] ;  /* 0x001cb40001ed7983 */ /* 0x000ea20000300800 */
[----:B------:R-:W2:Y:S02]  /*a1380*/  LDL.LU R238, [R1+0x1cb8] ;  /* 0x001cb80001ee7983 */ /* 0x000ea40000300800 */
[----:B------:R-:W2:Y:S02]  /*a1390*/  LDL.LU R239, [R1+0x1cbc] ;  /* 0x001cbc0001ef7983 */ /* 0x000ea40000300800 */
[----:B-1----:R-:W2:Y:S01]  /*a13a0*/  LDL.LU R16, [R1+0x1ce0] ;  /* 0x001ce00001107983 */ /* 0x002ea20000300800 */
        /* <DEDUP_REMOVED lines=96> */
[C---:B------:R-:W-:Y:S08]  /*a19b0*/  HMMA.1688.F32.TF32 R240, R228.reuse, R38, R240 ;  /* 0x00000026e4f0723c */ /* 0x040ff000000810f0 */
[C---:B---3--:R-:W-:Y:S07]  /*a19c0*/  HMMA.1688.F32.TF32 R12, R228.reuse, R34, R244 ;  /* 0x00000022e40c723c */ /* 0x048fee00000810f4 */
[----:B------:R-:W-:Y:S01]  /*a19d0*/  STL.64 [R1+0x390], R8 ;  /* 0x0003900801007387 */ /* 0x000fe20000100a00 */
[----:B------:R1:W-:Y:S02]  /*a19e0*/  STL.64 [R1+0x398], R10 ;  /* 0x0003980a01007387 */ /* 0x0003e40000100a00 */
[C---:B-1----:R-:W-:Y:S05]  /*a19f0*/  HMMA.1688.F32.TF32 R8, R228.reuse, R158, R212 ;  /* 0x0000009ee408723c */ /* 0x042fea00000810d4 */
[----:B------:R-:W-:Y:S01]  /*a1a00*/  STL.64 [R1+0x380], R240 ;  /* 0x000380f001007387 */ /* 0x000fe20000100a00 */
[----:B------:R-:W-:Y:S02]  /*a1a10*/  STL.64 [R1+0x388], R242 ;  /* 0x000388f201007387 */ /* 0x000fe40000100a00 */
[C---:B------:R-:W-:Y:S05]  /*a1a20*/  HMMA.1688.F32.TF32 R208, R228.reuse, R154, R208 ;  /* 0x0000009ae4d0723c */ /* 0x040fea00000810d0 */
[----:B------:R-:W-:Y:S01]  /*a1a30*/  STL.64 [R1+0x370], R12 ;  /* 0x0003700c01007387 */ /* 0x000fe20000100a00 */
[----:B------:R1:W-:Y:S02]  /*a1a40*/  STL.64 [R1+0x378], R14 ;  /* 0x0003780e01007387 */ /* 0x0003e40000100a00 */
[C---:B-1----:R-:W-:Y:S07]  /*a1a50*/  HMMA.1688.F32.TF32 R12, R228.reuse, R122, R204 ;  /* 0x0000007ae40c723c */ /* 0x042fee00000810cc */
[----:B------:R-:W-:Y:S01]  /*a1a60*/  STL.64 [R1+0x360], R8 ;  /* 0x0003600801007387 */ /* 0x000fe20000100a00 */
[----:B------:R4:W-:Y:S02]  /*a1a70*/  STL.64 [R1+0x368], R10 ;  /* 0x0003680a01007387 */ /* 0x0009e40000100a00 */
[C---:B----4-:R-:W-:Y:S05]  /*a1a80*/  HMMA.1688.F32.TF32 R8, R228.reuse, R118, R200 ;  /* 0x00000076e408723c */ /* 0x050fea00000810c8 */
        /* <DEDUP_REMOVED lines=32> */
[C---:B------:R-:W-:Y:S02]  /*a1c90*/  HMMA.1688.F32.TF32 R20, R228.reuse, R94, R20 ;  /* 0x0000005ee414723c */ /* 0x040fe40000081014 */
[----:B------:R-:W-:Y:S04]  /*a1ca0*/  LDS R164, [R3+0x14600] ;  /* 0x0146000003a47984 */ /* 0x000fe80000000800 */
[----:B------:R-:W-:Y:S04]  /*a1cb0*/  LDS R166, [R3+0x16600] ;  /* 0x0166000003a67984 */ /* 0x000fe80000000800 */
[----:B------:R-:W-:Y:S04]  /*a1cc0*/  LDS R165, [R4+0x14600] ;  /* 0x0146000004a57984 */ /* 0x000fe80000000800 */
[----:B------:R-:W2:Y:S01]  /*a1cd0*/  LDS R167, [R4+0x16600] ;  /* 0x0166000004a77984 */ /* 0x000ea20000000800 */
[C---:B-1----:R-:W-:Y:S03]  /*a1ce0*/  HMMA.1688.F32.TF32 R12, R228.reuse, R102, R28 ;  /* 0x00000066e40c723c */ /* 0x042fe6000008101c */
[----:B------:R-:W-:Y:S01]  /*a1cf0*/  STL.64 [R1+0x2a0], R8 ;  /* 0x0002a00801007387 */ /* 0x000fe20000100a00 */
[----:B------:R1:W-:Y:S04]  /*a1d00*/  STL.64 [R1+0x2a8], R10 ;  /* 0x0002a80a01007387 */ /* 0x0003e80000100a00 */
[C---:B-1----:R-:W-:Y:S01]  /*a1d10*/  HMMA.1688.F32.TF32 R8, R228.reuse, R98, R24 ;  /* 0x00000062e408723c */ /* 0x042fe20000081018 */
[----:B------:R-:W-:Y:S01]  /*a1d20*/  STL.64 [R1+0x290], R160 ;  /* 0x000290a001007387 */ /* 0x000fe20000100a00 */
[----:B------:R-:W-:Y:S11]  /*a1d30*/  STL.64 [R1+0x298], R162 ;  /* 0x000298a201007387 */ /* 0x000ff60000100a00 */
[----:B------:R-:W-:Y:S02]  /*a1d40*/  @!UPT UIADD3 URZ, URZ, URZ, URZ ;  /* 0x0000003f3f3ff290 */ /* 0x000fe4000fffe03f */
[----:B------:R-:W-:Y:S02]  /*a1d50*/  STL.64 [R1+0x280], R12 ;  /* 0x0002800c01007387 */ /* 0x000fe40000100a00 */
[----:B------:R1:W-:Y:S02]  /*a1d60*/  STL.64 [R1+0x288], R14 ;  /* 0x0002880e01007387 */ /* 0x0003e40000100a00 */
[C---:B-1----:R-:W-:Y:S04]  /*a1d70*/  HMMA.1688.F32.TF32 R12, R228.reuse, R90, R224 ;  /* 0x0000005ae40c723c */ /* 0x042fe800000810e0 */
[----:B------:R-:W-:Y:S01]  /*a1d80*/  STL.64 [R1+0x270], R8 ;  /* 0x0002700801007387 */ /* 0x000fe20000100a00 */
[----:B------:R1:W-:Y:S03]  /*a1d90*/  STL.64 [R1+0x278], R10 ;  /* 0x0002780a01007387 */ /* 0x0003e60000100a00 */
[C---:B-1----:R-:W-:Y:S01]  /*a1da0*/  HMMA.1688.F32.TF32 R8, R228.reuse, R86, R16 ;  /* 0x00000056e408723c */ /* 0x042fe20000081010 */
[----:B------:R-:W-:Y:S01]  /*a1db0*/  STL.64 [R1+0x260], R20 ;  /* 0x0002601401007387 */ /* 0x000fe20000100a00 */
[----:B------:R-:W-:Y:S02]  /*a1dc0*/  STL.64 [R1+0x268], R22 ;  /* 0x0002681601007387 */ /* 0x000fe40000100a00 */
[----:B------:R-:W3:Y:S11]  /*a1dd0*/  LDL.LU R16, [R1+0x1ca0] ;  /* 0x001ca00001107983 */ /* 0x000ef60000300800 */
[----:B------:R-:W-:Y:S01]  /*a1de0*/  STL.64 [R1+0x250], R12 ;  /* 0x0002500c01007387 */ /* 0x000fe20000100a00 */
[----:B------:R-:W-:Y:S07]  /*a1df0*/  STL.64 [R1+0x258], R14 ;  /* 0x0002580e01007387 */ /* 0x000fee0000100a00 */
[----:B------:R-:W-:Y:S01]  /*a1e00*/  STL.64 [R1+0x240], R8 ;  /* 0x0002400801007387 */ /* 0x000fe20000100a00 */
[----:B------:R1:W-:Y:S02]  /*a1e10*/  STL.64 [R1+0x248], R10 ;  /* 0x0002480a01007387 */ /* 0x0003e40000100a00 */
[----:B------:R-:W3:Y:S02]  /*a1e20*/  LDL.LU R17, [R1+0x1ca4] ;  /* 0x001ca40001117983 */ /* 0x000ee40000300800 */
[----:B------:R-:W3:Y:S01]  /*a1e30*/  LDL.LU R18, [R1+0x1ca8] ;  /* 0x001ca80001127983 */ /* 0x000ee20000300800 */
[----:B-1----:R-:W-:Y:S01]  /*a1e40*/  HMMA.1688.F32.TF32 R8, R228, R82, R220 ;  /* 0x00000052e408723c */ /* 0x002fe200000810dc */
[----:B------:R-:W-:-:S07]  /*a1e50*/  IMAD.MOV.U32 R19, RZ, RZ, R252 ;  /* 0x000000ffff137224 */ /* 0x000fce00078e00fc */
[C---:B------:R-:W-:Y:S11]  /*a1e60*/  HMMA.1688.F32.TF32 R12, R228.reuse, R78, R232 ;  /* 0x0000004ee40c723c */ /* 0x040ff600000810e8 */
[----:B------:R-:W-:Y:S04]  /*a1e70*/  @!UPT UIADD3 URZ, URZ, URZ, URZ ;  /* 0x0000003f3f3ff290 */ /* 0x000fe8000fffe03f */
[----:B------:R-:W-:Y:S01]  /*a1e80*/  STL.64 [R1+0x230], R8 ;  /* 0x0002300801007387 */ /* 0x000fe20000100a00 */
[----:B------:R1:W-:Y:S02]  /*a1e90*/  STL [R1+0x238], R10 ;  /* 0x0002380a01007387 */ /* 0x0003e40000100800 */
[----:B------:R-:W-:Y:S02]  /*a1ea0*/  IMAD.MOV.U32 R252, RZ, RZ, R11 ;  /* 0x000000fffffc7224 */ /* 0x000fe400078e000b */
[C---:B-1----:R-:W-:Y:S03]  /*a1eb0*/  HMMA.1688.F32.TF32 R8, R228.reuse, R74, R236 ;  /* 0x0000004ae408723c */ /* 0x042fe600000810ec */
[----:B------:R1:W-:Y:S11]  /*a1ec0*/  STL [R1+0x4624], R252 ;  /* 0x004624fc01007387 */ /* 0x0003f60000100800 */
[----:B------:R-:W-:Y:S09]  /*a1ed0*/  @!UPT UIADD3 URZ, URZ, URZ, URZ ;  /* 0x0000003f3f3ff290 */ /* 0x000ff2000fffe03f */
[----:B------:R-:W-:Y:S01]  /*a1ee0*/  STL.64 [R1+0x210], R8 ;  /* 0x0002100801007387 */ /* 0x000fe20000100a00 */
[----:B------:R-:W-:Y:S02]  /*a1ef0*/  STL.64 [R1+0x220], R12 ;  /* 0x0002200c01007387 */ /* 0x000fe40000100a00 */
[----:B------:R-:W-:Y:S02]  /*a1f00*/  STL.64 [R1+0x228], R14 ;  /* 0x0002280e01007387 */ /* 0x000fe40000100a00 */
[----:B------:R3:W-:Y:S01]  /*a1f10*/  STL [R1+0x218], R10 ;  /* 0x0002180a01007387 */ /* 0x0007e20000100800 */
[----:B------:R-:W4:Y:S01]  /*a1f20*/  LDL.LU R236, [R1+0x1c70] ;  /* 0x001c700001ec7983 */ /* 0x000f220000300800 */
[----:B------:R-:W4:Y:S02]  /*a1f30*/  LDL.LU R237, [R1+0x1c74] ;  /* 0x001c740001ed7983 */ /* 0x000f240000300800 */
[----:B------:R-:W4:Y:S02]  /*a1f40*/  LDL.LU R238, [R1+0x1c78] ;  /* 0x001c780001ee7983 */ /* 0x000f240000300800 */
[----:B------:R-:W4:Y:S01]  /*a1f50*/  LDL.LU R239, [R1+0x1c7c] ;  /* 0x001c7c0001ef7983 */ /* 0x000f220000300800 */
[----:B------:R-:W2:Y:S01]  /*a1f60*/  LDL.LU R160, [R1+0x1c90] ;  /* 0x001c900001a07983 */ /* 0x000ea20000300800 */
[----:B------:R-:W2:Y:S02]  /*a1f70*/  LDL.LU R161, [R1+0x1c94] ;  /* 0x001c940001a17983 */ /* 0x000ea40000300800 */
[----:B------:R-:W2:Y:S02]  /*a1f80*/  LDL.LU R162, [R1+0x1c98] ;  /* 0x001c980001a27983 */ /* 0x000ea40000300800 */
[----:B------:R-:W2:Y:S02]  /*a1f90*/  LDL.LU R163, [R1+0x1c9c] ;  /* 0x001c9c0001a37983 */ /* 0x000ea40000300800 */
[----:B-1----:R-:W-:Y:S01]  /*a1fa0*/  IMAD.MOV.U32 R252, RZ, RZ, R11 ;  /* 0x000000fffffc7224 */ /* 0x002fe200078e000b */
        /* <DEDUP_REMOVED lines=16> */
[----:B------:R-:W-:Y:S01]  /*a20b0*/  STL [R1+0x4628], R252 ;  /* 0x004628fc01007387 */ /* 0x000fe20000100800 */
[----:B------:R-:W4:Y:S01]  /*a20c0*/  LDL.LU R220, [R1+0x1c50] ;  /* 0x001c500001dc7983 */ /* 0x000f220000300800 */
[----:B---3--:R-:W-:Y:S11]  /*a20d0*/  HMMA.1688.F32.TF32 R8, R228, R70, R16 ;  /* 0x00000046e408723c */ /* 0x008ff60000081010 */
[----:B------:R-:W-:Y:S11]  /*a20e0*/  @!UPT UIADD3 URZ, URZ, URZ, URZ ;  /* 0x0000003f3f3ff290 */ /* 0x000ff6000fffe03f */
[----:B------:R-:W-:Y:S01]  /*a20f0*/  @!UPT UIADD3 URZ, URZ, URZ, URZ ;  /* 0x0000003f3f3ff290 */ /* 0x000fe2000fffe03f */
[----:B------:R-:W-:Y:S01]  /*a2100*/  STL.64 [R1+0x200], R8 ;  /* 0x0002000801007387 */ /* 0x000fe20000100a00 */
        /* <DEDUP_REMOVED lines=8> */
[----:B------:R-:W-:Y:S01]  /*a2190*/  MOV R16, R7 ;  /* 0x0000000700107202 */ /* 0x000fe20000000f00 */
[----:B------:R-:W-:-:S02]  /*a21a0*/  IMAD.MOV.U32 R17, RZ, RZ, R6 ;  /* 0x000000ffff117224 */ /* 0x000fc400078e0006 */
[----:B------:R-:W-:Y:S02]  /*a21b0*/  IMAD.MOV.U32 R18, RZ, RZ, R2 ;  /* 0x000000ffff127224 */ /* 0x000fe400078e0002 */
[----:B------:R-:W-:Y:S01]  /*a21c0*/  IMAD.MOV.U32 R19, RZ, RZ, R0 ;  /* 0x000000ffff137224 */ /* 0x000fe200078e0000 */
[C---:B--2---:R-:W-:Y:S08]  /*a21d0*/  HMMA.1688.F32.TF32 R8, R228.reuse, R66, R160 ;  /* 0x00000042e408723c */ /* 0x044ff000000810a0 */
[C---:B----4-:R-:W-:Y:S08]  /*a21e0*/  HMMA.1688.F32.TF32 R236, R228.reuse, R58, R236 ;  /* 0x0000003ae4ec723c */ /* 0x050ff000000810ec */
[----:B------:R-:W-:Y:S08]  /*a21f0*/  HMMA.1688.F32.TF32 R232, R228, R54, R232 ;  /* 0x00000036e4e8723c */ /* 0x000ff000000810e8 */
[----:B------:R-:W-:Y:S01]  /*a2200*/  MOV R7, R8 ;  /* 0x0000000800077202 */ /* 0x000fe20000000f00 */
[----:B------:R-:W-:-:S02]  /*a2210*/  IMAD.MOV.U32 R6, RZ, RZ, R9 ;  /* 0x000000ffff067224 */ /* 0x000fc400078e0009 */
[----:B------:R-:W-:Y:S02]  /*a2220*/  IMAD.MOV.U32 R2, RZ, RZ, R10 ;  /* 0x000000ffff027224 */ /* 0x000fe400078e000a */
[----:B------:R-:W-:Y:S02]  /*a2230*/  IMAD.MOV.U32 R0, RZ, RZ, R11 ;  /* 0x000000ffff007224 */ /* 0x000fe400078e000b */
[C---:B------:R-:W-:Y:S08]  /*a2240*/  HMMA.1688.F32.TF32 R8, R228.reuse, R62, R28 ;  /* 0x0000003ee408723c */ /* 0x040ff0000008101c */
[----:B------:R-:W-:Y:S08]  /*a2250*/  HMMA.1688.F32.TF32 R228, R228, R50, R24 ;  /* 0x00000032e4e4723c */ /* 0x000ff00000081018 */
[C---:B------:R-:W-:Y:S08]  /*a2260*/  HMMA.1688.F32.TF32 R224, R216.reuse, R46, R224 ;  /* 0x0000002ed8e0723c */ /* 0x040ff000000810e0 */
[C---:B------:R-:W-:Y:S01]  /*a2270*/  HMMA.1688.F32.TF32 R208, R216.reuse, R34, R16 ;  /* 0x00000022d8d0723c */ /* 0x040fe20000081010 */
[----:B------:R-:W-:Y:S01]  /*a2280*/  STL.64 [R1+0x1e0], R8 ;  /* 0x0001e00801007387 */ /* 0x000fe20000100a00 */
[----:B------:R-:W-:Y:S02]  /*a2290*/  STL [R1+0x1e8], R10 ;  /* 0x0001e80a01007387 */ /* 0x000fe40000100800 */
[----:B------:R-:W-:Y:S02]  /*a22a0*/  STL.64 [R1+0x4488], R238 ;  /* 0x004488ee01007387 */ /* 0x000fe40000100a00 */
[----:B------:R1:W-:Y:S01]  /*a22b0*/  STL.64 [R1+0x4480], R236 ;  /* 0x004480ec01007387 */ /* 0x0003e20000100a00 */
[----:B------:R-:W-:Y:S01]  /*a22c0*/  STL.64 [R1+0x4498], R234 ;  /* 0x004498ea01007387 */ /* 0x000fe20000100a00 */
[----:B------:R2:W-:Y:S02]  /*a22d0*/  STL.64 [R1+0x4490], R232 ;  /* 0x004490e801007387 */ /* 0x0005e40000100a00 */
[----:B------:R-:W-:Y:S02]  /*a22e0*/  STL.64 [R1+0x44a8], R230 ;  /* 0x0044a8e601007387 */ /* 0x000fe40000100a00 */
[----:B------:R-:W-:Y:S03]  /*a22f0*/  STL.64 [R1+0x44a0], R228 ;  /* 0x0044a0e401007387 */ /* 0x000fe60000100a00 */
[----:B------:R-:W-:Y:S01]  /*a2300*/  STL.64 [R1+0x44b8], R226 ;  /* 0x0044b8e201007387 */ /* 0x000fe20000100a00 */
[----:B------:R4:W-:Y:S01]  /*a2310*/  STL.64 [R1+0x44b0], R224 ;  /* 0x0044b0e001007387 */ /* 0x0009e20000100a00 */
[C---:B---3--:R-:W-:Y:S08]  /*a2320*/  HMMA.1688.F32.TF32 R220, R216.reuse, R42, R220 ;  /* 0x0000002ad8dc723c */ /* 0x048ff000000810dc */
[C---:B------:R-:W-:Y:S11]  /*a2330*/  HMMA.1688.F32.TF32 R212, R216.reuse, R38, R20 ;  /* 0x00000026d8d4723c */ /* 0x040ff60000081014 */
[----:B------:R-:W-:Y:S04]  /*a2340*/  @!UPT UIADD3 URZ, URZ, URZ, URZ ;  /* 0x0000003f3f3ff290 */ /* 0x000fe8000fffe03f */
[----:B------:R-:W-:Y:S01]  /*a2350*/  STL.64 [R1+0x44c8], R222 ;  /* 0x0044c8de01007387 */ /* 0x000fe20000100a00 */
[----:B------:R3:W-:Y:S02]  /*a2360*/  STL.64 [R1+0x44c0], R220 ;  /* 0x0044c0dc01007387 */ /* 0x0007e40000100a00 */
[----:B------:R-:W-:Y:S02]  /*a2370*/  STL.64 [R1+0x4790], R38 ;  /* 0x0047902601007387 */ /* 0x000fe40000100a00 */
[----:B------:R1:W-:Y:S03]  /*a2380*/  STL.64 [R1+0x4788], R36 ;  /* 0x0047882401007387 */ /* 0x0003e60000100a00 */
[----:B------:R-:W-:Y:S01]  /*a2390*/  STL.64 [R1+0x44d8], R214 ;  /* 0x0044d8d601007387 */ /* 0x000fe20000100a00 */
[----:B------:R-:W-:Y:S02]  /*a23a0*/  STL.64 [R1+0x44d0], R212 ;  /* 0x0044d0d401007387 */ /* 0x000fe40000100a00 */
        /* <DEDUP_REMOVED lines=45> */
[----:B------:R1:W-:Y:S01]  /*a2680*/  STL.64 [R1+0x4778], R32 ;  /* 0x0047782001007387 */ /* 0x0003e20000100a00 */
[----:B------:R-:W-:Y:S01]  /*a2690*/  STL.64 [R1+0x44e8], R210 ;  /* 0x0044e8d201007387 */ /* 0x000fe20000100a00 */
[----:B------:R1:W-:Y:S01]  /*a26a0*/  STL.64 [R1+0x44e0], R208 ;  /* 0x0044e0d001007387 */ /* 0x0003e20000100a00 */
[----:B------:R-:W-:Y:S01]  /*a26b0*/  MOV R252, R11 ;  /* 0x0000000b00fc7202 */ /* 0x000fe20000000f00 */
[C---:B--2---:R-:W-:Y:S08]  /*a26c0*/  HMMA.1688.F32.TF32 R204, R216.reuse, R158, R188 ;  /* 0x0000009ed8cc723c */ /* 0x044ff000000810bc */
[C---:B---3--:R-:W-:Y:S08]  /*a26d0*/  HMMA.1688.F32.TF32 R200, R216.reuse, R154, R184 ;  /* 0x0000009ad8c8723c */ /* 0x048ff000000810b8 */
[C---:B------:R-:W-:Y:S08]  /*a26e0*/  HMMA.1688.F32.TF32 R196, R216.reuse, R122, R180 ;  /* 0x0000007ad8c4723c */ /* 0x040ff000000810b4 */
[C---:B------:R-:W-:Y:S08]  /*a26f0*/  HMMA.1688.F32.TF32 R192, R216.reuse, R118, R176 ;  /* 0x00000076d8c0723c */ /* 0x040ff000000810b0 */
[C---:B------:R-:W-:Y:S08]  /*a2700*/  HMMA.1688.F32.TF32 R176, R216.reuse, R138, R28 ;  /* 0x0000008ad8b0723c */ /* 0x040ff0000008101c */
        /* <DEDUP_REMOVED lines=33> */
[----:B-1----:R-:W4:Y:S01]  /*a2920*/  LDL.LU R236, [R1+0xf90] ;  /* 0x000f900001ec7983 */ /* 0x002f220000300800 */
        /* <DEDUP_REMOVED lines=33> */
[----:B------:R-:W3:Y:S01]  /*a2b40*/  LDL.LU R10, [R1+0x1b58] ;  /* 0x001b5800010a7983 */ /* 0x000ee20000300800 */
[C---:B------:R-:W-:Y:S01]  /*a2b50*/  HMMA.1688.F32.TF32 R160, R216.reuse, R126, R16 ;  /* 0x0000007ed8a0723c */ /* 0x040fe20000081010 */
        /* <DEDUP_REMOVED lines=31> */
[C---:B--2---:R-:W-:Y:S08]  /*a2d50*/  HMMA.1688.F32.TF32 R12, R216.reuse, R110, R12 ;  /* 0x0000006ed80c723c */ /* 0x044ff0000008100c */
[C---:B---3--:R-:W-:Y:S08]  /*a2d60*/  HMMA.1688.F32.TF32 R8, R216.reuse, R114, R8 ;  /* 0x00000072d808723c */ /* 0x048ff00000081008 */
[C---:B----4-:R-:W-:Y:S08]  /*a2d70*/  HMMA.1688.F32.TF32 R16, R216.reuse, R106, R16 ;  /* 0x0000006ad810723c */ /* 0x050ff00000081010 */
[C---:B------:R-:W-:Y:S08]  /*a2d80*/  HMMA.1688.F32.TF32 R20, R216.reuse, R102, R20 ;  /* 0x00000066d814723c */ /* 0x040ff00000081014 */
[C---:B------:R-:W-:Y:S08]  /*a2d90*/  HMMA.1688.F32.TF32 R24, R216.reuse, R98, R24 ;  /* 0x00000062d818723c */ /* 0x040ff00000081018 */
[C---:B------:R-:W-:Y:S01]  /*a2da0*/  HMMA.1688.F32.TF32 R28, R216.reuse, R94, R28 ;  /* 0x0000005ed81c723c */ /* 0x040fe2000008101c */
        /* <DEDUP_REMOVED lines=8> */
[C---:B---3--:R-:W-:Y:S01]  /*a2e30*/  HMMA.1688.F32.TF32 R16, R216.reuse, R90, R208 ;  /* 0x0000005ad810723c */ /* 0x048fe200000810d0 */
[----:B------:R-:W-:Y:S01]  /*a2e40*/  STL.64 [R1+0x45d8], R22 ;  /* 0x0045d81601007387 */ /* 0x000fe20000100a00 */
[----:B------:R-:W-:Y:S02]  /*a2e50*/  STL.64 [R1+0x45d0], R20 ;  /* 0x0045d01401007387 */ /* 0x000fe40000100a00 */
[----:B------:R-:W-:Y:S02]  /*a2e60*/  STL.64 [R1+0x45e8], R26 ;  /* 0x0045e81a01007387 */ /* 0x000fe40000100a00 */
[----:B------:R-:W-:Y:S01]  /*a2e70*/  STL.64 [R1+0x45e0], R24 ;  /* 0x0045e01801007387 */ /* 0x000fe20000100a00 */
[----:B------:R-:W-:Y:S01]  /*a2e80*/  STL.64 [R1+0x45f8], R30 ;  /* 0x0045f81e01007387 */ /* 0x000fe20000100a00 */
[----:B------:R-:W-:Y:S11]  /*a2e90*/  STL.64 [R1+0x45f0], R28 ;  /* 0x0045f01c01007387 */ /* 0x000ff60000100a00 */
[----:B------:R-:W-:Y:S04]  /*a2ea0*/  @!UPT UIADD3 URZ, URZ, URZ, URZ ;  /* 0x0000003f3f3ff290 */ /* 0x000fe8000fffe03f */
        /* <DEDUP_REMOVED lines=10> */
[----:B------:R1:W-:Y:S07]  /*a2f50*/  STL.64 [R1+0xeb8], R18 ;  /* 0x000eb81201007387 */ /* 0x0003ee0000100a00 */
[----:B------:R-:W-:Y:S02]  /*a2f60*/  STL.64 [R1+0xed0], R12 ;  /* 0x000ed00c01007387 */ /* 0x000fe40000100a00 */
[----:B------:R2:W-:Y:S06]  /*a2f70*/  STL.64 [R1+0xed8], R14 ;  /* 0x000ed80e01007387 */ /* 0x0005ec0000100a00 */
        /* <DEDUP_REMOVED lines=155> */
[C---:B----4-:R-:W-:Y:S08]  /*a3930*/  HMMA.1688.F32.TF32 R16, R164.reuse, R122, R16 ;  /* 0x0000007aa410723c */ /* 0x050ff00000081010 */
[C---:B---3--:R-:W-:Y:S08]  /*a3940*/  HMMA.1688.F32.TF32 R12, R164.reuse, R118, R12 ;  /* 0x00000076a40c723c */ /* 0x048ff0000008100c */
[C---:B------:R-:W-:Y:S01]  /*a3950*/  HMMA.1688.F32.TF32 R8, R164.reuse, R150, R8 ;  /* 0x00000096a408723c */ /* 0x040fe20000081008 */
[----:B------:R-:W3:Y:S07]  /*a3960*/  LDL.LU.64 R32, [R1+0x4778] ;  /* 0x0047780001207983 */ /* 0x000eee0000300a00 */
[C---:B--2---:R-:W-:Y:S11]  /*a3970*/  HMMA.1688.F32.TF32 R28, R164.reuse, R34, R28 ;  /* 0x00000022a41c723c */ /* 0x044ff6000008101c */
[----:B------:R-:W-:Y:S11]  /*a3980*/  @!UPT UIADD3 URZ, URZ, URZ, URZ ;  /* 0x0000003f3f3ff290 */ /* 0x000ff6000fffe03f */
[----:B------:R-:W-:Y:S01]  /*a3990*/  @!UPT UIADD3 URZ, URZ, URZ, URZ ;  /* 0x0000003f3f3ff290 */ /* 0x000fe2000fffe03f */
        /* <DEDUP_REMOVED lines=13> */
[C---:B----4-:R-:W-:Y:S08]  /*a3a70*/  HMMA.1688.F32.TF32 R12, R164.reuse, R142, R168 ;  /* 0x0000008ea40c723c */ /* 0x050ff000000810a8 */
[C---:B-1----:R-:W-:Y:S07]  /*a3a80*/  HMMA.1688.F32.TF32 R8, R164.reuse, R138, R172 ;  /* 0x0000008aa408723c */ /* 0x042fee00000810ac */
        /* <DEDUP_REMOVED lines=8> */
[C---:B----4-:R-:W-:Y:S07]  /*a3b10*/  HMMA.1688.F32.TF32 R8, R164.reuse, R126, R184 ;  /* 0x0000007ea408723c */ /* 0x050fee00000810b8 */
        /* <DEDUP_REMOVED lines=46> */
[----:B------:R-:W-:Y:S02]  /*a3e00*/  STL.64 [R1+0x1478], R18 ;  /* 0x0014781201007387 */ /* 0x000fe40000100a00 */
[----:B------:R-:W2:Y:S05]  /*a3e10*/  LDL.LU R236, [R1+0x1960] ;  /* 0x0019600001ec7983 */ /* 0x000eaa0000300800 */
[----:B------:R-:W-:Y:S01]  /*a3e20*/  STL.64 [R1+0x1480], R12 ;  /* 0x0014800c01007387 */ /* 0x000fe20000100a00 */
[----:B------:R1:W-:Y:S07]  /*a3e30*/  STL.64 [R1+0x1488], R14 ;  /* 0x0014880e01007387 */ /* 0x0003ee0000100a00 */
[----:B------:R-:W-:Y:S02]  /*a3e40*/  STL.64 [R1+0x1490], R8 ;  /* 0x0014900801007387 */ /* 0x000fe40000100a00 */
        /* <DEDUP_REMOVED lines=44> */
[----:B------:R-:W1:Y:S02]  /*a4110*/  LDL.LU R168, [R1+0x14a0] ;  /* 0x0014a00001a87983 */ /* 0x000e640000300800 */
[----:B------:R-:W1:Y:S01]  /*a4120*/  LDL.LU R169, [R1+0x14a4] ;  /* 0x0014a40001a97983 */ /* 0x000e620000300800 */
[----:B------:R-:W1:Y:S01]  /*a4130*/  LDL.LU R170, [R1+0x14a8] ;  /* 0x0014a80001aa7983 */ /* 0x000e620000300800 */
[----:B------:R-:W1:Y:S02]  /*a4140*/  LDL.LU R171, [R1+0x14ac] ;  /* 0x0014ac0001ab7983 */ /* 0x000e640000300800 */
[----:B------:R-:W2:Y:S02]  /*a4150*/  LDL.LU R160, [R1+0x14b0] ;  /* 0x0014b00001a07983 */ /* 0x000ea40000300800 */
[----:B------:R-:W2:Y:S01]  /*a4160*/  LDL.LU R161, [R1+0x14b4] ;  /* 0x0014b40001a17983 */ /* 0x000ea20000300800 */
[----:B------:R-:W2:Y:S01]  /*a4170*/  LDL.LU R162, [R1+0x14b8] ;  /* 0x0014b80001a27983 */ /* 0x000ea20000300800 */
[----:B------:R-:W2:Y:S02]  /*a4180*/  LDL.LU R163, [R1+0x14bc] ;  /* 0x0014bc0001a37983 */ /* 0x000ea40000300800 */
[----:B------:R-:W4:Y:S02]  /*a4190*/  LDL.LU R172, [R1+0x14c0] ;  /* 0x0014c00001ac7983 */ /* 0x000f240000300800 */
[----:B------:R-:W4:Y:S01]  /*a41a0*/  LDL.LU R173, [R1+0x14c4] ;  /* 0x0014c40001ad7983 */ /* 0x000f220000300800 */
[----:B------:R-:W4:Y:S01]  /*a41b0*/  LDL.LU R174, [R1+0x14c8] ;  /* 0x0014c80001ae7983 */ /* 0x000f220000300800 */
[----:B------:R-:W4:Y:S02]  /*a41c0*/  LDL.LU R175, [R1+0x14cc] ;  /* 0x0014cc0001af7983 */ /* 0x000f240000300800 */
        /* <DEDUP_REMOVED lines=28> */
[C---:B-1----:R-:W-:Y:S08]  /*a4390*/  HMMA.1688.F32.TF32 R12, R164.reuse, R50, R168 ;  /* 0x00000032a40c723c */ /* 0x042ff000000810a8 */
[----:B--2---:R-:W-:Y:S08]  /*a43a0*/  HMMA.1688.F32.TF32 R16, R164, R54, R160 ;  /* 0x00000036a410723c */ /* 0x004ff000000810a0 */
[C---:B----4-:R-:W-:Y:S01]  /*a43b0*/  HMMA.1688.F32.TF32 R8, R216.reuse, R46, R172 ;  /* 0x0000002ed808723c */ /* 0x050fe200000810ac */
        /* <DEDUP_REMOVED lines=10> */
[C---:B---3--:R-:W-:Y:S08]  /*a4460*/  HMMA.1688.F32.TF32 R16, R216.reuse, R42, R176 ;  /* 0x0000002ad810723c */ /* 0x048ff000000810b0 */
        /* <DEDUP_REMOVED lines=40> */
[----:B------:R-:W-:Y:S05]  /*a46f0*/  STL.64 [R1+0x4770], R114 ;  /* 0x0047707201007387 */ /* 0x000fea0000100a00 */
[----:B------:R-:W-:Y:S01]  /*a4700*/  STL.64 [R1+0x1d90], R12 ;  /* 0x001d900c01007387 */ /* 0x000fe20000100a00 */
[----:B------:R-:W-:Y:S01]  /*a4710*/  STL.64 [R1+0x1d98], R14 ;  /* 0x001d980e01007387 */ /* 0x000fe20000100a00 */
[----:B------:R-:W-:Y:S06]  /*a4720*/  STL.64 [R1+0x4768], R112 ;  /* 0x0047687001007387 */ /* 0x000fec0000100a00 */
        /* <DEDUP_REMOVED lines=54> */
[----:B------:R-:W1:Y:S02]  /*a4a90*/  LDL.LU R192, [R1+0x1770] ;  /* 0x0017700001c07983 */ /* 0x000e640000300800 */
[----:B------:R-:W1:Y:S02]  /*a4aa0*/  LDL.LU R193, [R1+0x1774] ;  /* 0x0017740001c17983 */ /* 0x000e640000300800 */
[----:B------:R-:W1:Y:S01]  /*a4ab0*/  LDL.LU R194, [R1+0x1778] ;  /* 0x0017780001c27983 */ /* 0x000e620000300800 */
[----:B------:R-:W1:Y:S01]  /*a4ac0*/  LDL.LU R195, [R1+0x177c] ;  /* 0x00177c0001c37983 */ /* 0x000e620000300800 */
        /* <DEDUP_REMOVED lines=71> */
[C---:B---3--:R-:W-:Y:S08]  /*a4f40*/  HMMA.1688.F32.TF32 R104, R216.reuse, R98, R28 ;  /* 0x00000062d868723c */ /* 0x048ff0000008101c */
        /* <DEDUP_REMOVED lines=19> */
[----:B------:R3:W-:Y:S03]  /*a5080*/  STL.64 [R1+0x1ce8], R14 ;  /* 0x001ce80e01007387 */ /* 0x0007e60000100a00 */
[----:B------:R-:W-:Y:S02]  /*a5090*/  STL.64 [R1+0x1cd0], R8 ;  /* 0x001cd00801007387 */ /* 0x000fe40000100a00 */
        /* <DEDUP_REMOVED lines=11> */
[----:B---3--:R-:W-:Y:S08]  /*a5150*/  HMMA.1688.F32.TF32 R12, R216, R50, R188 ;  /* 0x00000032d80c723c */ /* 0x008ff000000810bc */
        /* <DEDUP_REMOVED lines=45> */
[----:B------:R-:W-:Y:S02]  /*a5430*/  STL.64 [R1+0x1be8], R18 ;  /* 0x001be81201007387 */ /* 0x000fe40000100a00 */
[----:B------:R-:W2:Y:S05]  /*a5440*/  LDL.LU R240, [R1+0x11b0] ;  /* 0x0011b00001f07983 */ /* 0x000eaa0000300800 */
[----:B------:R-:W-:Y:S01]  /*a5450*/  STL.64 [R1+0x1bd0], R12 ;  /* 0x001bd00c01007387 */ /* 0x000fe20000100a00 */
        /* <DEDUP_REMOVED lines=145> */
[----:B---3--:R-:W3:Y:S01]  /*a5d70*/  LDL.LU.64 R106, [R1+0x4750] ;  /* 0x00475000016a7983 */ /* 0x008ee20000300a00 */
[----:B------:R-:W2:Y:S01]  /*a5d80*/  LDL.LU.64 R104, [R1+0x4748] ;  /* 0x0047480001687983 */ /* 0x000ea20000300a00 */
[C---:B---3--:R-:W-:Y:S11]  /*a5d90*/  HMMA.1688.F32.TF32 R100, R164.reuse, R106, R100 ;  /* 0x0000006aa464723c */ /* 0x048ff60000081064 */
[----:B------:R-:W-:Y:S11]  /*a5da0*/  @!UPT UIADD3 URZ, URZ, URZ, URZ ;  /* 0x0000003f3f3ff290 */ /* 0x000ff6000fffe03f */
[----:B------:R-:W-:Y:S01]  /*a5db0*/  @!UPT UIADD3 URZ, URZ, URZ, URZ ;  /* 0x0000003f3f3ff290 */ /* 0x000fe2000fffe03f */
[----:B------:R-:W-:Y:S01]  /*a5dc0*/  STL.64 [R1+0x1b80], R100 ;  /* 0x001b806401007387 */ /* 0x000fe20000100a00 */
[----:B------:R3:W-:Y:S03]  /*a5dd0*/  STL.64 [R1+0x1b88], R102 ;  /* 0x001b886601007387 */ /* 0x0007e60000100a00 */
[----:B---3--:R-:W3:Y:S01]  /*a5de0*/  LDL.LU.64 R102, [R1+0x4740] ;  /* 0x0047400001667983 */ /* 0x008ee20000300a00 */
[C---:B------:R-:W-:Y:S08]  /*a5df0*/  HMMA.1688.F32.TF32 R24, R164.reuse, R98, R24 ;  /* 0x00000062a418723c */ /* 0x040ff00000081018 */
[C---:B------:R-:W-:Y:S08]  /*a5e00*/  HMMA.1688.F32.TF32 R20, R164.reuse, R94, R20 ;  /* 0x0000005ea414723c */ /* 0x040ff00000081014 */
[C---:B------:R-:W-:Y:S08]  /*a5e10*/  HMMA.1688.F32.TF32 R16, R164.reuse, R90, R16 ;  /* 0x0000005aa410723c */ /* 0x040ff00000081010 */
[C---:B----4-:R-:W-:Y:S08]  /*a5e20*/  HMMA.1688.F32.TF32 R12, R164.reuse, R86, R12 ;  /* 0x00000056a40c723c */ /* 0x050ff0000008100c */
[C---:B------:R-:W-:Y:S01]  /*a5e30*/  HMMA.1688.F32.TF32 R8, R164.reuse, R82, R8 ;  /* 0x00000052a408723c */ /* 0x040fe20000081008 */
[----:B------:R-:W4:Y:S07]  /*a5e40*/  LDL.LU.64 R100, [R1+0x4738] ;  /* 0x0047380001647983 */ /* 0x000f2e0000300a00 */
[C---:B---3--:R-:W-:Y:S11]  /*a5e50*/  HMMA.1688.F32.TF32 R28, R164.reuse, R102, R28 ;  /* 0x00000066a41c723c */ /* 0x048ff6000008101c */
        /* <DEDUP_REMOVED lines=14> */
[C---:B---3--:R-:W-:Y:S08]  /*a5f40*/  HMMA.1688.F32.TF32 R16, R164.reuse, R78, R160 ;  /* 0x0000004ea410723c */ /* 0x048ff000000810a0 */
[C---:B-1----:R-:W-:Y:S08]  /*a5f50*/  HMMA.1688.F32.TF32 R12, R164.reuse, R74, R168 ;  /* 0x0000004aa40c723c */ /* 0x042ff000000810a8 */
        /* <DEDUP_REMOVED lines=8> */
[C---:B---3--:R-:W-:Y:S08]  /*a5fe0*/  HMMA.1688.F32.TF32 R12, R164.reuse, R62, R180 ;  /* 0x0000003ea40c723c */ /* 0x048ff000000810b4 */
[C---:B--2---:R-:W-:Y:S07]  /*a5ff0*/  HMMA.1688.F32.TF32 R8, R164.reuse, R58, R184 ;  /* 0x0000003aa408723c */ /* 0x044fee00000810b8 */
        /* <DEDUP_REMOVED lines=12> */
[----:B------:R-:W-:Y:S04]  /*a60c0*/  LDS R167, [R4+0x1a000] ;  /* 0x01a0000004a77984 */ /* 0x000fe80000000800 */
        /* <DEDUP_REMOVED lines=35> */
[----:B---3--:R-:W-:Y:S01]  /*a6300*/  HMMA.1688.F32.TF32 R8, R216, R134, R244 ;  /* 0x00000086d808723c */ /* 0x008fe200000810f4 */
[----:B------:R-:W-:-:S06]  /*a6310*/  IMAD.MOV.U32 R243, RZ, RZ, R5 ;  /* 0x000000fffff37224 */ /* 0x000fcc00078e0005 */
        /* <DEDUP_REMOVED lines=9> */
[----:B------:R-:W2:Y:S02]  /*a63b0*/  LDL.LU R5, [R1+0x4734] ;  /* 0x0047340001057983 */ /* 0x000ea40000300800 */
[----:B------:R-:W-:-:S02]  /*a63c0*/  IMAD.MOV.U32 R248, RZ, RZ, R148 ;  /* 0x000000fffff87224 */ /* 0x000fc400078e0094 */
[----:B------:R-:W-:Y:S01]  /*a63d0*/  IMAD.MOV.U32 R249, RZ, RZ, R149 ;  /* 0x000000fffff97224 */ /* 0x000fe200078e0095 */
[----:B------:R-:W3:Y:S01]  /*a63e0*/  LDL.LU R148, [R1+0x4730] ;  /* 0x0047300001947983 */ /* 0x000ee20000300800 */
[----:B------:R-:W3:Y:S01]  /*a63f0*/  LDL.LU R149, [R1+0x472c] ;  /* 0x00472c0001957983 */ /* 0x000ee20000300800 */
[----:B------:R-:W-:Y:S01]  /*a6400*/  MOV R250, R152 ;  /* 0x0000009800fa7202 */ /* 0x000fe20000000f00 */
[----:B------:R-:W-:Y:S01]  /*a6410*/  IMAD.MOV.U32 R251, RZ, RZ, R153 ;  /* 0x000000fffffb7224 */ /* 0x000fe200078e0099 */
[----:B------:R-:W3:Y:S01]  /*a6420*/  LDL.LU R152, [R1+0x4728] ;  /* 0x0047280001987983 */ /* 0x000ee20000300800 */
[----:B------:R-:W3:Y:S02]  /*a6430*/  LDL.LU R153, [R1+0x4724] ;  /* 0x0047240001997983 */ /* 0x000ee40000300800 */
[----:B------:R-:W3:Y:S02]  /*a6440*/  LDL.LU R236, [R1+0x2900] ;  /* 0x0029000001ec7983 */ /* 0x000ee40000300800 */
[----:B------:R-:W3:Y:S01]  /*a6450*/  LDL.LU R237, [R1+0x2904] ;  /* 0x0029040001ed7983 */ /* 0x000ee20000300800 */
[----:B------:R-:W3:Y:S01]  /*a6460*/  LDL.LU R238, [R1+0x2908] ;  /* 0x0029080001ee7983 */ /* 0x000ee20000300800 */
[----:B--2---:R-:W-:-:S03]  /*a6470*/  IMAD.MOV.U32 R239, RZ, RZ, R5 ;  /* 0x000000ffffef7224 */ /* 0x004fc600078e0005 */
[----:B------:R-:W2:Y:S01]  /*a6480*/  LDL.LU R5, [R1+0x4720] ;  /* 0x0047200001057983 */ /* 0x000ea20000300800 */
[----:B------:R-:W3:Y:S02]  /*a6490*/  LDL.LU R228, [R1+0x2930] ;  /* 0x0029300001e47983 */ /* 0x000ee40000300800 */
[----:B------:R-:W3:Y:S02]  /*a64a0*/  LDL.LU R229, [R1+0x2934] ;  /* 0x0029340001e57983 */ /* 0x000ee40000300800 */
[----:B------:R-:W3:Y:S01]  /*a64b0*/  LDL.LU R230, [R1+0x2938] ;  /* 0x0029380001e67983 */ /* 0x000ee20000300800 */
[----:B------:R-:W3:Y:S01]  /*a64c0*/  LDL.LU R231, [R1+0x293c] ;  /* 0x00293c0001e77983 */ /* 0x000ee20000300800 */
[----:B------:R-:W3:Y:S02]  /*a64d0*/  LDL.LU R224, [R1+0x2940] ;  /* 0x0029400001e07983 */ /* 0x000ee40000300800 */
[----:B------:R-:W3:Y:S02]  /*a64e0*/  LDL.LU R225, [R1+0x2944] ;  /* 0x0029440001e17983 */ /* 0x000ee40000300800 */
[----:B------:R-:W3:Y:S02]  /*a64f0*/  LDL.LU R226, [R1+0x2948] ;  /* 0x0029480001e27983 */ /* 0x000ee40000300800 */
[----:B--2---:R-:W-:-:S02]  /*a6500*/  IMAD.MOV.U32 R227, RZ, RZ, R5 ;  /* 0x000000ffffe37224 */ /* 0x004fc400078e0005 */
        /* <DEDUP_REMOVED lines=35> */
[----:B---3--:R-:W4:Y:S01]  /*a6740*/  LDL.LU R10, [R1+0x1168] ;  /* 0x00116800010a7983 */ /* 0x008f220000300800 */
        /* <DEDUP_REMOVED lines=28> */
[----:B--2---:R-:W-:-:S02]  /*a6910*/  MOV R215, R5 ;  /* 0x0000000500d77202 */ /* 0x004fc40000000f00 */
[----:B------:R-:W2:Y:S01]  /*a6920*/  LDL.LU R5, [R1+0x4718] ;  /* 0x0047180001057983 */ /* 0x000ea20000300800 */
[C---:B----4-:R-:W-:Y:S08]  /*a6930*/  HMMA.1688.F32.TF32 R8, R216.reuse, R126, R8 ;  /* 0x0000007ed808723c */ /* 0x050ff00000081008 */
[C---:B---3--:R-:W-:Y:S08]  /*a6940*/  HMMA.1688.F32.TF32 R12, R216.reuse, R130, R12 ;  /* 0x00000082d80c723c */ /* 0x048ff0000008100c */
[C---:B------:R-:W-:Y:S11]  /*a6950*/  HMMA.1688.F32.TF32 R16, R216.reuse, R114, R160 ;  /* 0x00000072d810723c */ /* 0x040ff600000810a0 */
[----:B------:R-:W-:Y:S04]  /*a6960*/  @!UPT UIADD3 URZ, URZ, URZ, URZ ;  /* 0x0000003f3f3ff290 */ /* 0x000fe8000fffe03f */
        /* <DEDUP_REMOVED lines=32> */
[----:B---3--:R-:W-:Y:S01]  /*a6b70*/  HMMA.1688.F32.TF32 R8, R216, R70, R208 ;  /* 0x00000046d808723c */ /* 0x008fe200000810d0 */
[----:B------:R-:W-:-:S02]  /*a6b80*/  IMAD.MOV.U32 R232, RZ, RZ, R153 ;  /* 0x000000ffffe87224 */ /* 0x000fc400078e0099 */
[----:B------:R-:W-:Y:S01]  /*a6b90*/  IMAD.MOV.U32 R233, RZ, RZ, R152 ;  /* 0x000000ffffe97224 */ /* 0x000fe200078e0098 */
[----:B------:R-:W-:Y:S01]  /*a6ba0*/  STL.64 [R1+0x17d0], R16 ;  /* 0x0017d01001007387 */ /* 0x000fe20000100a00 */
[----:B------:R1:W-:Y:S02]  /*a6bb0*/  STL.64 [R1+0x17d8], R18 ;  /* 0x0017d81201007387 */ /* 0x0003e40000100a00 */
[----:B------:R-:W-:Y:S01]  /*a6bc0*/  IMAD.MOV.U32 R234, RZ, RZ, R149 ;  /* 0x000000ffffea7224 */ /* 0x000fe200078e0095 */
[----:B------:R-:W-:Y:S01]  /*a6bd0*/  MOV R235, R148 ;  /* 0x0000009400eb7202 */ /* 0x000fe20000000f00 */
[C---:B-1----:R-:W-:Y:S06]  /*a6be0*/  HMMA.1688.F32.TF32 R16, R216.reuse, R66, R212 ;  /* 0x00000042d810723c */ /* 0x042fec00000810d4 */
[----:B------:R-:W-:Y:S01]  /*a6bf0*/  STL.64 [R1+0x1780], R12 ;  /* 0x0017800c01007387 */ /* 0x000fe20000100a00 */
[----:B------:R1:W-:Y:S07]  /*a6c00*/  STL.64 [R1+0x1788], R14 ;  /* 0x0017880e01007387 */ /* 0x0003ee0000100a00 */
[----:B------:R-:W-:Y:S02]  /*a6c10*/  STL.64 [R1+0x1740], R8 ;  /* 0x0017400801007387 */ /* 0x000fe40000100a00 */
[----:B------:R3:W-:Y:S02]  /*a6c20*/  STL.64 [R1+0x1748], R10 ;  /* 0x0017480a01007387 */ /* 0x0007e40000100a00 */
[----:B------:R-:W-:Y:S01]  /*a6c30*/  IMAD.MOV.U32 R244, RZ, RZ, R145 ;  /* 0x000000fffff47224 */ /* 0x000fe200078e0091 */
[C---:B-1----:R-:W-:Y:S08]  /*a6c40*/  HMMA.1688.F32.TF32 R12, R216.reuse, R62, R220 ;  /* 0x0000003ed80c723c */ /* 0x042ff000000810dc */
[----:B---3--:R-:W-:Y:S01]  /*a6c50*/  HMMA.1688.F32.TF32 R8, R216, R58, R224 ;  /* 0x0000003ad808723c */ /* 0x008fe200000810e0 */
[----:B------:R-:W-:-:S02]  /*a6c60*/  IMAD.MOV.U32 R245, RZ, RZ, R144 ;  /* 0x000000fffff57224 */ /* 0x000fc400078e0090 */
[----:B------:R-:W-:Y:S01]  /*a6c70*/  IMAD.MOV.U32 R246, RZ, RZ, R141 ;  /* 0x000000fffff67224 */ /* 0x000fe200078e008d */
[----:B------:R-:W-:Y:S01]  /*a6c80*/  MOV R247, R140 ;  /* 0x0000008c00f77202 */ /* 0x000fe20000000f00 */
[----:B------:R-:W-:Y:S01]  /*a6c90*/  STL.64 [R1+0x1710], R16 ;  /* 0x0017101001007387 */ /* 0x000fe20000100a00 */
[----:B------:R1:W-:Y:S02]  /*a6ca0*/  STL.64 [R1+0x1718], R18 ;  /* 0x0017181201007387 */ /* 0x0003e40000100a00 */
[C---:B-1----:R-:W-:Y:S07]  /*a6cb0*/  HMMA.1688.F32.TF32 R16, R216.reuse, R54, R228 ;  /* 0x00000036d810723c */ /* 0x042fee00000810e4 */
[----:B------:R-:W-:Y:S01]  /*a6cc0*/  STL.64 [R1+0x16f0], R12 ;  /* 0x0016f00c01007387 */ /* 0x000fe20000100a00 */
[----:B------:R1:W-:Y:S07]  /*a6cd0*/  STL.64 [R1+0x16f8], R14 ;  /* 0x0016f80e01007387 */ /* 0x0003ee0000100a00 */
[----:B------:R-:W-:Y:S02]  /*a6ce0*/  STL.64 [R1+0x1670], R8 ;  /* 0x0016700801007387 */ /* 0x000fe40000100a00 */
[----:B------:R-:W-:Y:S01]  /*a6cf0*/  STL.64 [R1+0x1678], R10 ;  /* 0x0016780a01007387 */ /* 0x000fe20000100a00 */
[----:B-1----:R-:W-:Y:S01]  /*a6d00*/  HMMA.1688.F32.TF32 R12, R216, R50, R232 ;  /* 0x00000032d80c723c */ /* 0x002fe200000810e8 */
[----:B--2---:R-:W1:Y:S04]  /*a6d10*/  LDSM.16.M88.4 R152, [R5+0xa0080] ;  /* 0x0a0080000598783b */ /* 0x004e680000000200 */
[----:B------:R-:W2:Y:S04]  /*a6d20*/  LDSM.16.M88.4 R148, [R5+0xa1080] ;  /* 0x0a1080000594783b */ /* 0x000ea80000000200 */
[----:B------:R-:W3:Y:S04]  /*a6d30*/  LDSM.16.M88.4 R144, [R5+0xa2080] ;  /* 0x0a2080000590783b */ /* 0x000ee80000000200 */
[----:B------:R-:W4:Y:S04]  /*a6d40*/  LDSM.16.M88.4 R140, [R5+0xa3080] ;  /* 0x0a308000058c783b */ /* 0x000f280000000200 */
[----:B------:R-:W-:Y:S01]  /*a6d50*/  STL.64 [R1+0x1630], R16 ;  /* 0x0016301001007387 */ /* 0x000fe20000100a00 */
[----:B------:R2:W-:Y:S05]  /*a6d60*/  STL.64 [R1+0x1638], R18 ;  /* 0x0016381201007387 */ /* 0x0005ea0000100a00 */
[----:B------:R-:W-:Y:S02]  /*a6d70*/  STL.64 [R1+0x15f0], R12 ;  /* 0x0015f00c01007387 */ /* 0x000fe40000100a00 */
[----:B------:R3:W-:Y:S02]  /*a6d80*/  STL.64 [R1+0x15f8], R14 ;  /* 0x0015f80e01007387 */ /* 0x0007e40000100a00 */
[----:B------:R-:W-:-:S02]  /*a6d90*/  IMAD.MOV.U32 R228, RZ, RZ, R125 ;  /* 0x000000ffffe47224 */ /* 0x000fc400078e007d */
[----:B------:R-:W-:Y:S02]  /*a6da0*/  IMAD.MOV.U32 R229, RZ, RZ, R124 ;  /* 0x000000ffffe57224 */ /* 0x000fe400078e007c */
[----:B------:R-:W-:Y:S02]  /*a6db0*/  IMAD.MOV.U32 R232, RZ, RZ, R133 ;  /* 0x000000ffffe87224 */ /* 0x000fe400078e0085 */
[----:B------:R-:W-:Y:S02]  /*a6dc0*/  IMAD.MOV.U32 R233, RZ, RZ, R132 ;  /* 0x000000ffffe97224 */ /* 0x000fe400078e0084 */
[----:B------:R-:W-:Y:S01]  /*a6dd0*/  IMAD.MOV.U32 R234, RZ, RZ, R129 ;  /* 0x000000ffffea7224 */ /* 0x000fe200078e0081 */
[----:B------:R-:W4:Y:S01]  /*a6de0*/  LDSM.16.M88.4 R132, [R5+0xa5080] ;  /* 0x0a5080000584783b */ /* 0x000f220000000200 */
[----:B------:R-:W-:Y:S02]  /*a6df0*/  MOV R235, R128 ;  /* 0x0000008000eb7202 */ /* 0x000fe40000000f00 */
[----:B------:R-:W-:Y:S01]  /*a6e00*/  LDSM.16.M88.4 R128, [R5+0xa6080] ;  /* 0x0a6080000580783b */ /* 0x000fe20000000200 */
[----:B------:R-:W-:Y:S03]  /*a6e10*/  LDSM.16.M88.4 R124, [R5+0xa7080] ;  /* 0x0a708000057c783b */ /* 0x000fe60000000200 */
[----:B------:R-:W-:Y:S01]  /*a6e20*/  IMAD.MOV.U32 R230, RZ, RZ, R121 ;  /* 0x000000ffffe67224 */ /* 0x000fe200078e0079 */
[----:B------:R-:W-:Y:S01]  /*a6e30*/  MOV R231, R120 ;  /* 0x0000007800e77202 */ /* 0x000fe20000000f00 */
[----:B------:R-:W-:Y:S01]  /*a6e40*/  IMAD.MOV.U32 R224, RZ, RZ, R117 ;  /* 0x000000ffffe07224 */ /* 0x000fe200078e0075 */
[----:B------:R-:W-:Y:S01]  /*a6e50*/  LDSM.16.M88.4 R120, [R5+0xa8080] ;  /* 0x0a8080000578783b */ /* 0x000fe20000000200 */
[----:B------:R-:W-:-:S02]  /*a6e60*/  IMAD.MOV.U32 R225, RZ, RZ, R116 ;  /* 0x000000ffffe17224 */ /* 0x000fc400078e0074 */
[----:B------:R-:W-:Y:S04]  /*a6e70*/  LDSM.16.M88.4 R116, [R5+0xa9080] ;  /* 0x0a9080000574783b */ /* 0x000fe80000000200 */
[----:B------:R-:W-:Y:S01]  /*a6e80*/  IMAD.MOV.U32 R226, RZ, RZ, R113 ;  /* 0x000000ffffe27224 */ /* 0x000fe200078e0071 */
[----:B------:R-:W-:Y:S01]  /*a6e90*/  MOV R227, R112 ;  /* 0x0000007000e37202 */ /* 0x000fe20000000f00 */
[----:B------:R-:W-:Y:S01]  /*a6ea0*/  IMAD.MOV.U32 R220, RZ, RZ, R109 ;  /* 0x000000ffffdc7224 */ /* 0x000fe200078e006d */
[----:B------:R-:W-:Y:S01]  /*a6eb0*/  LDSM.16.M88.4 R112, [R5+0xaa080] ;  /* 0x0aa080000570783b */ /* 0x000fe20000000200 */
[----:B------:R-:W-:Y:S02]  /*a6ec0*/  IMAD.MOV.U32 R221, RZ, RZ, R108 ;  /* 0x000000ffffdd7224 */ /* 0x000fe400078e006c */
[----:B------:R-:W-:Y:S04]  /*a6ed0*/  LDSM.16.M88.4 R108, [R5+0xab080] ;  /* 0x0ab08000056c783b */ /* 0x000fe80000000200 */
        /* <DEDUP_REMOVED lines=10> */
[----:B------:R-:W-:Y:S01]  /*a6f80*/  IMAD.MOV.U32 R212, RZ, RZ, R101 ;  /* 0x000000ffffd47224 */ /* 0x000fe200078e0065 */
[C---:B-1----:R-:W-:Y:S08]  /*a6f90*/  HMMA.1688.F32.TF32 R8, R164.reuse, R152, R236 ;  /* 0x00000098a408723c */ /* 0x042ff000000810ec */
[C---:B--2---:R-:W-:Y:S08]  /*a6fa0*/  HMMA.1688.F32.TF32 R16, R164.reuse, R148, R248 ;  /* 0x00000094a410723c */ /* 0x044ff000000810f8 */
[----:B---3--:R-:W-:Y:S01]  /*a6fb0*/  HMMA.1688.F32.TF32 R12, R164, R144, R240 ;  /* 0x00000090a40c723c */ /* 0x008fe200000810f0 */
[----:B------:R-:W-:Y:S01]  /*a6fc0*/  LDSM.16.M88.4 R104, [R5+0xac080] ;  /* 0x0ac080000568783b */ /* 0x000fe20000000200 */
[----:B------:R-:W-:-:S02]  /*a6fd0*/  IMAD.MOV.U32 R213, RZ, RZ, R100 ;  /* 0x000000ffffd57224 */ /* 0x000fc400078e0064 */
[----:B------:R-:W-:Y:S04]  /*a6fe0*/  LDSM.16.M88.4 R100, [R5+0xad080] ;  /* 0x0ad080000564783b */ /* 0x000fe80000000200 */
        /* <DEDUP_REMOVED lines=14> */
[----:B------:R-:W-:Y:S04]  /*a70d0*/  LDSM.16.M88.4 R68, [R5+0xb5080] ;  /* 0x0b5080000544783b */ /* 0x000fe80000000200 */
[----:B------:R-:W-:Y:S01]  /*a70e0*/  STL.64 [R1+0x15e0], R8 ;  /* 0x0015e00801007387 */ /* 0x000fe20000100a00 */
[----:B------:R4:W-:Y:S02]  /*a70f0*/  STL.64 [R1+0x15e8], R10 ;  /* 0x0015e80a01007387 */ /* 0x0009e40000100a00 */
        /* <DEDUP_REMOVED lines=10> */
[----:B------:R-:W-:Y:S01]  /*a71a0*/  LDSM.16.M88.4 R96, [R5+0xae080] ;  /* 0x0ae080000560783b */ /* 0x000fe20000000200 */
[----:B----4-:R-:W-:Y:S03]  /*a71b0*/  HMMA.1688.F32.TF32 R8, R164, R140, R244 ;  /* 0x0000008ca408723c */ /* 0x010fe600000810f4 */
[----:B------:R-:W-:Y:S01]  /*a71c0*/  STL.64 [R1+0x1620], R16 ;  /* 0x0016201001007387 */ /* 0x000fe20000100a00 */
[----:B------:R-:W-:Y:S02]  /*a71d0*/  STL.64 [R1+0x1628], R18 ;  /* 0x0016281201007387 */ /* 0x000fe40000100a00 */
[----:B------:R-:W-:Y:S02]  /*a71e0*/  STL.64 [R1+0x1650], R12 ;  /* 0x0016500c01007387 */ /* 0x000fe40000100a00 */
[----:B------:R-:W-:Y:S01]  /*a71f0*/  STL.64 [R1+0x1658], R14 ;  /* 0x0016580e01007387 */ /* 0x000fe20000100a00 */
[----:B------:R-:W1:Y:S04]  /*a7200*/  LDSM.16.M88.4 R136, [R5+0xa4080] ;  /* 0x0a4080000588783b */ /* 0x000e680000000200 */
[----:B------:R-:W2:Y:S01]  /*a7210*/  LDSM.16.M88.4 R92, [R5+0xaf080] ;  /* 0x0af08000055c783b */ /* 0x000ea20000000200 */
[----:B------:R-:W-:-:S02]  /*a7220*/  IMAD.MOV.U32 R244, RZ, RZ, R48 ;  /* 0x000000fffff47224 */ /* 0x000fc400078e0030 */
[----:B------:R-:W3:Y:S02]  /*a7230*/  LDL.LU R48, [R1+0x4714] ;  /* 0x0047140001307983 */ /* 0x000ee40000300800 */
[----:B------:R-:W-:Y:S02]  /*a7240*/  IMAD.MOV.U32 R245, RZ, RZ, R49 ;  /* 0x000000fffff57224 */ /* 0x000fe400078e0031 */
[----:B------:R-:W-:Y:S01]  /*a7250*/  IMAD.MOV.U32 R246, RZ, RZ, R52 ;  /* 0x000000fffff67224 */ /* 0x000fe200078e0034 */
[----:B------:R-:W-:Y:S01]  /*a7260*/  MOV R247, R53 ;  /* 0x0000003500f77202 */ /* 0x000fe20000000f00 */
[----:B------:R-:W4:Y:S04]  /*a7270*/  LDSM.16.M88.4 R88, [R5+0xb0080] ;  /* 0x0b0080000558783b */ /* 0x000f280000000200 */
[----:B------:R-:W1:Y:S04]  /*a7280*/  LDSM.16.M88.4 R84, [R5+0xb1080] ;  /* 0x0b1080000554783b */ /* 0x000e680000000200 */
[----:B------:R-:W1:Y:S04]  /*a7290*/  LDSM.16.M88.4 R80, [R5+0xb2080] ;  /* 0x0b2080000550783b */ /* 0x000e680000000200 */
[----:B------:R-:W1:Y:S04]  /*a72a0*/  LDSM.16.M88.4 R76, [R5+0xb3080] ;  /* 0x0b308000054c783b */ /* 0x000e680000000200 */
[----:B------:R-:W1:Y:S04]  /*a72b0*/  LDSM.16.M88.4 R72, [R5+0xb4080] ;  /* 0x0b4080000548783b */ /* 0x000e680000000200 */
[----:B------:R-:W-:Y:S04]  /*a72c0*/  LDSM.16.M88.4 R64, [R5+0xb6080] ;  /* 0x0b6080000540783b */ /* 0x000fe80000000200 */
[----:B------:R-:W-:Y:S04]  /*a72d0*/  LDSM.16.M88.4 R60, [R5+0xb7080] ;  /* 0x0b708000053c783b */ /* 0x000fe80000000200 */
[----:B------:R-:W-:Y:S04]  /*a72e0*/  LDSM.16.M88.4 R56, [R5+0xb8080] ;  /* 0x0b8080000538783b */ /* 0x000fe80000000200 */
[----:B------:R-:W-:Y:S04]  /*a72f0*/  LDS R216, [R3+0x18080] ;  /* 0x0180800003d87984 */ /* 0x000fe80000000800 */
[----:B------:R-:W-:Y:S01]  /*a7300*/  STL.64 [R1+0x16e0], R8 ;  /* 0x0016e00801007387 */ /* 0x000fe20000100a00 */
[----:B------:R1:W-:Y:S02]  /*a7310*/  STL.64 [R1+0x16e8], R10 ;  /* 0x0016e80a01007387 */ /* 0x0003e40000100a00 */
[----:B------:R-:W2:Y:S02]  /*a7320*/  LDL.LU R49, [R1+0x4710] ;  /* 0x0047100001317983 */ /* 0x000ea40000300800 */
[----:B------:R-:W2:Y:S01]  /*a7330*/  LDL.LU R52, [R1+0x470c] ;  /* 0x00470c0001347983 */ /* 0x000ea20000300800 */
[----:B------:R-:W2:Y:S01]  /*a7340*/  LDL.LU R53, [R1+0x4708] ;  /* 0x0047080001357983 */ /* 0x000ea20000300800 */
[----:B------:R-:W2:Y:S02]  /*a7350*/  LDL.LU R40, [R1+0x4704] ;  /* 0x0047040001287983 */ /* 0x000ea40000300800 */
[----:B------:R-:W3:Y:S02]  /*a7360*/  LDL.LU R41, [R1+0x4700] ;  /* 0x0047000001297983 */ /* 0x000ee40000300800 */
[----:B------:R-:W4:Y:S01]  /*a7370*/  LDL.LU R44, [R1+0x46fc] ;  /* 0x0046fc00012c7983 */ /* 0x000f220000300800 */
[----:B------:R-:W4:Y:S01]  /*a7380*/  LDL.LU R45, [R1+0x46f8] ;  /* 0x0046f800012d7983 */ /* 0x000f220000300800 */
[----:B------:R-:W4:Y:S02]  /*a7390*/  LDL.LU R32, [R1+0x46f4] ;  /* 0x0046f40001207983 */ /* 0x000f240000300800 */
[----:B------:R-:W4:Y:S02]  /*a73a0*/  LDL.LU R33, [R1+0x46f0] ;  /* 0x0046f00001217983 */ /* 0x000f240000300800 */
[----:B------:R-:W4:Y:S01]  /*a73b0*/  LDL.LU R36, [R1+0x46ec] ;  /* 0x0046ec0001247983 */ /* 0x000f220000300800 */
[----:B------:R-:W4:Y:S01]  /*a73c0*/  LDL.LU R37, [R1+0x46e8] ;  /* 0x0046e80001257983 */ /* 0x000f220000300800 */
[----:B------:R-:W-:-:S02]  /*a73d0*/  IMAD.MOV.U32 R236, RZ, RZ, R157 ;  /* 0x000000ffffec7224 */ /* 0x000fc400078e009d */
[----:B------:R-:W-:Y:S01]  /*a73e0*/  IMAD.MOV.U32 R237, RZ, RZ, R156 ;  /* 0x000000ffffed7224 */ /* 0x000fe200078e009c */
[----:B------:R-:W-:Y:S04]  /*a73f0*/  LDS R218, [R3+0x1a080] ;  /* 0x01a0800003da7984 */ /* 0x000fe80000000800 */
[----:B------:R-:W-:Y:S04]  /*a7400*/  LDSM.16.M88.4 R156, [R5+0xbf080] ;  /* 0x0bf08000059c783b */ /* 0x000fe80000000200 */
[----:B------:R-:W-:Y:S04]  /*a7410*/  LDS R217, [R4+0x18080] ;  /* 0x0180800004d97984 */ /* 0x000fe80000000800 */
[----:B------:R-:W-:Y:S01]  /*a7420*/  LDS R219, [R4+0x1a080] ;  /* 0x01a0800004db7984 */ /* 0x000fe20000000800 */
[----:B--2---:R-:W-:Y:S01]  /*a7430*/  MOV R187, R40 ;  /* 0x0000002800bb7202 */ /* 0x004fe20000000f00 */
[----:B---3--:R-:W-:-:S02]  /*a7440*/  IMAD.MOV.U32 R186, RZ, RZ, R41 ;  /* 0x000000ffffba7224 */ /* 0x008fc400078e0029 */
[----:B----4-:R-:W-:Y:S02]  /*a7450*/  IMAD.MOV.U32 R185, RZ, RZ, R44 ;  /* 0x000000ffffb97224 */ /* 0x010fe400078e002c */
[----:B------:R-:W-:Y:S01]  /*a7460*/  IMAD.MOV.U32 R184, RZ, RZ, R45 ;  /* 0x000000ffffb87224 */ /* 0x000fe200078e002d */
[----:B------:R-:W-:Y:S01]  /*a7470*/  MOV R183, R32 ;  /* 0x0000002000b77202 */ /* 0x000fe20000000f00 */
[----:B------:R-:W-:Y:S02]  /*a7480*/  IMAD.MOV.U32 R182, RZ, RZ, R33 ;  /* 0x000000ffffb67224 */ /* 0x000fe400078e0021 */
[----:B------:R-:W-:Y:S02]  /*a7490*/  IMAD.MOV.U32 R181, RZ, RZ, R36 ;  /* 0x000000ffffb57224 */ /* 0x000fe400078e0024 */
[----:B------:R-:W-:Y:S02]  /*a74a0*/  IMAD.MOV.U32 R180, RZ, RZ, R37 ;  /* 0x000000ffffb47224 */ /* 0x000fe400078e0025 */
[----:B------:R-:W-:-:S02]  /*a74b0*/  IMAD.MOV.U32 R188, RZ, RZ, R53 ;  /* 0x000000ffffbc7224 */ /* 0x000fc400078e0035 */
[----:B------:R-:W-:Y:S01]  /*a74c0*/  IMAD.MOV.U32 R189, RZ, RZ, R52 ;  /* 0x000000ffffbd7224 */ /* 0x000fe200078e0034 */
[C---:B-1----:R-:W-:Y:S08]  /*a74d0*/  HMMA.1688.F32.TF32 R8, R164.reuse, R132, R184 ;  /* 0x00000084a408723c */ /* 0x042ff000000810b8 */
[C---:B------:R-:W-:Y:S01]  /*a74e0*/  HMMA.1688.F32.TF32 R12, R164.reuse, R136, R180 ;  /* 0x00000088a40c723c */ /* 0x040fe200000810b4 */
[----:B------:R-:W-:Y:S01]  /*a74f0*/  IMAD.MOV.U32 R190, RZ, RZ, R49 ;  /* 0x000000ffffbe7224 */ /* 0x000fe200078e0031 */
[----:B------:R-:W-:Y:S01]  /*a7500*/  MOV R191, R48 ;  /* 0x0000003000bf7202 */ /* 0x000fe20000000f00 */
[----:B------:R-:W-:Y:S04]  /*a7510*/  LDSM.16.M88.4 R52, [R5+0xb9080] ;  /* 0x0b9080000534783b */ /* 0x000fe80000000200 */
[----:B------:R-:W1:Y:S04]  /*a7520*/  LDSM.16.M88.4 R48, [R5+0xba080] ;  /* 0x0ba080000530783b */ /* 0x000e680000000200 */
[----:B------:R-:W2:Y:S04]  /*a7530*/  LDSM.16.M88.4 R44, [R5+0xbb080] ;  /* 0x0bb08000052c783b */ /* 0x000ea80000000200 */
[----:B------:R-:W3:Y:S04]  /*a7540*/  LDSM.16.M88.4 R40, [R5+0xbc080] ;  /* 0x0bc080000528783b */ /* 0x000ee80000000200 */
[----:B------:R-:W4:Y:S04]  /*a7550*/  LDSM.16.M88.4 R36, [R5+0xbd080] ;  /* 0x0bd080000524783b */ /* 0x000f280000000200 */
[----:B------:R-:W1:Y:S01]  /*a7560*/  LDSM.16.M88.4 R32, [R5+0xbe080] ;  /* 0x0be080000520783b */ /* 0x000e620000000200 */
[C---:B------:R-:W-:Y:S03]  /*a7570*/  HMMA.1688.F32.TF32 R16, R164.reuse, R128, R188 ;  /* 0x00000080a410723c */ /* 0x040fe600000810bc */
[----:B------:R-:W-:Y:S01]  /*a7580*/  STL.64 [R1+0x16b0], R12 ;  /* 0x0016b00c01007387 */ /* 0x000fe20000100a00 */
[----:B------:R2:W-:Y:S02]  /*a7590*/  STL.64 [R1+0x16b8], R14 ;  /* 0x0016b80e01007387 */ /* 0x0005e40000100a00 */
[----:B------:R-:W-:Y:S02]  /*a75a0*/  STL.64 [R1+0x1700], R8 ;  /* 0x0017000801007387 */ /* 0x000fe40000100a00 */
[----:B------:R2:W-:Y:S02]  /*a75b0*/  STL.64 [R1+0x1708], R10 ;  /* 0x0017080a01007387 */ /* 0x0005e40000100a00 */
[C---:B--2---:R-:W-:Y:S08]  /*a75c0*/  HMMA.1688.F32.TF32 R12, R164.reuse, R124, R192 ;  /* 0x0000007ca40c723c */ /* 0x044ff000000810c0 */
[C---:B------:R-:W-:Y:S05]  /*a75d0*/  HMMA.1688.F32.TF32 R8, R164.reuse, R120, R196 ;  /* 0x00000078a408723c */ /* 0x040fea00000810c4 */
[----:B------:R-:W-:Y:S01]  /*a75e0*/  STL.64 [R1+0x1720], R16 ;  /* 0x0017201001007387 */ /* 0x000fe20000100a00 */
[----:B------:R2:W-:Y:S02]  /*a75f0*/  STL.64 [R1+0x1728], R18 ;  /* 0x0017281201007387 */ /* 0x0005e40000100a00 */
[C---:B--2---:R-:W-:Y:S07]  /*a7600*/  HMMA.1688.F32.TF32 R16, R164.reuse, R116, R200 ;  /* 0x00000074a410723c */ /* 0x044fee00000810c8 */
[----:B------:R-:W-:Y:S01]  /*a7610*/  STL.64 [R1+0x1750], R12 ;  /* 0x0017500c01007387 */ /* 0x000fe20000100a00 */
[----:B------:R2:W-:Y:S07]  /*a7620*/  STL.64 [R1+0x1758], R14 ;  /* 0x0017580e01007387 */ /* 0x0005ee0000100a00 */
[----:B------:R-:W-:Y:S02]  /*a7630*/  STL.64 [R1+0x17b0], R8 ;  /* 0x0017b00801007387 */ /* 0x000fe40000100a00 */
[----:B------:R1:W-:Y:S01]  /*a7640*/  STL.64 [R1+0x17b8], R10 ;  /* 0x0017b80a01007387 */ /* 0x0003e20000100a00 */
[C---:B--2---:R-:W-:Y:S08]  /*a7650*/  HMMA.1688.F32.TF32 R12, R164.reuse, R112, R204 ;  /* 0x00000070a40c723c */ /* 0x044ff000000810cc */
[C---:B-1----:R-:W-:Y:S01]  /*a7660*/  HMMA.1688.F32.TF32 R8, R164.reuse, R108, R208 ;  /* 0x0000006ca408723c */ /* 0x042fe200000810d0 */
        /* <DEDUP_REMOVED lines=85> */
[----:B------:R-:W3:Y:S01]  /*a7bc0*/  LDL.LU R168, [R1+0x2d40] ;  /* 0x002d400001a87983 */ /* 0x000ee20000300800 */
[----:B------:R-:W3:Y:S01]  /*a7bd0*/  LDL.LU R169, [R1+0x2d44] ;  /* 0x002d440001a97983 */ /* 0x000ee20000300800 */
[----:B------:R-:W3:Y:S02]  /*a7be0*/  LDL.LU R170, [R1+0x2d48] ;  /* 0x002d480001aa7983 */ /* 0x000ee40000300800 */
[----:B------:R-:W3:Y:S02]  /*a7bf0*/  LDL.LU R171, [R1+0x2d4c] ;  /* 0x002d4c0001ab7983 */ /* 0x000ee40000300800 */
[----:B-1----:R-:W2:Y:S01]  /*a7c00*/  LDL.LU R8, [R1+0x2d60] ;  /* 0x002d600001087983 */ /* 0x002ea20000300800 */
        /* <DEDUP_REMOVED lines=53> */
[C---:B------:R-:W-:Y:S08]  /*a7f60*/  HMMA.1688.F32.TF32 R16, R164.reuse, R56, R16 ;  /* 0x00000038a410723c */ /* 0x040ff00000081010 */
[C---:B----4-:R-:W-:Y:S08]  /*a7f70*/  HMMA.1688.F32.TF32 R24, R164.reuse, R64, R24 ;  /* 0x00000040a418723c */ /* 0x050ff00000081018 */
[C---:B------:R-:W-:Y:S08]  /*a7f80*/  HMMA.1688.F32.TF32 R28, R164.reuse, R68, R28 ;  /* 0x00000044a41c723c */ /* 0x040ff0000008101c */
[C---:B------:R-:W-:Y:S11]  /*a7f90*/  HMMA.1688.F32.TF32 R20, R164.reuse, R60, R20 ;  /* 0x0000003ca414723c */ /* 0x040ff60000081014 */
[----:B------:R-:W-:Y:S04]  /*a7fa0*/  @!UPT UIADD3 URZ, URZ, URZ, URZ ;  /* 0x0000003f3f3ff290 */ /* 0x000fe8000fffe03f */
[----:B------:R-:W-:Y:S01]  /*a7fb0*/  STL.64 [R1+0x1a20], R28 ;  /* 0x001a201c01007387 */ /* 0x000fe20000100a00 */
[----:B------:R-:W-:Y:S02]  /*a7fc0*/  STL.64 [R1+0x1a28], R30 ;  /* 0x001a281e01007387 */ /* 0x000fe40000100a00 */
[----:B------:R-:W-:Y:S02]  /*a7fd0*/  STL.64 [R1+0x1a40], R24 ;  /* 0x001a401801007387 */ /* 0x000fe40000100a00 */
[----:B------:R-:W-:Y:S03]  /*a7fe0*/  STL.64 [R1+0x1a48], R26 ;  /* 0x001a481a01007387 */ /* 0x000fe60000100a00 */
        /* <DEDUP_REMOVED lines=182> */
[----:B------:R-:W2:Y:S01]  /*a8b50*/  LDL.LU R251, [R1+0x2a6c] ;  /* 0x002a6c0001fb7983 */ /* 0x000ea20000300800 */
[C---:B---3--:R-:W-:Y:S08]  /*a8b60*/  HMMA.1688.F32.TF32 R8, R216.reuse, R60, R8 ;  /* 0x0000003cd808723c */ /* 0x048ff00000081008 */
[C---:B----4-:R-:W-:Y:S08]  /*a8b70*/  HMMA.1688.F32.TF32 R16, R216.reuse, R68, R16 ;  /* 0x00000044d810723c */ /* 0x050ff00000081010 */
[C---:B------:R-:W-:Y:S08]  /*a8b80*/  HMMA.1688.F32.TF32 R20, R216.reuse, R72, R20 ;  /* 0x00000048d814723c */ /* 0x040ff00000081014 */
[C---:B--2---:R-:W-:Y:S08]  /*a8b90*/  HMMA.1688.F32.TF32 R244, R216.reuse, R84, R244 ;  /* 0x00000054d8f4723c */ /* 0x044ff000000810f4 */
[C---:B------:R-:W-:Y:S08]  /*a8ba0*/  HMMA.1688.F32.TF32 R240, R216.reuse, R88, R240 ;  /* 0x00000058d8f0723c */ /* 0x040ff000000810f0 */
[C---:B------:R-:W-:Y:S08]  /*a8bb0*/  HMMA.1688.F32.TF32 R28, R216.reuse, R80, R28 ;  /* 0x00000050d81c723c */ /* 0x040ff0000008101c */
[C---:B------:R-:W-:Y:S08]  /*a8bc0*/  HMMA.1688.F32.TF32 R24, R216.reuse, R76, R24 ;  /* 0x0000004cd818723c */ /* 0x040ff00000081018 */
[C---:B------:R-:W-:Y:S01]  /*a8bd0*/  HMMA.1688.F32.TF32 R12, R216.reuse, R64, R12 ;  /* 0x00000040d80c723c */ /* 0x040fe2000008100c */
[----:B------:R-:W-:Y:S01]  /*a8be0*/  STL.64 [R1+0x3050], R240 ;  /* 0x003050f001007387 */ /* 0x000fe20000100a00 */
[----:B------:R2:W-:Y:S03]  /*a8bf0*/  STL.64 [R1+0x3058], R242 ;  /* 0x003058f201007387 */ /* 0x0005e60000100a00 */
[----:B--2---:R-:W2:Y:S01]  /*a8c00*/  LDL.LU.64 R242, [R1+0x46e0] ;  /* 0x0046e00001f27983 */ /* 0x004ea20000300a00 */
[----:B------:R-:W2:Y:S02]  /*a8c10*/  LDL.LU.64 R240, [R1+0x46d8] ;  /* 0x0046d80001f07983 */ /* 0x000ea40000300a00 */
[----:B------:R-:W-:Y:S02]  /*a8c20*/  STL.64 [R1+0x3040], R244 ;  /* 0x003040f401007387 */ /* 0x000fe40000100a00 */
[----:B------:R3:W-:Y:S02]  /*a8c30*/  STL.64 [R1+0x3048], R246 ;  /* 0x003048f601007387 */ /* 0x0007e40000100a00 */
[----:B---3--:R-:W3:Y:S01]  /*a8c40*/  LDL.LU.64 R246, [R1+0x46d0] ;  /* 0x0046d00001f67983 */ /* 0x008ee20000300a00 */
[----:B------:R-:W3:Y:S02]  /*a8c50*/  LDL.LU.64 R244, [R1+0x46c8] ;  /* 0x0046c80001f47983 */ /* 0x000ee40000300a00 */
        /* <DEDUP_REMOVED lines=12> */
[C---:B----4-:R-:W-:Y:S08]  /*a8d20*/  HMMA.1688.F32.TF32 R16, R216.reuse, R56, R160 ;  /* 0x00000038d810723c */ /* 0x050ff000000810a0 */
        /* <DEDUP_REMOVED lines=9> */
[C---:B----4-:R-:W-:Y:S08]  /*a8dc0*/  HMMA.1688.F32.TF32 R12, R216.reuse, R40, R180 ;  /* 0x00000028d80c723c */ /* 0x050ff000000810b4 */
        /* <DEDUP_REMOVED lines=8> */
[----:B----4-:R-:W-:Y:S08]  /*a8e50*/  HMMA.1688.F32.TF32 R12, R216, R156, R192 ;  /* 0x0000009cd80c723c */ /* 0x010ff000000810c0 */
        /* <DEDUP_REMOVED lines=18> */
[----:B------:R4:W-:Y:S07]  /*a8f80*/  STL.64 [R1+0x2f58], R18 ;  /* 0x002f581201007387 */ /* 0x0009ee0000100a00 */
[----:B------:R-:W-:Y:S02]  /*a8f90*/  STL.64 [R1+0x2f40], R12 ;  /* 0x002f400c01007387 */ /* 0x000fe40000100a00 */
[----:B------:R1:W-:Y:S01]  /*a8fa0*/  STL.64 [R1+0x2f48], R14 ;  /* 0x002f480e01007387 */ /* 0x0003e20000100a00 */
[C---:B----4-:R-:W-:Y:S08]  /*a8fb0*/  HMMA.1688.F32.TF32 R16, R164.reuse, R132, R220 ;  /* 0x00000084a410723c */ /* 0x050ff000000810dc */
        /* <DEDUP_REMOVED lines=14> */
[----:B------:R-:W-:Y:S02]  /*a90a0*/  STL.64 [R1+0x2ef8], R18 ;  /* 0x002ef81201007387 */ /* 0x000fe40000100a00 */
[----:B------:R-:W4:Y:S05]  /*a90b0*/  LDL.LU R228, [R1+0x1040] ;  /* 0x0010400001e47983 */ /* 0x000f2a0000300800 */
[----:B------:R-:W-:Y:S01]  /*a90c0*/  STL.64 [R1+0x2ee0], R12 ;  /* 0x002ee00c01007387 */ /* 0x000fe20000100a00 */
[----:B------:R-:W-:Y:S07]  /*a90d0*/  STL.64 [R1+0x2ee8], R14 ;  /* 0x002ee80e01007387 */ /* 0x000fee0000100a00 */
[----:B------:R1:W-:Y:S01]  /*a90e0*/  STL.64 [R1+0x2ed0], R8 ;  /* 0x002ed00801007387 */ /* 0x0003e20000100a00 */
[----:B------:R1:W-:Y:S02]  /*a90f0*/  STL.64 [R1+0x2ed8], R10 ;  /* 0x002ed80a01007387 */ /* 0x0003e40000100a00 */
        /* <DEDUP_REMOVED lines=173> */
[----:B------:R-:W-:Y:S11]  /*a9bd0*/  STL.64 [R1+0x46c0], R146 ;  /* 0x0046c09201007387 */ /* 0x000ff60000100a00 */
[----:B------:R-:W-:Y:S03]  /*a9be0*/  @!UPT UIADD3 URZ, URZ, URZ, URZ ;  /* 0x0000003f3f3ff290 */ /* 0x000fe6000fffe03f */
[----:B------:R-:W-:Y:S01]  /*a9bf0*/  STL.64 [R1+0x2d80], R12 ;  /* 0x002d800c01007387 */ /* 0x000fe20000100a00 */
[----:B------:R-:W-:Y:S02]  /*a9c00*/  STL.64 [R1+0x2d88], R14 ;  /* 0x002d880e01007387 */ /* 0x000fe40000100a00 */
[----:B------:R-:W-:Y:S05]  /*a9c10*/  STL.64 [R1+0x46b8], R144 ;  /* 0x0046b89001007387 */ /* 0x000fea0000100a00 */
[----:B------:R-:W-:Y:S01]  /*a9c20*/  STL.64 [R1+0x2d70], R8 ;  /* 0x002d700801007387 */ /* 0x000fe20000100a00 */
[----:B------:R2:W-:Y:S02]  /*a9c30*/  STL.64 [R1+0x2d78], R10 ;  /* 0x002d780a01007387 */ /* 0x0005e40000100a00 */
[C---:B--2---:R-:W-:Y:S02]  /*a9c40*/  HMMA.1688.F32.TF32 R8, R216.reuse, R140, R248 ;  /* 0x0000008cd808723c */ /* 0x044fe400000810f8 */
[----:B------:R-:W2:Y:S11]  /*a9c50*/  LDL.LU R248, [R1+0xdb0] ;  /* 0x000db00001f87983 */ /* 0x000eb60000300800 */
[----:B------:R-:W-:Y:S10]  /*a9c60*/  @!UPT UIADD3 URZ, URZ, URZ, URZ ;  /* 0x0000003f3f3ff290 */ /* 0x000ff4000fffe03f */
        /* <DEDUP_REMOVED lines=105> */
[----:B------:R-:W-:Y:S02]  /*aa300*/  STL.64 [R1+0x46b0], R142 ;  /* 0x0046b08e01007387 */ /* 0x000fe40000100a00 */
[----:B------:R1:W-:Y:S02]  /*aa310*/  STL.64 [R1+0x46a8], R140 ;  /* 0x0046a88c01007387 */ /* 0x0003e40000100a00 */
[----:B-1----:R-:W2:Y:S01]  /*aa320*/  LDL.LU R140, [R1+0x1000] ;  /* 0x00100000018c7983 */ /* 0x002ea20000300800 */
[----:B------:R-:W2:Y:S02]  /*aa330*/  LDL.LU R141, [R1+0x1004] ;  /* 0x00100400018d7983 */ /* 0x000ea40000300800 */
[----:B------:R-:W2:Y:S02]  /*aa340*/  LDL.LU R142, [R1+0x1008] ;  /* 0x00100800018e7983 */ /* 0x000ea40000300800 */
[----:B------:R-:W2:Y:S01]  /*aa350*/  LDL.LU R143, [R1+0x100c] ;  /* 0x00100c00018f7983 */ /* 0x000ea20000300800 */
[----:B------:R-:W-:Y:S01]  /*aa360*/  STL.64 [R1+0x46a0], R138 ;  /* 0x0046a08a01007387 */ /* 0x000fe20000100a00 */
[----:B------:R1:W-:Y:S01]  /*aa370*/  STL.64 [R1+0x4698], R136 ;  /* 0x0046988801007387 */ /* 0x0003e20000100a00 */
[C---:B---3--:R-:W-:Y:S08]  /*aa380*/  HMMA.1688.F32.TF32 R8, R216.reuse, R108, R8 ;  /* 0x0000006cd808723c */ /* 0x048ff00000081008 */
[C---:B----4-:R-:W-:Y:S08]  /*aa390*/  HMMA.1688.F32.TF32 R12, R216.reuse, R112, R12 ;  /* 0x00000070d80c723c */ /* 0x050ff0000008100c */
[C---:B------:R-:W-:Y:S08]  /*aa3a0*/  HMMA.1688.F32.TF32 R16, R216.reuse, R116, R16 ;  /* 0x00000074d810723c */ /* 0x040ff00000081010 */
[C---:B--2---:R-:W-:Y:S08]  /*aa3b0*/  HMMA.1688.F32.TF32 R24, R216.reuse, R124, R24 ;  /* 0x0000007cd818723c */ /* 0x044ff00000081018 */
[C---:B------:R-:W-:Y:S08]  /*aa3c0*/  HMMA.1688.F32.TF32 R28, R216.reuse, R128, R28 ;  /* 0x00000080d81c723c */ /* 0x040ff0000008101c */
[C---:B------:R-:W-:Y:S08]  /*aa3d0*/  HMMA.1688.F32.TF32 R20, R216.reuse, R120, R20 ;  /* 0x00000078d814723c */ /* 0x040ff00000081014 */
[C---:B------:R-:W-:Y:S08]  /*aa3e0*/  HMMA.1688.F32.TF32 R140, R216.reuse, R136, R140 ;  /* 0x00000088d88c723c */ /* 0x040ff0000008108c */
[C---:B-1----:R-:W-:Y:S11]  /*aa3f0*/  HMMA.1688.F32.TF32 R136, R216.reuse, R132, R144 ;  /* 0x00000084d888723c */ /* 0x042ff60000081090 */
        /* <DEDUP_REMOVED lines=82> */
[----:B------:R-:W2:Y:S02]  /*aa920*/  LDL.LU R236, [R1] ;  /* 0x0000000001ec7983 */ /* 0x000ea40000300800 */
        /* <DEDUP_REMOVED lines=171> */
[C---:B-1----:R-:W-:Y:S11]  /*ab3e0*/  HMMA.1688.F32.TF32 R240, R164.reuse, R124, R244 ;  /* 0x0000007ca4f0723c */ /* 0x042ff600000810f4 */
        /* <DEDUP_REMOVED lines=17> */
[C---:B---3--:R-:W-:Y:S08]  /*ab500*/  HMMA.1688.F32.TF32 R12, R164.reuse, R92, R168 ;  /* 0x0000005ca40c723c */ /* 0x048ff000000810a8 */
        /* <DEDUP_REMOVED lines=45> */
[----:B------:R-:W-:Y:S01]  /*ab7e0*/  HMMA.1688.F32.TF32 R8, R164, R156, R236 ;  /* 0x0000009ca408723c */ /* 0x000fe200000810ec */
[----:B------:R-:W-:Y:S04]  /*ab7f0*/  LDS R164, [R3+0x18300] ;  /* 0x0183000003a47984 */ /* 0x000fe80000000800 */
[----:B------:R-:W-:Y:S04]  /*ab800*/  LDS R166, [R3+0x1a300] ;  /* 0x01a3000003a67984 */ /* 0x000fe80000000800 */
[----:B------:R-:W-:Y:S04]  /*ab810*/  LDS R165, [R4+0x18300] ;  /* 0x0183000004a57984 */ /* 0x000fe80000000800 */
[----:B------:R-:W1:Y:S04]  /*ab820*/  LDS R167, [R4+0x1a300] ;  /* 0x01a3000004a77984 */ /* 0x000e680000000800 */
[----:B------:R-:W-:Y:S01]  /*ab830*/  STL.64 [R1+0x29e0], R16 ;  /* 0x0029e01001007387 */ /* 0x000fe20000100a00 */
[----:B------:R-:W-:Y:S02]  /*ab840*/  STL.64 [R1+0x29e8], R18 ;  /* 0x0029e81201007387 */ /* 0x000fe40000100a00 */
[----:B------:R-:W3:Y:S02]  /*ab850*/  LDL.LU R232, [R1+0x80] ;  /* 0x0000800001e87983 */ /* 0x000ee40000300800 */
[----:B------:R-:W-:Y:S01]  /*ab860*/  STL.64 [R1+0x29d0], R12 ;  /* 0x0029d00c01007387 */ /* 0x000fe20000100a00 */
[----:B------:R-:W-:Y:S01]  /*ab870*/  STL.64 [R1+0x29d8], R14 ;  /* 0x0029d80e01007387 */ /* 0x000fe20000100a00 */
[----:B------:R1:W-:Y:S02]  /*ab880*/  STL.64 [R1+0x2380], R8 ;  /* 0x0023800801007387 */ /* 0x0003e40000100a00 */
[----:B------:R1:W-:Y:S02]  /*ab890*/  STL.64 [R1+0x2388], R10 ;  /* 0x0023880a01007387 */ /* 0x0003e40000100a00 */
[----:B------:R-:W3:Y:S01]  /*ab8a0*/  LDL.LU R233, [R1+0x84] ;  /* 0x0000840001e97983 */ /* 0x000ee20000300800 */
[----:B------:R-:W3:Y:S01]  /*ab8b0*/  LDL.LU R234, [R1+0x88] ;  /* 0x0000880001ea7983 */ /* 0x000ee20000300800 */
[----:B----4-:R-:W-:-:S03]  /*ab8c0*/  IMAD.MOV.U32 R235, RZ, RZ, R248 ;  /* 0x000000ffffeb7224 */ /* 0x010fc600078e00f8 */
[----:B------:R-:W4:Y:S01]  /*ab8d0*/  LDL.LU R248, [R1+0x4674] ;  /* 0x0046740001f87983 */ /* 0x000f220000300800 */
[----:B------:R-:W3:Y:S02]  /*ab8e0*/  LDL.LU R228, [R1+0x90] ;  /* 0x0000900001e47983 */ /* 0x000ee40000300800 */
[----:B--2---:R-:W-:Y:S02]  /*ab8f0*/  IMAD.MOV.U32 R229, RZ, RZ, R251 ;  /* 0x000000ffffe57224 */ /* 0x004fe400078e00fb */
[----:B------:R-:W-:Y:S01]  /*ab900*/  IMAD.MOV.U32 R230, RZ, RZ, R250 ;  /* 0x000000ffffe67224 */ /* 0x000fe200078e00fa */
[----:B------:R-:W2:Y:S01]  /*ab910*/  LDL.LU R251, [R1+0x4670] ;  /* 0x0046700001fb7983 */ /* 0x000ea20000300800 */
[----:B------:R-:W2:Y:S01]  /*ab920*/  LDL.LU R250, [R1+0x466c] ;  /* 0x00466c0001fa7983 */ /* 0x000ea20000300800 */
[----:B------:R-:W-:Y:S02]  /*ab930*/  MOV R231, R249 ;  /* 0x000000f900e77202 */ /* 0x000fe40000000f00 */
[----:B------:R-:W2:Y:S01]  /*ab940*/  LDL.LU R249, [R1+0x4668] ;  /* 0x0046680001f97983 */ /* 0x000ea20000300800 */
[----:B------:R-:W2:Y:S02]  /*ab950*/  LDL.LU R224, [R1+0xa0] ;  /* 0x0000a00001e07983 */ /* 0x000ea40000300800 */
[----:B------:R-:W2:Y:S02]  /*ab960*/  LDL.LU R225, [R1+0xa4] ;  /* 0x0000a40001e17983 */ /* 0x000ea40000300800 */
[----:B------:R-:W2:Y:S02]  /*ab970*/  LDL.LU R226, [R1+0xa8] ;  /* 0x0000a80001e27983 */ /* 0x000ea40000300800 */
[----:B----4-:R-:W-:-:S02]  /*ab980*/  IMAD.MOV.U32 R227, RZ, RZ, R248 ;  /* 0x000000ffffe37224 */ /* 0x010fc400078e00f8 */
[----:B------:R-:W4:Y:S01]  /*ab990*/  LDL.LU R248, [R1+0x4664] ;  /* 0x0046640001f87983 */ /* 0x000f220000300800 */
[----:B------:R-:W2:Y:S02]  /*ab9a0*/  LDL.LU R212, [R1+0xc0] ;  /* 0x0000c00001d47983 */ /* 0x000ea40000300800 */
[----:B------:R-:W2:Y:S02]  /*ab9b0*/  LDL.LU R213, [R1+0xc4] ;  /* 0x0000c40001d57983 */ /* 0x000ea40000300800 */
[----:B------:R-:W2:Y:S01]  /*ab9c0*/  LDL.LU R214, [R1+0xc8] ;  /* 0x0000c80001d67983 */ /* 0x000ea20000300800 */
[----:B------:R-:W2:Y:S01]  /*ab9d0*/  LDL.LU R215, [R1+0xcc] ;  /* 0x0000cc0001d77983 */ /* 0x000ea20000300800 */
[----:B------:R-:W2:Y:S02]  /*ab9e0*/  LDL.LU R208, [R1+0xd0] ;  /* 0x0000d00001d07983 */ /* 0x000ea40000300800 */
[----:B------:R-:W2:Y:S02]  /*ab9f0*/  LDL.LU R209, [R1+0xd4] ;  /* 0x0000d40001d17983 */ /* 0x000ea40000300800 */
[----:B------:R-:W2:Y:S02]  /*aba00*/  LDL.LU R210, [R1+0xd8] ;  /* 0x0000d80001d27983 */ /* 0x000ea40000300800 */
[----:B----4-:R-:W-:-:S02]  /*aba10*/  IMAD.MOV.U32 R211, RZ, RZ, R248 ;  /* 0x000000ffffd37224 */ /* 0x010fc400078e00f8 */
        /* <DEDUP_REMOVED lines=76> */
[----:B--2---:R-:W-:Y:S01]  /*abee0*/  MOV R220, R249 ;  /* 0x000000f900dc7202 */ /* 0x004fe20000000f00 */
[----:B------:R-:W-:-:S02]  /*abef0*/  IMAD.MOV.U32 R221, RZ, RZ, R250 ;  /* 0x000000ffffdd7224 */ /* 0x000fc400078e00fa */
[----:B------:R-:W-:Y:S02]  /*abf00*/  IMAD.MOV.U32 R222, RZ, RZ, R251 ;  /* 0x000000ffffde7224 */ /* 0x000fe400078e00fb */
[----:B----4-:R-:W-:Y:S02]  /*abf10*/  IMAD.MOV.U32 R203, RZ, RZ, R248 ;  /* 0x000000ffffcb7224 */ /* 0x010fe400078e00f8 */
[----:B------:R-:W2:Y:S01]  /*abf20*/  LDL.LU R248, [R1+0x465c] ;  /* 0x00465c0001f87983 */ /* 0x000ea20000300800 */
[----:B------:R-:W2:Y:S02]  /*abf30*/  LDL.LU R249, [R1+0x4658] ;  /* 0x0046580001f97983 */ /* 0x000ea40000300800 */
[----:B------:R-:W2:Y:S02]  /*abf40*/  LDL.LU R250, [R1+0x4654] ;  /* 0x0046540001fa7983 */ /* 0x000ea40000300800 */
[----:B------:R-:W2:Y:S01]  /*abf50*/  LDL.LU R251, [R1+0x4650] ;  /* 0x0046500001fb7983 */ /* 0x000ea20000300800 */
[----:B------:R-:W4:Y:S01]  /*abf60*/  LDL.LU R223, [R1+0xbc] ;  /* 0x0000bc0001df7983 */ /* 0x000f220000300800 */
[----:B------:R-:W4:Y:S02]  /*abf70*/  LDL.LU R236, [R1+0x70] ;  /* 0x0000700001ec7983 */ /* 0x000f240000300800 */
[----:B------:R-:W4:Y:S02]  /*abf80*/  LDL.LU R237, [R1+0x74] ;  /* 0x0000740001ed7983 */ /* 0x000f240000300800 */
[----:B------:R-:W4:Y:S01]  /*abf90*/  LDL.LU R238, [R1+0x78] ;  /* 0x0000780001ee7983 */ /* 0x000f220000300800 */
[----:B------:R-:W4:Y:S01]  /*abfa0*/  LDL.LU R239, [R1+0x7c] ;  /* 0x00007c0001ef7983 */ /* 0x000f220000300800 */
[C---:B---3--:R-:W-:Y:S08]  /*abfb0*/  HMMA.1688.F32.TF32 R8, R216.reuse, R120, R8 ;  /* 0x00000078d808723c */ /* 0x048ff00000081008 */
        /* <DEDUP_REMOVED lines=14> */
[----:B------:R-:W-:Y:S07]  /*ac0a0*/  STL.64 [R1+0x29c8], R250 ;  /* 0x0029c8fa01007387 */ /* 0x000fee0000100a00 */
        /* <DEDUP_REMOVED lines=177> */
[C---:B------:R-:W-:Y:S08]  /*acbc0*/  HMMA.1688.F32.TF32 R28, R216.reuse, R32, R28 ;  /* 0x00000020d81c723c */ /* 0x040ff0000008101c */
[----:B------:R-:W-:Y:S08]  /*acbd0*/  HMMA.1688.F32.TF32 R24, R216, R156, R24 ;  /* 0x0000009cd818723c */ /* 0x000ff00000081018 */
[C---:B---3--:R-:W-:Y:S08]  /*acbe0*/  HMMA.1688.F32.TF32 R20, R164.reuse, R152, R20 ;  /* 0x00000098a414723c */ /* 0x048ff00000081014 */
[C---:B----4-:R-:W-:Y:S08]  /*acbf0*/  HMMA.1688.F32.TF32 R12, R164.reuse, R144, R12 ;  /* 0x00000090a40c723c */ /* 0x050ff0000008100c */
[C---:B------:R-:W-:Y:S08]  /*acc00*/  HMMA.1688.F32.TF32 R8, R164.reuse, R140, R8 ;  /* 0x0000008ca408723c */ /* 0x040ff00000081008 */
[----:B------:R-:W-:Y:S01]  /*acc10*/  HMMA.1688.F32.TF32 R16, R164, R148, R16 ;  /* 0x00000094a410723c */ /* 0x000fe20000081010 */
[----:B------:R-:W-:Y:S01]  /*acc20*/  STL.64 [R1+0x2820], R248 ;  /* 0x002820f801007387 */ /* 0x000fe20000100a00 */
[----:B------:R1:W-:Y:S06]  /*acc30*/  STL.64 [R1+0x2828], R250 ;  /* 0x002828fa01007387 */ /* 0x0003ec0000100a00 */
[C---:B-1----:R-:W-:Y:S08]  /*acc40*/  HMMA.1688.F32.TF32 R248, R216.reuse, R40, R240 ;  /* 0x00000028d8f8723c */ /* 0x042ff000000810f0 */
[----:B------:R-:W-:Y:S01]  /*acc50*/  HMMA.1688.F32.TF32 R240, R216, R36, R244 ;  /* 0x00000024d8f0723c */ /* 0x000fe200000810f4 */
        /* <DEDUP_REMOVED lines=190> */
[C---:B----4-:R-:W-:Y:S08]  /*ad840*/  HMMA.1688.F32.TF32 R248, R164.reuse, R56, R244 ;  /* 0x00000038a4f8723c */ /* 0x050ff000000810f4 */
[C---:B------:R-:W-:Y:S08]  /*ad850*/  HMMA.1688.F32.TF32 R244, R164.reuse, R52, R28 ;  /* 0x00000034a4f4723c */ /* 0x040ff0000008101c */
[C---:B--2---:R-:W-:Y:S08]  /*ad860*/  HMMA.1688.F32.TF32 R240, R164.reuse, R48, R24 ;  /* 0x00000030a4f0723c */ /* 0x044ff00000081018 */
[C---:B------:R-:W-:Y:S08]  /*ad870*/  HMMA.1688.F32.TF32 R28, R164.reuse, R44, R20 ;  /* 0x0000002ca41c723c */ /* 0x040ff00000081014 */
[C---:B------:R-:W-:Y:S08]  /*ad880*/  HMMA.1688.F32.TF32 R24, R164.reuse, R40, R16 ;  /* 0x00000028a418723c */ /* 0x040ff00000081010 */
[C---:B------:R-:W-:Y:S08]  /*ad890*/  HMMA.1688.F32.TF32 R20, R164.reuse, R36, R12 ;  /* 0x00000024a414723c */ /* 0x040ff0000008100c */
[C---:B------:R-:W-:Y:S08]  /*ad8a0*/  HMMA.1688.F32.TF32 R16, R164.reuse, R32, R8 ;  /* 0x00000020a410723c */ /* 0x040ff00000081008 */
        /* <DEDUP_REMOVED lines=165> */
[C---:B---3--:R-:W-:Y:S08]  /*ae300*/  HMMA.1688.F32.TF32 R240, R216.reuse, R84, R24 ;  /* 0x00000054d8f0723c */ /* 0x048ff00000081018 */
[C---:B------:R-:W-:Y:S08]  /*ae310*/  HMMA.1688.F32.TF32 R24, R216.reuse, R76, R16 ;  /* 0x0000004cd818723c */ /* 0x040ff00000081010 */
        /* <DEDUP_REMOVED lines=15> */
[----:B------:R3:W-:Y:S05]  /*ae410*/  STL.64 [R1+0x24b8], R14 ;  /* 0x0024b80e01007387 */ /* 0x0007ea0000100a00 */
        /* <DEDUP_REMOVED lines=40> */
[----:B------:R-:W-:Y:S02]  /*ae6a0*/  STL.64 [R1+0x2418], R18 ;  /* 0x0024181201007387 */ /* 0x000fe40000100a00 */
[----:B------:R-:W-:Y:S05]  /*ae6b0*/  STL.64 [R1+0x4648], R138 ;  /* 0x0046488a01007387 */ /* 0x000fea0000100a00 */
[----:B------:R-:W-:Y:S01]  /*ae6c0*/  STL.64 [R1+0x2400], R12 ;  /* 0x0024000c01007387 */ /* 0x000fe20000100a00 */
[----:B------:R-:W-:Y:S01]  /*ae6d0*/  STL.64 [R1+0x2408], R14 ;  /* 0x0024080e01007387 */ /* 0x000fe20000100a00 */
[----:B------:R-:W-:Y:S08]  /*ae6e0*/  STL.64 [R1+0x4640], R136 ;  /* 0x0046408801007387 */ /* 0x000ff00000100a00 */
        /* <DEDUP_REMOVED lines=11> */
[----:B------:R-:W-:Y:S01]  /*ae7a0*/  STL.64 [R1+0x23d0], R12 ;  /* 0x0023d00c01007387 */ /* 0x000fe20000100a00 */
[----:B------:R-:W-:Y:S11]  /*ae7b0*/  STL.64 [R1+0x23d8], R14 ;  /* 0x0023d80e01007387 */ /* 0x000ff60000100a00 */
        /* <DEDUP_REMOVED lines=111> */
[C---:B------:R-:W-:Y:S08]  /*aeeb0*/  HMMA.1688.F32.TF32 R240, R164.reuse, R116, R240 ;  /* 0x00000074a4f0723c */ /* 0x040ff000000810f0 */
[C---:B---3--:R-:W-:Y:S07]  /*aeec0*/  HMMA.1688.F32.TF32 R136, R164.reuse, R112, R244 ;  /* 0x00000070a488723c */ /* 0x048fee00000810f4 */
[----:B------:R-:W-:Y:S01]  /*aeed0*/  STL.64 [R1+0x22f0], R132 ;  /* 0x0022f08401007387 */ /* 0x000fe20000100a00 */
[----:B------:R2:W-:Y:S02]  /*aeee0*/  STL.64 [R1+0x22f8], R134 ;  /* 0x0022f88601007387 */ /* 0x0005e40000100a00 */
[C---:B--2---:R-:W-:Y:S08]  /*aeef0*/  HMMA.1688.F32.TF32 R132, R164.reuse, R108, R28 ;  /* 0x0000006ca484723c */ /* 0x044ff0000008101c */
[C---:B------:R-:W-:Y:S08]  /*aef00*/  HMMA.1688.F32.TF32 R28, R164.reuse, R104, R24 ;  /* 0x00000068a41c723c */ /* 0x040ff00000081018 */
        /* <DEDUP_REMOVED lines=65> */
[----:B------:R-:W2:Y:S04]  /*af320*/  LDS R167, [R4+0x1a500] ;  /* 0x01a5000004a77984 */ /* 0x000ea80000000800 */
        /* <DEDUP_REMOVED lines=151> */
[C---:B------:R-:W-:Y:S08]  /*afca0*/  HMMA.1688.F32.TF32 R28, R216.reuse, R116, R28 ;  /* 0x00000074d81c723c */ /* 0x040ff0000008101c */
[C---:B------:R-:W-:Y:S08]  /*afcb0*/  HMMA.1688.F32.TF32 R24, R216.reuse, R112, R24 ;  /* 0x00000070d818723c */ /* 0x040ff00000081018 */
        /* <DEDUP_REMOVED lines=79> */
[----:B----4-:R-:W-:Y:S01]  /*b01b0*/  HMMA.1688.F32.TF32 R8, R164, R152, R236 ;  /* 0x00000098a408723c */ /* 0x010fe200000810ec */
[----:B------:R-:W-:-:S06]  /*b01c0*/  IMAD.MOV.U32 R243, RZ, RZ, R252 ;  /* 0x000000fffff37224 */ /* 0x000fcc00078e00fc */
        /* <DEDUP_REMOVED lines=17> */
[----:B--2---:R-:W-:-:S03]  /*b02e0*/  MOV R239, R252 ;  /* 0x000000fc00ef7202 */ /* 0x004fc60000000f00 */
        /* <DEDUP_REMOVED lines=77> */
[----:B-1----:R-:W4:Y:S02]  /*b07c0*/  LDL.LU R8, [R1+0x330] ;  /* 0x0003300001087983 */ /* 0x002f240000300800 */
        /* <DEDUP_REMOVED lines=18> */
[----:B------:R-:W-:-:S02]  /*b08f0*/  IMAD.MOV.U32 R248, RZ, RZ, R7 ;  /* 0x000000fffff87224 */ /* 0x000fc400078e0007 */
[----:B------:R-:W-:Y:S01]  /*b0900*/  IMAD.MOV.U32 R249, RZ, RZ, R6 ;  /* 0x000000fffff97224 */ /* 0x000fe200078e0006 */
[----:B------:R-:W-:Y:S01]  /*b0910*/  MOV R250, R2 ;  /* 0x0000000200fa7202 */ /* 0x000fe20000000f00 */
[----:B------:R-:W-:Y:S02]  /*b0920*/  IMAD.MOV.U32 R251, RZ, RZ, R0 ;  /* 0x000000fffffb7224 */ /* 0x000fe400078e0000 */
[----:B--2---:R-:W-:Y:S02]  /*b0930*/  IMAD.MOV.U32 R231, RZ, RZ, R252 ;  /* 0x000000ffffe77224 */ /* 0x004fe400078e00fc */
[----:B------:R-:W2:Y:S01]  /*b0940*/  LDL.LU R252, [R1+0x4620] ;  /* 0x0046200001fc7983 */ /* 0x000ea20000300800 */
[----:B------:R-:W2:Y:S02]  /*b0950*/  LDL.LU R7, [R1+0x461c] ;  /* 0x00461c0001077983 */ /* 0x000ea40000300800 */
[----:B------:R-:W2:Y:S02]  /*b0960*/  LDL.LU R6, [R1+0x4618] ;  /* 0x0046180001067983 */ /* 0x000ea40000300800 */
[----:B------:R-:W2:Y:S01]  /*b0970*/  LDL.LU R2, [R1+0x4614] ;  /* 0x0046140001027983 */ /* 0x000ea20000300800 */
[----:B------:R-:W2:Y:S01]  /*b0980*/  LDL.LU R0, [R1+0x4610] ;  /* 0x0046100001007983 */ /* 0x000ea20000300800 */
[C---:B---3--:R-:W-:Y:S11]  /*b0990*/  HMMA.1688.F32.TF32 R144, R164.reuse, R148, R144 ;  /* 0x00000094a490723c */ /* 0x048ff60000081090 */
[----:B------:R-:W-:Y:S11]  /*b09a0*/  @!UPT UIADD3 URZ, URZ, URZ, URZ ;  /* 0x0000003f3f3ff290 */ /* 0x000ff6000fffe03f */
[----:B------:R-:W-:Y:S01]  /*b09b0*/  @!UPT UIADD3 URZ, URZ, URZ, URZ ;  /* 0x0000003f3f3ff290 */ /* 0x000fe2000fffe03f */
[----:B------:R-:W-:Y:S01]  /*b09c0*/  STL.64 [R1+0x1dc0], R144 ;  /* 0x001dc09001007387 */ /* 0x000fe20000100a00 */
[----:B------:R1:W-:Y:S03]  /*b09d0*/  STL.64 [R1+0x1dc8], R146 ;  /* 0x001dc89201007387 */ /* 0x0003e60000100a00 */
[----:B-1----:R-:W3:Y:S01]  /*b09e0*/  LDL.LU.64 R146, [R1+0x4608] ;  /* 0x0046080001927983 */ /* 0x002ee20000300a00 */
[----:B------:R-:W2:Y:S01]  /*b09f0*/  LDL.LU.64 R144, [R1+0x4600] ;  /* 0x0046000001907983 */ /* 0x000ea20000300a00 */
        /* <DEDUP_REMOVED lines=32> */
[----:B-1----:R-:W4:Y:S01]  /*b0c00*/  LDL.LU.64 R26, [R1+0x45e8] ;  /* 0x0045e800011a7983 */ /* 0x002f220000300a00 */
        /* <DEDUP_REMOVED lines=79> */
[----:B-1----:R-:W4:Y:S01]  /*b1100*/  LDL.LU.64 R230, [R1+0x44a8] ;  /* 0x0044a80001e67983 */ /* 0x002f220000300a00 */
[----:B------:R-:W4:Y:S02]  /*b1110*/  LDL.LU.64 R228, [R1+0x44a0] ;  /* 0x0044a00001e47983 */ /* 0x000f240000300a00 */
[----:B------:R-:W-:Y:S02]  /*b1120*/  STL.64 [R1+0x1500], R232 ;  /* 0x001500e801007387 */ /* 0x000fe40000100a00 */
[----:B------:R1:W-:Y:S02]  /*b1130*/  STL.64 [R1+0x1508], R234 ;  /* 0x001508ea01007387 */ /* 0x0003e40000100a00 */
[----:B-1----:R-:W4:Y:S01]  /*b1140*/  LDL.LU.64 R234, [R1+0x4498] ;  /* 0x0044980001ea7983 */ /* 0x002f220000300a00 */
[----:B------:R-:W4:Y:S02]  /*b1150*/  LDL.LU.64 R232, [R1+0x4490] ;  /* 0x0044900001e87983 */ /* 0x000f240000300a00 */
[----:B------:R-:W-:Y:S02]  /*b1160*/  STL.64 [R1+0x14f0], R236 ;  /* 0x0014f0ec01007387 */ /* 0x000fe40000100a00 */
[----:B------:R1:W-:Y:S02]  /*b1170*/  STL.64 [R1+0x14f8], R238 ;  /* 0x0014f8ee01007387 */ /* 0x0003e40000100a00 */
[----:B-1----:R-:W4:Y:S01]  /*b1180*/  LDL.LU.64 R238, [R1+0x4488] ;  /* 0x0044880001ee7983 */ /* 0x002f220000300a00 */
[----:B------:R-:W4:Y:S01]  /*b1190*/  LDL.LU.64 R236, [R1+0x4480] ;  /* 0x0044800001ec7983 */ /* 0x000f220000300a00 */
[C---:B------:R-:W-:Y:S11]  /*b11a0*/  HMMA.1688.F32.TF32 R216, R164.reuse, R48, R216 ;  /* 0x00000030a4d8723c */ /* 0x040ff600000810d8 */
[----:B------:R-:W-:Y:S11]  /*b11b0*/  @!UPT UIADD3 URZ, URZ, URZ, URZ ;  /* 0x0000003f3f3ff290 */ /* 0x000ff6000fffe03f */
[----:B------:R-:W-:Y:S01]  /*b11c0*/  @!UPT UIADD3 URZ, URZ, URZ, URZ ;  /* 0x0000003f3f3ff290 */ /* 0x000fe2000fffe03f */
[----:B------:R-:W-:Y:S01]  /*b11d0*/  STL.64 [R1+0x1460], R216 ;  /* 0x001460d801007387 */ /* 0x000fe20000100a00 */
[----:B------:R1:W-:Y:S02]  /*b11e0*/  STL.64 [R1+0x1468], R218 ;  /* 0x001468da01007387 */ /* 0x0003e40000100a00 */
[C---:B-1----:R-:W-:Y:S08]  /*b11f0*/  HMMA.1688.F32.TF32 R216, R164.reuse, R44, R248 ;  /* 0x0000002ca4d8723c */ /* 0x042ff000000810f8 */
[----:B------:R-:W-:Y:S11]  /*b1200*/  HMMA.1688.F32.TF32 R240, R164, R40, R240 ;  /* 0x00000028a4f0723c */ /* 0x000ff600000810f0 */
[----:B------:R-:W-:Y:S04]  /*b1210*/  @!UPT UIADD3 URZ, URZ, URZ, URZ ;  /* 0x0000003f3f3ff290 */ /* 0x000fe8000fffe03f */
[----:B------:R-:W-:Y:S01]  /*b1220*/  STL.64 [R1+0x1450], R216 ;  /* 0x001450d801007387 */ /* 0x000fe20000100a00 */
[----:B------:R4:W-:Y:S07]  /*b1230*/  STL.64 [R1+0x1458], R218 ;  /* 0x001458da01007387 */ /* 0x0009ee0000100a00 */
[----:B------:R-:W-:Y:S02]  /*b1240*/  STL.64 [R1+0x1400], R240 ;  /* 0x001400f001007387 */ /* 0x000fe40000100a00 */
[----:B------:R-:W-:Y:S01]  /*b1250*/  STL.64 [R1+0x1408], R242 ;  /* 0x001408f201007387 */ /* 0x000fe20000100a00 */
[C---:B--2---:R-:W-:Y:S08]  /*b1260*/  HMMA.1688.F32.TF32 R12, R244.reuse, R88, R12 ;  /* 0x00000058f40c723c */ /* 0x044ff0000008100c */
[----:B---3--:R-:W-:Y:S08]  /*b1270*/  HMMA.1688.F32.TF32 R224, R244, R152, R224 ;  /* 0x00000098f4e0723c */ /* 0x008ff000000810e0 */
[C---:B----4-:R-:W-:Y:S08]  /*b1280*/  HMMA.1688.F32.TF32 R216, R164.reuse, R32, R232 ;  /* 0x00000020a4d8723c */ /* 0x050ff000000810e8 */
[C---:B------:R-:W-:Y:S08]  /*b1290*/  HMMA.1688.F32.TF32 R236, R164.reuse, R36, R236 ;  /* 0x00000024a4ec723c */ /* 0x040ff000000810ec */
[----:B------:R-:W-:Y:S11]  /*b12a0*/  HMMA.1688.F32.TF32 R164, R164, R156, R228 ;  /* 0x0000009ca4a4723c */ /* 0x000ff600000810e4 */
[----:B------:R-:W-:Y:S04]  /*b12b0*/  @!UPT UIADD3 URZ, URZ, URZ, URZ ;  /* 0x0000003f3f3ff290 */ /* 0x000fe8000fffe03f */
[----:B------:R-:W-:Y:S01]  /*b12c0*/  STL.64 [R1+0x1370], R236 ;  /* 0x001370ec01007387 */ /* 0x000fe20000100a00 */
[----:B------:R-:W-:Y:S02]  /*b12d0*/  STL.64 [R1+0x1378], R238 ;  /* 0x001378ee01007387 */ /* 0x000fe40000100a00 */
[----:B------:R-:W-:Y:S02]  /*b12e0*/  STL.64 [R1+0x1320], R216 ;  /* 0x001320d801007387 */ /* 0x000fe40000100a00 */
        /* <DEDUP_REMOVED lines=56> */
[----:B------:R2:W-:Y:S01]  /*b1670*/  STL.64 [R1+0x1188], R14 ;  /* 0x0011880e01007387 */ /* 0x0005e20000100a00 */
[C---:B------:R-:W-:Y:S01]  /*b1680*/  HMMA.1688.F32.TF32 R16, R244.reuse, R80, R20 ;  /* 0x00000050f410723c */ /* 0x040fe20000081014 */
[----:B------:R-:W-:Y:S01]  /*b1690*/  STL.64 [R1+0x1170], R8 ;  /* 0x0011700801007387 */ /* 0x000fe20000100a00 */
[----:B------:R3:W-:Y:S06]  /*b16a0*/  STL.64 [R1+0x1178], R10 ;  /* 0x0011780a01007387 */ /* 0x0007ec0000100a00 */
[C---:B--2---:R-:W-:Y:S08]  /*b16b0*/  HMMA.1688.F32.TF32 R12, R244.reuse, R76, R24 ;  /* 0x0000004cf40c723c */ /* 0x044ff00000081018 */
[C---:B---3--:R-:W-:Y:S07]  /*b16c0*/  HMMA.1688.F32.TF32 R8, R244.reuse, R72, R28 ;  /* 0x00000048f408723c */ /* 0x048fee000008101c */
[----:B------:R-:W-:Y:S01]  /*b16d0*/  STL.64 [R1+0x1160], R16 ;  /* 0x0011601001007387 */ /* 0x000fe20000100a00 */
[----:B------:R-:W-:Y:S11]  /*b16e0*/  STL.64 [R1+0x1168], R18 ;  /* 0x0011681201007387 */ /* 0x000ff60000100a00 */
[----:B------:R-:W-:Y:S04]  /*b16f0*/  @!UPT UIADD3 URZ, URZ, URZ, URZ ;  /* 0x0000003f3f3ff290 */ /* 0x000fe8000fffe03f */
[----:B------:R-:W-:Y:S01]  /*b1700*/  STL.64 [R1+0x6d0], R8 ;  /* 0x0006d00801007387 */ /* 0x000fe20000100a00 */
[----:B------:R-:W-:Y:S02]  /*b1710*/  STL.64 [R1+0x1150], R12 ;  /* 0x0011500c01007387 */ /* 0x000fe40000100a00 */
[----:B------:R-:W-:Y:S02]  /*b1720*/  STL.64 [R1+0x1158], R14 ;  /* 0x0011580e01007387 */ /* 0x000fe40000100a00 */
[----:B------:R2:W-:Y:S01]  /*b1730*/  STL.64 [R1+0x6d8], R10 ;  /* 0x0006d80a01007387 */ /* 0x0005e20000100a00 */
        /* <DEDUP_REMOVED lines=44> */
[----:B------:R-:W1:Y:S01]  /*b1a00*/  LDL.LU R240, [R1+0x1060] ;  /* 0x0010600001f07983 */ /* 0x000e620000300800 */
[----:B------:R-:W1:Y:S02]  /*b1a10*/  LDL.LU R241, [R1+0x1064] ;  /* 0x0010640001f17983 */ /* 0x000e640000300800 */
[----:B------:R-:W1:Y:S02]  /*b1a20*/  LDL.LU R242, [R1+0x1068] ;  /* 0x0010680001f27983 */ /* 0x000e640000300800 */
[----:B------:R-:W1:Y:S01]  /*b1a30*/  LDL.LU R243, [R1+0x106c] ;  /* 0x00106c0001f37983 */ /* 0x000e620000300800 */
[----:B------:R-:W-:Y:S01]  /*b1a40*/  STL [R1+0x4668], R7 ;  /* 0x0046680701007387 */ /* 0x000fe20000100800 */
[----:B------:R-:W-:Y:S02]  /*b1a50*/  STL [R1+0x4664], R0 ;  /* 0x0046640001007387 */ /* 0x000fe40000100800 */
[----:B------:R-:W-:Y:S02]  /*b1a60*/  STL [R1+0x4660], R2 ;  /* 0x0046600201007387 */ /* 0x000fe40000100800 */
[----:B------:R-:W-:Y:S01]  /*b1a70*/  STL [R1+0x44f4], R6 ;  /* 0x0044f40601007387 */ /* 0x000fe20000100800 */
[----:B------:R-:W-:Y:S01]  /*b1a80*/  STL [R1+0x4480], R252 ;  /* 0x004480fc01007387 */ /* 0x000fe20000100800 */
[C---:B--2---:R-:W-:Y:S08]  /*b1a90*/  HMMA.1688.F32.TF32 R8, R244.reuse, R68, R200 ;  /* 0x00000044f408723c */ /* 0x044ff000000810c8 */
[C---:B---3--:R-:W-:Y:S08]  /*b1aa0*/  HMMA.1688.F32.TF32 R16, R244.reuse, R64, R204 ;  /* 0x00000040f410723c */ /* 0x048ff000000810cc */
        /* <DEDUP_REMOVED lines=8> */
[C---:B----4-:R-:W-:Y:S08]  /*b1b30*/  HMMA.1688.F32.TF32 R16, R244.reuse, R52, R220 ;  /* 0x00000034f410723c */ /* 0x050ff000000810dc */
[C---:B--2---:R-:W-:Y:S01]  /*b1b40*/  HMMA.1688.F32.TF32 R12, R244.reuse, R48, R224 ;  /* 0x00000030f40c723c */ /* 0x044fe200000810e0 */
        /* <DEDUP_REMOVED lines=12> */
[----:B------:R-:W-:Y:S01]  /*b1c10*/  HMMA.1688.F32.TF32 R244, R244, R156, R248 ;  /* 0x0000009cf4f4723c */ /* 0x000fe200000810f8 */
[----:B------:R-:W-:Y:S01]  /*b1c20*/  STL.64 [R1+0x660], R16 ;  /* 0x0006601001007387 */ /* 0x000fe20000100a00 */
[----:B------:R2:W-:Y:S05]  /*b1c30*/  STL.64 [R1+0x668], R18 ;  /* 0x0006681201007387 */ /* 0x0005ea0000100a00 */
[----:B------:R-:W-:Y:S02]  /*b1c40*/  STL.64 [R1+0x650], R12 ;  /* 0x0006500c01007387 */ /* 0x000fe40000100a00 */
[----:B------:R3:W-:Y:S11]  /*b1c50*/  STL.64 [R1+0x658], R14 ;  /* 0x0006580e01007387 */ /* 0x0007f60000100a00 */
[----:B------:R-:W-:Y:S03]  /*b1c60*/  @!UPT UIADD3 URZ, URZ, URZ, URZ ;  /* 0x0000003f3f3ff290 */ /* 0x000fe6000fffe03f */
[----:B------:R-:W-:Y:S01]  /*b1c70*/  STL [R1+0x46c4], R244 ;  /* 0x0046c4f401007387 */ /* 0x000fe20000100800 */
[----:B------:R-:W-:Y:S02]  /*b1c80*/  STL.64 [R1+0x640], R8 ;  /* 0x0006400801007387 */ /* 0x000fe40000100a00 */
[----:B------:R-:W-:Y:S02]  /*b1c90*/  STL.64 [R1+0x648], R10 ;  /* 0x0006480a01007387 */ /* 0x000fe40000100a00 */
[----:B------:R-:W-:Y:S01]  /*b1ca0*/  STL [R1+0x46c0], R245 ;  /* 0x0046c0f501007387 */ /* 0x000fe20000100800 */
[----:B------:R-:W-:Y:S01]  /*b1cb0*/  STL [R1+0x46bc], R246 ;  /* 0x0046bcf601007387 */ /* 0x000fe20000100800 */
[----:B------:R-:W-:Y:S02]  /*b1cc0*/  STL [R1+0x46b8], R247 ;  /* 0x0046b8f701007387 */ /* 0x000fe40000100800 */
        /* <DEDUP_REMOVED lines=52> */
[C---:B-1----:R-:W-:Y:S02]  /*b2010*/  HMMA.1688.F32.TF32 R240, R164.reuse, R152, R240 ;  /* 0x00000098a4f0723c */ /* 0x042fe400000810f0 */
[----:B------:R-:W-:Y:S04]  /*b2020*/  LDS R8, [R3+0x18680] ;  /* 0x0186800003087984 */ /* 0x000fe80000000800 */
[----:B------:R-:W-:Y:S04]  /*b2030*/  LDS R10, [R3+0x1a680] ;  /* 0x01a68000030a7984 */ /* 0x000fe80000000800 */
[----:B------:R-:W-:Y:S04]  /*b2040*/  LDS R9, [R4+0x18680] ;  /* 0x0186800004097984 */ /* 0x000fe80000000800 */
[----:B------:R-:W1:Y:S09]  /*b2050*/  LDS R11, [R4+0x1a680] ;  /* 0x01a68000040b7984 */ /* 0x000e720000000800 */
[----:B------:R-:W-:Y:S01]  /*b2060*/  STL [R1+0x46d4], R240 ;  /* 0x0046d4f001007387 */ /* 0x000fe20000100800 */
[----:B------:R-:W-:Y:S02]  /*b2070*/  STL [R1+0x46d0], R241 ;  /* 0x0046d0f101007387 */ /* 0x000fe40000100800 */
[----:B------:R-:W-:Y:S02]  /*b2080*/  STL [R1+0x46cc], R242 ;  /* 0x0046ccf201007387 */ /* 0x000fe40000100800 */
[----:B------:R-:W-:Y:S01]  /*b2090*/  STL [R1+0x46c8], R243 ;  /* 0x0046c8f301007387 */ /* 0x000fe20000100800 */
        /* <DEDUP_REMOVED lines=26> */
[----:B--2---:R-:W-:Y:S05]  /*b2240*/  HMMA.1688.F32.TF32 R16, R164, R112, R232 ;  /* 0x00000070a410723c */ /* 0x004fea00000810e8 */
[----:B------:R-:W-:Y:S01]  /*b2250*/  IMAD.MOV.U32 R243, RZ, RZ, R15 ;  /* 0x000000fffff37224 */ /* 0x000fe200078e000f */
[----:B------:R-:W-:Y:S01]  /*b2260*/  MOV R242, R14 ;  /* 0x0000000e00f27202 */ /* 0x000fe20000000f00 */
[----:B------:R-:W-:-:S02]  /*b2270*/  IMAD.MOV.U32 R240, RZ, RZ, R12 ;  /* 0x000000fffff07224 */ /* 0x000fc400078e000c */
[----:B------:R-:W-:Y:S02]  /*b2280*/  IMAD.MOV.U32 R241, RZ, RZ, R13 ;  /* 0x000000fffff17224 */ /* 0x000fe400078e000d */
[C---:B------:R-:W-:Y:S01]  /*b2290*/  HMMA.1688.F32.TF32 R12, R164.reuse, R108, R236 ;  /* 0x0000006ca40c723c */ /* 0x040fe200000810ec */
[----:B------:R-:W-:Y:S01]  /*b22a0*/  STL [R1+0x46e4], R243 ;  /* 0x0046e4f301007387 */ /* 0x000fe20000100800 */
[----:B------:R-:W-:Y:S02]  /*b22b0*/  STL [R1+0x46e0], R242 ;  /* 0x0046e0f201007387 */ /* 0x000fe40000100800 */
[----:B------:R-:W-:Y:S02]  /*b22c0*/  STL [R1+0x46dc], R241 ;  /* 0x0046dcf101007387 */ /* 0x000fe40000100800 */
[----:B------:R-:W-:Y:S06]  /*b22d0*/  STL [R1+0x46d8], R240 ;  /* 0x0046d8f001007387 */ /* 0x000fec0000100800 */
[----:B------:R-:W-:Y:S01]  /*b22e0*/  STL.64 [R1+0x5a0], R16 ;  /* 0x0005a01001007387 */ /* 0x000fe20000100a00 */
[----:B------:R2:W-:Y:S02]  /*b22f0*/  STL.64 [R1+0x5a8], R18 ;  /* 0x0005a81201007387 */ /* 0x0005e40000100a00 */
[----:B--2---:R-:W-:Y:S09]  /*b2300*/  HMMA.1688.F32.TF32 R16, R164, R104, R216 ;  /* 0x00000068a410723c */ /* 0x004ff200000810d8 */
[----:B------:R-:W-:-:S02]  /*b2310*/  IMAD.MOV.U32 R243, RZ, RZ, R12 ;  /* 0x000000fffff37224 */ /* 0x000fc400078e000c */
[----:B------:R-:W-:Y:S01]  /*b2320*/  IMAD.MOV.U32 R242, RZ, RZ, R13 ;  /* 0x000000fffff27224 */ /* 0x000fe200078e000d */
[----:B------:R-:W-:Y:S01]  /*b2330*/  MOV R241, R14 ;  /* 0x0000000e00f17202 */ /* 0x000fe20000000f00 */
[----:B------:R-:W-:-:S03]  /*b2340*/  IMAD.MOV.U32 R240, RZ, RZ, R15 ;  /* 0x000000fffff07224 */ /* 0x000fc600078e000f */
[----:B------:R-:W-:Y:S02]  /*b2350*/  STL.64 [R1+0x46f0], R242 ;  /* 0x0046f0f201007387 */ /* 0x000fe40000100a00 */
[----:B------:R2:W-:Y:S01]  /*b2360*/  STL.64 [R1+0x46e8], R240 ;  /* 0x0046e8f001007387 */ /* 0x0005e20000100a00 */
[----:B------:R-:W-:Y:S04]  /*b2370*/  HMMA.1688.F32.TF32 R12, R164, R100, R248 ;  /* 0x00000064a40c723c */ /* 0x000fe800000810f8 */
[----:B------:R3:W-:Y:S01]  /*b2380*/  STL.64 [R1+0x580], R16 ;  /* 0x0005801001007387 */ /* 0x0007e20000100a00 */
[----:B------:R2:W-:Y:S02]  /*b2390*/  STL.64 [R1+0x588], R18 ;  /* 0x0005881201007387 */ /* 0x0005e40000100a00 */
        /* <DEDUP_REMOVED lines=55> */
[----:B------:R-:W-:-:S02]  /*b2710*/  IMAD.MOV.U32 R244, RZ, RZ, R12 ;  /* 0x000000fffff47224 */ /* 0x000fc400078e000c */
[----:B------:R-:W4:Y:S02]  /*b2720*/  LDL.LU R163, [R1+0x13dc] ;  /* 0x0013dc0001a37983 */ /* 0x000f240000300800 */
[----:B------:R-:W-:Y:S01]  /*b2730*/  IMAD.MOV.U32 R245, RZ, RZ, R13 ;  /* 0x000000fffff57224 */ /* 0x000fe200078e000d */
[----:B------:R-:W4:Y:S01]  /*b2740*/  LDL.LU R12, [R1+0x13c0] ;  /* 0x0013c000010c7983 */ /* 0x000f220000300800 */
[----:B------:R-:W-:Y:S01]  /*b2750*/  MOV R246, R14 ;  /* 0x0000000e00f67202 */ /* 0x000fe20000000f00 */
[----:B------:R-:W4:Y:S02]  /*b2760*/  LDL.LU R13, [R1+0x13c4] ;  /* 0x0013c400010d7983 */ /* 0x000f240000300800 */
[----:B------:R-:W-:Y:S01]  /*b2770*/  IMAD.MOV.U32 R247, RZ, RZ, R15 ;  /* 0x000000fffff77224 */ /* 0x000fe200078e000f */
        /* <DEDUP_REMOVED lines=14> */
[----:B--2---:R-:W2:Y:S02]  /*b2860*/  LDL.LU R240, [R1+0x1360] ;  /* 0x0013600001f07983 */ /* 0x004ea40000300800 */
[----:B------:R-:W2:Y:S01]  /*b2870*/  LDL.LU R241, [R1+0x1364] ;  /* 0x0013640001f17983 */ /* 0x000ea20000300800 */
[----:B------:R-:W2:Y:S01]  /*b2880*/  LDL.LU R242, [R1+0x1368] ;  /* 0x0013680001f27983 */ /* 0x000ea20000300800 */
[----:B------:R-:W2:Y:S02]  /*b2890*/  LDL.LU R243, [R1+0x136c] ;  /* 0x00136c0001f37983 */ /* 0x000ea40000300800 */
[----:B---3--:R-:W3:Y:S02]  /*b28a0*/  LDL.LU R16, [R1+0x13b0] ;  /* 0x0013b00001107983 */ /* 0x008ee40000300800 */
        /* <DEDUP_REMOVED lines=27> */
[----:B------:R-:W-:Y:S02]  /*b2a60*/  STL.64 [R1+0x4700], R246 ;  /* 0x004700f601007387 */ /* 0x000fe40000100a00 */
[----:B------:R4:W-:Y:S01]  /*b2a70*/  STL.64 [R1+0x46f8], R244 ;  /* 0x0046f8f401007387 */ /* 0x0009e20000100a00 */
[C---:B--2---:R-:W-:Y:S08]  /*b2a80*/  HMMA.1688.F32.TF32 R240, R164.reuse, R96, R240 ;  /* 0x00000060a4f0723c */ /* 0x044ff000000810f0 */
[C---:B----4-:R-:W-:Y:S08]  /*b2a90*/  HMMA.1688.F32.TF32 R244, R164.reuse, R92, R28 ;  /* 0x0000005ca4f4723c */ /* 0x050ff0000008101c */
[C---:B------:R-:W-:Y:S08]  /*b2aa0*/  HMMA.1688.F32.TF32 R28, R164.reuse, R84, R20 ;  /* 0x00000054a41c723c */ /* 0x040ff00000081014 */
[C---:B------:R-:W-:Y:S01]  /*b2ab0*/  HMMA.1688.F32.TF32 R20, R164.reuse, R76, R12 ;  /* 0x0000004ca414723c */ /* 0x040fe2000008100c */
[----:B------:R-:W-:Y:S01]  /*b2ac0*/  STL.64 [R1+0x560], R240 ;  /* 0x000560f001007387 */ /* 0x000fe20000100a00 */
[----:B------:R2:W-:Y:S06]  /*b2ad0*/  STL.64 [R1+0x568], R242 ;  /* 0x000568f201007387 */ /* 0x0005ec0000100a00 */
[C---:B--2---:R-:W-:Y:S08]  /*b2ae0*/  HMMA.1688.F32.TF32 R240, R164.reuse, R88, R24 ;  /* 0x00000058a4f0723c */ /* 0x044ff00000081018 */
[C---:B---3--:R-:W-:Y:S08]  /*b2af0*/  HMMA.1688.F32.TF32 R24, R164.reuse, R80, R16 ;  /* 0x00000050a418723c */ /* 0x048ff00000081010 */
        /* <DEDUP_REMOVED lines=46> */
[----:B------:R-:W-:Y:S01]  /*b2de0*/  LDS R12, [R3+0x18700] ;  /* 0x01870000030c7984 */ /* 0x000fe20000000800 */
        /* <DEDUP_REMOVED lines=13> */
[----:B------:R-:W-:Y:S01]  /*b2ec0*/  STL.64 [R1+0x80], R24 ;  /* 0x0000801801007387 */ /* 0x000fe20000100a00 */
[----:B------:R2:W-:Y:S03]  /*b2ed0*/  STL.64 [R1+0x88], R26 ;  /* 0x0000881a01007387 */ /* 0x0005e60000100a00 */
[----:B------:R-:W-:Y:S02]  /*b2ee0*/  STL.64 [R1+0x70], R20 ;  /* 0x0000701401007387 */ /* 0x000fe40000100a00 */
[----:B------:R3:W-:Y:S01]  /*b2ef0*/  STL.64 [R1+0x78], R22 ;  /* 0x0000781601007387 */ /* 0x0007e20000100a00 */
[C---:B--2---:R-:W-:Y:S08]  /*b2f00*/  HMMA.1688.F32.TF32 R24, R8.reuse, R132, R236 ;  /* 0x000000840818723c */ /* 0x044ff000000810ec */
[C---:B---3--:R-:W-:Y:S07]  /*b2f10*/  HMMA.1688.F32.TF32 R20, R8.reuse, R128, R216 ;  /* 0x000000800814723c */ /* 0x048fee00000810d8 */
[----:B------:R-:W-:Y:S01]  /*b2f20*/  STL.64 [R1+0x60], R16 ;  /* 0x0000601001007387 */ /* 0x000fe20000100a00 */
[----:B------:R2:W-:Y:S02]  /*b2f30*/  STL.64 [R1+0x68], R18 ;  /* 0x0000681201007387 */ /* 0x0005e40000100a00 */
[C---:B--2---:R-:W-:Y:S05]  /*b2f40*/  HMMA.1688.F32.TF32 R16, R8.reuse, R124, R248 ;  /* 0x0000007c0810723c */ /* 0x044fea00000810f8 */
[----:B------:R-:W-:Y:S01]  /*b2f50*/  STL.64 [R1+0x50], R24 ;  /* 0x0000501801007387 */ /* 0x000fe20000100a00 */
[----:B------:R-:W-:Y:S02]  /*b2f60*/  STL.64 [R1+0x58], R26 ;  /* 0x0000581a01007387 */ /* 0x000fe40000100a00 */
[----:B------:R-:W2:Y:S05]  /*b2f70*/  LDL.LU R232, [R1+0x1a80] ;  /* 0x001a800001e87983 */ /* 0x000eaa0000300800 */
[----:B------:R-:W-:Y:S01]  /*b2f80*/  STL.64 [R1+0x40], R20 ;  /* 0x0000401401007387 */ /* 0x000fe20000100a00 */
[----:B------:R-:W-:Y:S09]  /*b2f90*/  STL.64 [R1+0x48], R22 ;  /* 0x0000481601007387 */ /* 0x000ff20000100a00 */
        /* <DEDUP_REMOVED lines=101> */
[C---:B--2---:R-:W-:Y:S03]  /*b35f0*/  HMMA.1688.F32.TF32 R164, R8.reuse, R120, R216 ;  /* 0x0000007808a4723c */ /* 0x044fe600000810d8 */
[----:B------:R-:W2:Y:S11]  /*b3600*/  LDL.LU R216, [R1+0x1c80] ;  /* 0x001c800001d87983 */ /* 0x000eb60000300800 */
[----:B------:R-:W-:Y:S09]  /*b3610*/  @!UPT UIADD3 URZ, URZ, URZ, URZ ;  /* 0x0000003f3f3ff290 */ /* 0x000ff2000fffe03f */
[----:B------:R-:W-:Y:S01]  /*b3620*/  STL.64 [R1+0x20], R164 ;  /* 0x000020a401007387 */ /* 0x000fe20000100a00 */
[----:B------:R1:W-:Y:S02]  /*b3630*/  STL.64 [R1+0x28], R166 ;  /* 0x000028a601007387 */ /* 0x0003e40000100a00 */
[----:B------:R-:W2:Y:S02]  /*b3640*/  LDL.LU R217, [R1+0x1c84] ;  /* 0x001c840001d97983 */ /* 0x000ea40000300800 */
[----:B------:R-:W2:Y:S01]  /*b3650*/  LDL.LU R218, [R1+0x1c88] ;  /* 0x001c880001da7983 */ /* 0x000ea20000300800 */
[----:B------:R-:W2:Y:S01]  /*b3660*/  LDL.LU R219, [R1+0x1c8c] ;  /* 0x001c8c0001db7983 */ /* 0x000ea20000300800 */
[C---:B------:R-:W-:Y:S08]  /*b3670*/  HMMA.1688.F32.TF32 R248, R8.reuse, R108, R248 ;  /* 0x0000006c08f8723c */ /* 0x040ff000000810f8 */
[C---:B---3--:R-:W-:Y:S08]  /*b3680*/  HMMA.1688.F32.TF32 R28, R8.reuse, R112, R28 ;  /* 0x00000070081c723c */ /* 0x048ff0000008101c */
[C---:B-1----:R-:W-:Y:S08]  /*b3690*/  HMMA.1688.F32.TF32 R164, R8.reuse, R116, R240 ;  /* 0x0000007408a4723c */ /* 0x042ff000000810f0 */
[C---:B------:R-:W-:Y:S08]  /*b36a0*/  HMMA.1688.F32.TF32 R24, R8.reuse, R104, R24 ;  /* 0x000000680818723c */ /* 0x040ff00000081018 */
[C---:B----4-:R-:W-:Y:S08]  /*b36b0*/  HMMA.1688.F32.TF32 R20, R8.reuse, R100, R20 ;  /* 0x000000640814723c */ /* 0x050ff00000081014 */
[C---:B------:R-:W-:Y:S01]  /*b36c0*/  HMMA.1688.F32.TF32 R16, R8.reuse, R96, R16 ;  /* 0x000000600810723c */ /* 0x040fe20000081010 */
[----:B------:R-:W-:Y:S01]  /*b36d0*/  STL.64 [R1+0x10], R164 ;  /* 0x000010a401007387 */ /* 0x000fe20000100a00 */
[----:B------:R-:W-:Y:S02]  /*b36e0*/  STL.64 [R1+0x18], R166 ;  /* 0x000018a601007387 */ /* 0x000fe40000100a00 */
[----:B------:R-:W-:Y:S02]  /*b36f0*/  STL.64 [R1+0x46a0], R250 ;  /* 0x0046a0fa01007387 */ /* 0x000fe40000100a00 */
[----:B------:R-:W-:Y:S01]  /*b3700*/  STL.64 [R1], R28 ;  /* 0x0000001c01007387 */ /* 0x000fe20000100a00 */
        /* <DEDUP_REMOVED lines=54> */
[----:B---3--:R-:W-:Y:S08]  /*b3a70*/  HMMA.1688.F32.TF32 R20, R8, R156, R232 ;  /* 0x0000009c0814723c */ /* 0x008ff000000810e8 */
        /* <DEDUP_REMOVED lines=129> */
[C---:B--2---:R-:W-:Y:S08]  /*b4290*/  HMMA.1688.F32.TF32 R248, R12.reuse, R140, R164 ;  /* 0x0000008c0cf8723c */ /* 0x044ff000000810a4 */
        /* <DEDUP_REMOVED lines=8> */
[----:B------:R4:W-:Y:S02]  /*b4320*/  STL.64 [R1+0x378], R166 ;  /* 0x000378a601007387 */ /* 0x0009e40000100a00 */
        /* <DEDUP_REMOVED lines=29> */
[----:B------:R-:W2:Y:S01]  /*b4500*/  LDL.LU R219, [R1+0x1acc] ;  /* 0x001acc0001db7983 */ /* 0x000ea20000300800 */
[C---:B---3--:R-:W-:Y:S08]  /*b4510*/  HMMA.1688.F32.TF32 R20, R12.reuse, R92, R180 ;  /* 0x0000005c0c14723c */ /* 0x048ff000000810b4 */
[C---:B----4-:R-:W-:Y:S08]  /*b4520*/  HMMA.1688.F32.TF32 R16, R12.reuse, R88, R184 ;  /* 0x000000580c10723c */ /* 0x050ff000000810b8 */
[C---:B------:R-:W-:Y:S07]  /*b4530*/  HMMA.1688.F32.TF32 R24, R12.reuse, R84, R188 ;  /* 0x000000540c18723c */ /* 0x040fee00000810bc */
[----:B------:R-:W-:Y:S01]  /*b4540*/  STL.64 [R1+0x2c0], R20 ;  /* 0x0002c01401007387 */ /* 0x000fe20000100a00 */
[----:B------:R3:W-:Y:S07]  /*b4550*/  STL.64 [R1+0x2c8], R22 ;  /* 0x0002c81601007387 */ /* 0x0007ee0000100a00 */
[----:B------:R-:W-:Y:S02]  /*b4560*/  STL.64 [R1+0x2b0], R16 ;  /* 0x0002b01001007387 */ /* 0x000fe40000100a00 */
[----:B------:R4:W-:Y:S01]  /*b4570*/  STL.64 [R1+0x2b8], R18 ;  /* 0x0002b81201007387 */ /* 0x0009e20000100a00 */
[C---:B---3--:R-:W-:Y:S08]  /*b4580*/  HMMA.1688.F32.TF32 R20, R12.reuse, R80, R192 ;  /* 0x000000500c14723c */ /* 0x048ff000000810c0 */
[C---:B----4-:R-:W-:Y:S01]  /*b4590*/  HMMA.1688.F32.TF32 R16, R12.reuse, R76, R196 ;  /* 0x0000004c0c10723c */ /* 0x050fe200000810c4 */
[----:B------:R-:W-:Y:S01]  /*b45a0*/  STL.64 [R1+0x2a0], R24 ;  /* 0x0002a01801007387 */ /* 0x000fe20000100a00 */
[----:B------:R3:W-:Y:S06]  /*b45b0*/  STL.64 [R1+0x2a8], R26 ;  /* 0x0002a81a01007387 */ /* 0x0007ec0000100a00 */
[C---:B---3--:R-:W-:Y:S07]  /*b45c0*/  HMMA.1688.F32.TF32 R24, R12.reuse, R72, R200 ;  /* 0x000000480c18723c */ /* 0x048fee00000810c8 */
        /* <DEDUP_REMOVED lines=25> */
[----:B------:R-:W-:Y:S02]  /*b4760*/  STL.64 [R1+0x218], R26 ;  /* 0x0002181a01007387 */ /* 0x000fe40000100a00 */
[----:B------:R-:W3:Y:S11]  /*b4770*/  LDL.LU R212, [R1+0x1ab0] ;  /* 0x001ab00001d47983 */ /* 0x000ef60000300800 */
[----:B------:R-:W-:Y:S01]  /*b4780*/  STL.64 [R1+0x200], R20 ;  /* 0x0002001401007387 */ /* 0x000fe20000100a00 */
[----:B------:R-:W-:Y:S07]  /*b4790*/  STL.64 [R1+0x208], R22 ;  /* 0x0002081601007387 */ /* 0x000fee0000100a00 */
        /* <DEDUP_REMOVED lines=25> */
[----:B--2---:R-:W-:Y:S01]  /*b4930*/  HMMA.1688.F32.TF32 R16, R12, R36, R216 ;  /* 0x000000240c10723c */ /* 0x004fe200000810d8 */
[----:B------:R-:W2:Y:S01]  /*b4940*/  LDL.LU R216, [R1+0x19a0] ;  /* 0x0019a00001d87983 */ /* 0x000ea20000300800 */
[----:B------:R-:W2:Y:S02]  /*b4950*/  LDL.LU R217, [R1+0x19a4] ;  /* 0x0019a40001d97983 */ /* 0x000ea40000300800 */
[----:B------:R-:W2:Y:S02]  /*b4960*/  LDL.LU R218, [R1+0x19a8] ;  /* 0x0019a80001da7983 */ /* 0x000ea40000300800 */
[----:B------:R-:W2:Y:S11]  /*b4970*/  LDL.LU R219, [R1+0x19ac] ;  /* 0x0019ac0001db7983 */ /* 0x000eb60000300800 */
[----:B------:R-:W-:Y:S07]  /*b4980*/  @!UPT UIADD3 URZ, URZ, URZ, URZ ;  /* 0x0000003f3f3ff290 */ /* 0x000fee000fffe03f */
[----:B------:R-:W-:Y:S02]  /*b4990*/  IMAD.MOV.U32 R7, RZ, RZ, R16 ;  /* 0x000000ffff077224 */ /* 0x000fe400078e0010 */
[----:B------:R-:W-:Y:S01]  /*b49a0*/  IMAD.MOV.U32 R0, RZ, RZ, R17 ;  /* 0x000000ffff007224 */ /* 0x000fe200078e0011 */
[----:B------:R-:W-:Y:S01]  /*b49b0*/  MOV R2, R18 ;  /* 0x0000001200027202 */ /* 0x000fe20000000f00 */
[----:B------:R-:W-:-:S05]  /*b49c0*/  IMAD.MOV.U32 R252, RZ, RZ, R19 ;  /* 0x000000fffffc7224 */ /* 0x000fca00078e0013 */
[----:B------:R1:W-:Y:S01]  /*b49d0*/  STL [R1+0x4678], R252 ;  /* 0x004678fc01007387 */ /* 0x0003e20000100800 */
[----:B------:R1:W-:Y:S02]  /*b49e0*/  STL [R1+0x4674], R2 ;  /* 0x0046740201007387 */ /* 0x0003e40000100800 */
[----:B------:R1:W-:Y:S02]  /*b49f0*/  STL [R1+0x4670], R0 ;  /* 0x0046700001007387 */ /* 0x0003e40000100800 */
[----:B------:R1:W-:Y:S01]  /*b4a00*/  STL [R1+0x466c], R7 ;  /* 0x00466c0701007387 */ /* 0x0003e20000100800 */
[C---:B---3--:R-:W-:Y:S08]  /*b4a10*/  HMMA.1688.F32.TF32 R20, R12.reuse, R32, R212 ;  /* 0x000000200c14723c */ /* 0x048ff000000810d4 */
[----:B----4-:R-:W-:Y:S08]  /*b4a20*/  HMMA.1688.F32.TF32 R16, R12, R156, R220 ;  /* 0x0000009c0c10723c */ /* 0x010ff000000810dc */
[----:B-1----:R-:W-:Y:S11]  /*b4a30*/  HMMA.1688.F32.TF32 R12, R8, R148, R228 ;  /* 0x00000094080c723c */ /* 0x002ff600000810e4 */
[----:B------:R-:W-:Y:S05]  /*b4a40*/  @!UPT UIADD3 URZ, URZ, URZ, URZ ;  /* 0x0000003f3f3ff290 */ /* 0x000fea000fffe03f */
[----:B------:R-:W-:Y:S02]  /*b4a50*/  IMAD.MOV.U32 R252, RZ, RZ, R16 ;  /* 0x000000fffffc7224 */ /* 0x000fe400078e0010 */
[----:B------:R-:W-:Y:S01]  /*b4a60*/  IMAD.MOV.U32 R2, RZ, RZ, R17 ;  /* 0x000000ffff027224 */ /* 0x000fe200078e0011 */
[----:B------:R-:W-:Y:S01]  /*b4a70*/  MOV R0, R18 ;  /* 0x0000001200007202 */ /* 0x000fe20000000f00 */
[----:B------:R-:W-:-:S04]  /*b4a80*/  IMAD.MOV.U32 R7, RZ, RZ, R19 ;  /* 0x000000ffff077224 */ /* 0x000fc800078e0013 */
[----:B------:R-:W-:Y:S01]  /*b4a90*/  MOV R149, R14 ;  /* 0x0000000e00957202 */ /* 0x000fe20000000f00 */
[----:B------:R-:W-:Y:S01]  /*b4aa0*/  HMMA.1688.F32.TF32 R16, R8, R152, R224 ;  /* 0x000000980810723c */ /* 0x000fe200000810e0 */
[----:B------:R-:W-:-:S06]  /*b4ab0*/  IMAD.MOV.U32 R148, RZ, RZ, R15 ;  /* 0x000000ffff947224 */ /* 0x000fcc00078e000f */
[----:B------:R-:W-:Y:S02]  /*b4ac0*/  IMAD.MOV.U32 R153, RZ, RZ, R12 ;  /* 0x000000ffff997224 */ /* 0x000fe400078e000c */
[----:B------:R-:W-:Y:S02]  /*b4ad0*/  IMAD.MOV.U32 R152, RZ, RZ, R13 ;  /* 0x000000ffff987224 */ /* 0x000fe400078e000d */
[C---:B------:R-:W-:Y:S01]  /*b4ae0*/  HMMA.1688.F32.TF32 R12, R8.reuse, R144, R232 ;  /* 0x00000090080c723c */ /* 0x040fe200000810e8 */
[----:B------:R-:W-:Y:S01]  /*b4af0*/  STL.64 [R1+0x1d0], R20 ;  /* 0x0001d01401007387 */ /* 0x000fe20000100a00 */
[----:B------:R-:W-:Y:S02]  /*b4b00*/  STL.64 [R1+0x1d8], R22 ;  /* 0x0001d81601007387 */ /* 0x000fe40000100a00 */
[----:B------:R-:W-:Y:S02]  /*b4b10*/  STL [R1+0x4688], R7 ;  /* 0x0046880701007387 */ /* 0x000fe40000100800 */
[----:B------:R-:W-:Y:S01]  /*b4b20*/  STL [R1+0x4684], R0 ;  /* 0x0046840001007387 */ /* 0x000fe20000100800 */
[----:B------:R1:W-:Y:S01]  /*b4b30*/  STL [R1+0x4680], R2 ;  /* 0x0046800201007387 */ /* 0x0003e20000100800 */
[----:B------:R3:W-:Y:S11]  /*b4b40*/  STL [R1+0x467c], R252 ;  /* 0x00467cfc01007387 */ /* 0x0007f60000100800 */
[----:B------:R-:W-:Y:S05]  /*b4b50*/  @!UPT UIADD3 URZ, URZ, URZ, URZ ;  /* 0x0000003f3f3ff290 */ /* 0x000fea000fffe03f */
[----:B-1----:R-:W-:Y:S02]  /*b4b60*/  IMAD.MOV.U32 R2, RZ, RZ, R12 ;  /* 0x000000ffff027224 */ /* 0x002fe400078e000c */
[----:B---3--:R-:W-:Y:S01]  /*b4b70*/  IMAD.MOV.U32 R252, RZ, RZ, R13 ;  /* 0x000000fffffc7224 */ /* 0x008fe200078e000d */
[----:B------:R-:W-:Y:S01]  /*b4b80*/  MOV R145, R14 ;  /* 0x0000000e00917202 */ /* 0x000fe20000000f00 */
[----:B------:R-:W-:Y:S02]  /*b4b90*/  IMAD.MOV.U32 R144, RZ, RZ, R15 ;  /* 0x000000ffff907224 */ /* 0x000fe400078e000f */
[C---:B------:R-:W-:Y:S01]  /*b4ba0*/  HMMA.1688.F32.TF32 R12, R8.reuse, R140, R236 ;  /* 0x0000008c080c723c */ /* 0x040fe200000810ec */
[----:B------:R1:W-:Y:S01]  /*b4bb0*/  STL.64 [R1+0x1a0], R16 ;  /* 0x0001a01001007387 */ /* 0x0003e20000100a00 */
[----:B------:R3:W-:Y:S02]  /*b4bc0*/  STL.64 [R1+0x1a8], R18 ;  /* 0x0001a81201007387 */ /* 0x0007e40000100a00 */
[----:B------:R4:W-:Y:S02]  /*b4bd0*/  STL [R1+0x4694], R149 ;  /* 0x0046949501007387 */ /* 0x0009e40000100800 */
[----:B------:R1:W-:Y:S01]  /*b4be0*/  STL [R1+0x4690], R152 ;  /* 0x0046909801007387 */ /* 0x0003e20000100800 */
[----:B------:R1:W-:Y:S11]  /*b4bf0*/  STL [R1+0x468c], R153 ;  /* 0x00468c9901007387 */ /* 0x0003f60000100800 */
[----:B------:R-:W-:Y:S06]  /*b4c00*/  @!UPT UIADD3 URZ, URZ, URZ, URZ ;  /* 0x0000003f3f3ff290 */ /* 0x000fec000fffe03f */
[----:B------:R-:W-:Y:S02]  /*b4c10*/  IMAD.MOV.U32 R7, RZ, RZ, R12 ;  /* 0x000000ffff077224 */ /* 0x000fe400078e000c */
[----:B------:R-:W-:Y:S01]  /*b4c20*/  IMAD.MOV.U32 R0, RZ, RZ, R13 ;  /* 0x000000ffff007224 */ /* 0x000fe200078e000d */
[----:B------:R-:W-:Y:S01]  /*b4c30*/  MOV R141, R14 ;  /* 0x0000000e008d7202 */ /* 0x000fe20000000f00 */
[----:B------:R-:W-:Y:S02]  /*b4c40*/  IMAD.MOV.U32 R140, RZ, RZ, R15 ;  /* 0x000000ffff8c7224 */ /* 0x000fe400078e000f */
[C---:B--2---:R-:W-:Y:S01]  /*b4c50*/  HMMA.1688.F32.TF32 R12, R8.reuse, R136, R216 ;  /* 0x00000088080c723c */ /* 0x044fe200000810d8 */
        /* <DEDUP_REMOVED lines=62> */
[C---:B------:R-:W-:Y:S01]  /*b5040*/  HMMA.1688.F32.TF32 R192, R8.reuse, R96, R216 ;  /* 0x0000006008c0723c */ /* 0x040fe200000810d8 */
[----:B------:R-:W-:Y:S01]  /*b5050*/  STL.64 [R1+0x4598], R190 ;  /* 0x004598be01007387 */ /* 0x000fe20000100a00 */
[----:B------:R-:W-:Y:S02]  /*b5060*/  STL.64 [R1+0x4590], R188 ;  /* 0x004590bc01007387 */ /* 0x000fe40000100a00 */
        /* <DEDUP_REMOVED lines=38> */
[C---:B---3--:R-:W-:Y:S01]  /*b52d0*/  HMMA.1688.F32.TF32 R196, R8.reuse, R92, R236 ;  /* 0x0000005c08c4723c */ /* 0x048fe200000810ec */
[----:B------:R-:W3:Y:S01]  /*b52e0*/  LDL.LU R236, [R1+0x17d0] ;  /* 0x0017d00001ec7983 */ /* 0x000ee20000300800 */
[----:B------:R-:W3:Y:S02]  /*b52f0*/  LDL.LU R237, [R1+0x17d4] ;  /* 0x0017d40001ed7983 */ /* 0x000ee40000300800 */
[----:B------:R-:W3:Y:S02]  /*b5300*/  LDL.LU R238, [R1+0x17d8] ;  /* 0x0017d80001ee7983 */ /* 0x000ee40000300800 */
[----:B------:R-:W3:Y:S02]  /*b5310*/  LDL.LU R239, [R1+0x17dc] ;  /* 0x0017dc0001ef7983 */ /* 0x000ee40000300800 */
[C---:B----4-:R-:W-:Y:S08]  /*b5320*/  HMMA.1688.F32.TF32 R200, R8.reuse, R88, R200 ;  /* 0x0000005808c8723c */ /* 0x050ff000000810c8 */
[C---:B--2---:R-:W-:Y:S08]  /*b5330*/  HMMA.1688.F32.TF32 R204, R8.reuse, R84, R204 ;  /* 0x0000005408cc723c */ /* 0x044ff000000810cc */
        /* <DEDUP_REMOVED lines=21> */
[----:B-1----:R-:W2:Y:S01]  /*b5490*/  LDL.LU R16, [R1+0x1780] ;  /* 0x0017800001107983 */ /* 0x002ea20000300800 */
[----:B------:R-:W2:Y:S02]  /*b54a0*/  LDL.LU R17, [R1+0x1784] ;  /* 0x0017840001117983 */ /* 0x000ea40000300800 */
[----:B------:R-:W2:Y:S02]  /*b54b0*/  LDL.LU R18, [R1+0x1788] ;  /* 0x0017880001127983 */ /* 0x000ea40000300800 */
[----:B------:R-:W2:Y:S01]  /*b54c0*/  LDL.LU R19, [R1+0x178c] ;  /* 0x00178c0001137983 */ /* 0x000ea20000300800 */
[----:B------:R-:W-:Y:S01]  /*b54d0*/  HMMA.1688.F32.TF32 R228, R8, R60, R228 ;  /* 0x0000003c08e4723c */ /* 0x000fe200000810e4 */
[----:B------:R-:W-:-:S02]  /*b54e0*/  IMAD.MOV.U32 R149, RZ, RZ, R12 ;  /* 0x000000ffff957224 */ /* 0x000fc400078e000c */
[----:B------:R-:W-:Y:S01]  /*b54f0*/  IMAD.MOV.U32 R152, RZ, RZ, R13 ;  /* 0x000000ffff987224 */ /* 0x000fe200078e000d */
[----:B------:R-:W-:Y:S01]  /*b5500*/  MOV R153, R14 ;  /* 0x0000000e00997202 */ /* 0x000fe20000000f00 */
[----:B------:R-:W-:-:S03]  /*b5510*/  IMAD.MOV.U32 R137, RZ, RZ, R15 ;  /* 0x000000ffff897224 */ /* 0x000fc600078e000f */
[----:B------:R-:W-:Y:S01]  /*b5520*/  HMMA.1688.F32.TF32 R12, R8, R132, R232 ;  /* 0x00000084080c723c */ /* 0x000fe200000810e8 */
[----:B------:R-:W-:Y:S04]  /*b5530*/  LDS R232, [R3+0x1c000] ;  /* 0x01c0000003e87984 */ /* 0x000fe80000000800 */
[----:B------:R-:W-:Y:S04]  /*b5540*/  LDS R234, [R3+0x1e000] ;  /* 0x01e0000003ea7984 */ /* 0x000fe80000000800 */
[----:B------:R-:W-:Y:S04]  /*b5550*/  LDS R233, [R4+0x1c000] ;  /* 0x01c0000004e97984 */ /* 0x000fe80000000800 */
[----:B------:R-:W1:Y:S04]  /*b5560*/  LDS R235, [R4+0x1e000] ;  /* 0x01e0000004eb7984 */ /* 0x000e680000000800 */
[----:B------:R-:W-:Y:S01]  /*b5570*/  STL.64 [R1+0x4638], R230 ;  /* 0x004638e601007387 */ /* 0x000fe20000100a00 */
[----:B------:R-:W-:Y:S02]  /*b5580*/  STL.64 [R1+0x4630], R228 ;  /* 0x004630e401007387 */ /* 0x000fe40000100a00 */
[----:B------:R-:W4:Y:S02]  /*b5590*/  LDL.LU R248, [R1+0x1740] ;  /* 0x0017400001f87983 */ /* 0x000f240000300800 */
[----:B------:R-:W4:Y:S01]  /*b55a0*/  LDL.LU R249, [R1+0x1744] ;  /* 0x0017440001f97983 */ /* 0x000f220000300800 */
[----:B------:R-:W4:Y:S01]  /*b55b0*/  LDL.LU R250, [R1+0x1748] ;  /* 0x0017480001fa7983 */ /* 0x000f220000300800 */
[----:B------:R-:W4:Y:S02]  /*b55c0*/  LDL.LU R251, [R1+0x174c] ;  /* 0x00174c0001fb7983 */ /* 0x000f240000300800 */
[----:B------:R-:W-:-:S02]  /*b55d0*/  IMAD.MOV.U32 R136, RZ, RZ, R12 ;  /* 0x000000ffff887224 */ /* 0x000fc400078e000c */
[----:B------:R-:W-:Y:S01]  /*b55e0*/  IMAD.MOV.U32 R133, RZ, RZ, R13 ;  /* 0x000000ffff857224 */ /* 0x000fe200078e000d */
[----:B------:R-:W-:Y:S01]  /*b55f0*/  MOV R132, R14 ;  /* 0x0000000e00847202 */ /* 0x000fe20000000f00 */
[----:B------:R-:W-:Y:S02]  /*b5600*/  IMAD.MOV.U32 R5, RZ, RZ, R15 ;  /* 0x000000ffff057224 */ /* 0x000fe400078e000f */
[----:B---3--:R-:W-:Y:S01]  /*b5610*/  HMMA.1688.F32.TF32 R12, R8, R56, R236 ;  /* 0x00000038080c723c */ /* 0x008fe200000810ec */
        /* <DEDUP_REMOVED lines=23> */
[----:B------:R-:W3:Y:S02]  /*b5790*/  LDL.LU R23, [R1+0x15fc] ;  /* 0x0015fc0001177983 */ /* 0x000ee40000300800 */
[----:B------:R-:W-:-:S02]  /*b57a0*/  IMAD.MOV.U32 R80, RZ, RZ, R12 ;  /* 0x000000ffff507224 */ /* 0x000fc400078e000c */
[----:B------:R-:W-:Y:S01]  /*b57b0*/  IMAD.MOV.U32 R77, RZ, RZ, R13 ;  /* 0x000000ffff4d7224 */ /* 0x000fe200078e000d */
[----:B------:R-:W-:Y:S01]  /*b57c0*/  MOV R76, R14 ;  /* 0x0000000e004c7202 */ /* 0x000fe20000000f00 */
[----:B------:R-:W-:Y:S02]  /*b57d0*/  IMAD.MOV.U32 R73, RZ, RZ, R15 ;  /* 0x000000ffff497224 */ /* 0x000fe400078e000f */
[C---:B--2---:R-:W-:Y:S01]  /*b57e0*/  HMMA.1688.F32.TF32 R12, R8.reuse, R52, R16 ;  /* 0x00000034080c723c */ /* 0x044fe20000081010 */
        /* <DEDUP_REMOVED lines=8> */
[----:B------:R-:W-:Y:S02]  /*b5870*/  IMAD.MOV.U32 R65, RZ, RZ, R15 ;  /* 0x000000ffff417224 */ /* 0x000fe400078e000f */
[C---:B----4-:R-:W-:Y:S11]  /*b5880*/  HMMA.1688.F32.TF32 R12, R8.reuse, R48, R248 ;  /* 0x00000030080c723c */ /* 0x050ff600000810f8 */
[----:B------:R-:W-:Y:S11]  /*b5890*/  @!UPT UIADD3 URZ, URZ, URZ, URZ ;  /* 0x0000003f3f3ff290 */ /* 0x000ff6000fffe03f */
[----:B------:R-:W-:Y:S02]  /*b58a0*/  @!UPT UIADD3 URZ, URZ, URZ, URZ ;  /* 0x0000003f3f3ff290 */ /* 0x000fe4000fffe03f */
[----:B------:R-:W-:Y:S02]  /*b58b0*/  IMAD.MOV.U32 R64, RZ, RZ, R12 ;  /* 0x000000ffff407224 */ /* 0x000fe400078e000c */
[----:B------:R-:W-:Y:S01]  /*b58c0*/  IMAD.MOV.U32 R61, RZ, RZ, R13 ;  /* 0x000000ffff3d7224 */ /* 0x000fe200078e000d */
[----:B------:R-:W-:Y:S01]  /*b58d0*/  MOV R60, R14 ;  /* 0x0000000e003c7202 */ /* 0x000fe20000000f00 */
[----:B------:R-:W-:Y:S02]  /*b58e0*/  IMAD.MOV.U32 R57, RZ, RZ, R15 ;  /* 0x000000ffff397224 */ /* 0x000fe400078e000f */
[C---:B---3--:R-:W-:Y:S11]  /*b58f0*/  HMMA.1688.F32.TF32 R12, R8.reuse, R44, R244 ;  /* 0x0000002c080c723c */ /* 0x048ff600000810f4 */
[----:B------:R-:W-:Y:S11]  /*b5900*/  @!UPT UIADD3 URZ, URZ, URZ, URZ ;  /* 0x0000003f3f3ff290 */ /* 0x000ff6000fffe03f */
[----:B------:R-:W-:Y:S02]  /*b5910*/  @!UPT UIADD3 URZ, URZ, URZ, URZ ;  /* 0x0000003f3f3ff290 */ /* 0x000fe4000fffe03f */
[----:B------:R-:W-:Y:S02]  /*b5920*/  IMAD.MOV.U32 R56, RZ, RZ, R12 ;  /* 0x000000ffff387224 */ /* 0x000fe400078e000c */
[----:B------:R-:W-:Y:S01]  /*b5930*/  IMAD.MOV.U32 R53, RZ, RZ, R13 ;  /* 0x000000ffff357224 */ /* 0x000fe200078e000d */
[----:B------:R-:W-:Y:S01]  /*b5940*/  MOV R52, R14 ;  /* 0x0000000e00347202 */ /* 0x000fe20000000f00 */
[----:B------:R-:W-:Y:S02]  /*b5950*/  IMAD.MOV.U32 R49, RZ, RZ, R15 ;  /* 0x000000ffff317224 */ /* 0x000fe400078e000f */
[C---:B------:R-:W-:Y:S11]  /*b5960*/  HMMA.1688.F32.TF32 R12, R8.reuse, R40, R240 ;  /* 0x00000028080c723c */ /* 0x040ff600000810f0 */
[----:B------:R-:W-:Y:S11]  /*b5970*/  @!UPT UIADD3 URZ, URZ, URZ, URZ ;  /* 0x0000003f3f3ff290 */ /* 0x000ff6000fffe03f */
[----:B------:R-:W-:Y:S02]  /*b5980*/  @!UPT UIADD3 URZ, URZ, URZ, URZ ;  /* 0x0000003f3f3ff290 */ /* 0x000fe4000fffe03f */
[----:B------:R-:W-:Y:S02]  /*b5990*/  IMAD.MOV.U32 R48, RZ, RZ, R12 ;  /* 0x000000ffff307224 */ /* 0x000fe400078e000c */
[----:B------:R-:W-:Y:S01]  /*b59a0*/  IMAD.MOV.U32 R45, RZ, RZ, R13 ;  /* 0x000000ffff2d7224 */ /* 0x000fe200078e000d */
[----:B------:R-:W-:Y:S01]  /*b59b0*/  MOV R44, R14 ;  /* 0x0000000e002c7202 */ /* 0x000fe20000000f00 */
[----:B------:R-:W-:Y:S02]  /*b59c0*/  IMAD.MOV.U32 R41, RZ, RZ, R15 ;  /* 0x000000ffff297224 */ /* 0x000fe400078e000f */
[----:B------:R-:W-:Y:S08]  /*b59d0*/  HMMA.1688.F32.TF32 R12, R8, R36, R28 ;  /* 0x00000024080c723c */ /* 0x000ff0000008101c */
[----:B-1----:R-:W-:Y:S01]  /*b59e0*/  HMMA.1688.F32.TF32 R28, R232, R154, R236 ;  /* 0x0000009ae81c723c */ /* 0x002fe200000810ec */
[----:B------:R-:W-:Y:S04]  /*b59f0*/  LDS R236, [R3+0x1c080] ;  /* 0x01c0800003ec7984 */ /* 0x000fe80000000800 */
[----:B------:R-:W-:Y:S04]  /*b5a00*/  LDS R238, [R3+0x1e080] ;  /* 0x01e0800003ee7984 */ /* 0x000fe80000000800 */
[----:B------:R-:W-:Y:S04]  /*b5a10*/  LDS R237, [R4+0x1c080] ;  /* 0x01c0800004ed7984 */ /* 0x000fe80000000800 */
[----:B------:R-:W1:Y:S03]  /*b5a20*/  LDS R239, [R4+0x1e080] ;  /* 0x01e0800004ef7984 */ /* 0x000e660000000800 */
[----:B------:R-:W-:-:S02]  /*b5a30*/  IMAD.MOV.U32 R40, RZ, RZ, R12 ;  /* 0x000000ffff287224 */ /* 0x000fc400078e000c */
[----:B------:R-:W-:Y:S01]  /*b5a40*/  IMAD.MOV.U32 R37, RZ, RZ, R13 ;  /* 0x000000ffff257224 */ /* 0x000fe200078e000d */
[----:B------:R-:W-:Y:S01]  /*b5a50*/  MOV R36, R14 ;  /* 0x0000000e00247202 */ /* 0x000fe20000000f00 */
[----:B------:R-:W-:Y:S02]  /*b5a60*/  IMAD.MOV.U32 R6, RZ, RZ, R15 ;  /* 0x000000ffff067224 */ /* 0x000fe400078e000f */
[C---:B------:R-:W-:Y:S08]  /*b5a70*/  HMMA.1688.F32.TF32 R12, R8.reuse, R32, R24 ;  /* 0x00000020080c723c */ /* 0x040ff00000081018 */
[----:B------:R-:W-:Y:S11]  /*b5a80*/  HMMA.1688.F32.TF32 R8, R8, R156, R20 ;  /* 0x0000009c0808723c */ /* 0x000ff60000081014 */
[----:B------:R-:W-:Y:S04]  /*b5a90*/  @!UPT UIADD3 URZ, URZ, URZ, URZ ;  /* 0x0000003f3f3ff290 */ /* 0x000fe8000fffe03f */
[----:B------:R3:W-:Y:S01]  /*b5aa0*/  STL.64 [R1+0x1540], R12 ;  /* 0x0015400c01007387 */ /* 0x0007e20000100a00 */
[----:B------:R2:W-:Y:S02]  /*b5ab0*/  STL.64 [R1+0x1548], R14 ;  /* 0x0015480e01007387 */ /* 0x0005e40000100a00 */
[----:B------:R-:W-:Y:S05]  /*b5ac0*/  STL [R1+0x4490], R28 ;  /* 0x0044901c01007387 */ /* 0x000fea0000100800 */
[----:B------:R-:W-:Y:S01]  /*b5ad0*/  STL.64 [R1+0x1470], R8 ;  /* 0x0014700801007387 */ /* 0x000fe20000100a00 */
[----:B------:R1:W-:Y:S01]  /*b5ae0*/  STL.64 [R1+0x1478], R10 ;  /* 0x0014780a01007387 */ /* 0x0003e20000100a00 */
[----:B------:R-:W-:Y:S02]  /*b5af0*/  STL [R1+0x448c], R29 ;  /* 0x00448c1d01007387 */ /* 0x000fe40000100800 */
[----:B------:R-:W-:Y:S02]  /*b5b00*/  STL [R1+0x4488], R30 ;  /* 0x0044881e01007387 */ /* 0x000fe40000100800 */
[----:B------:R-:W-:Y:S01]  /*b5b10*/  STL [R1+0x4484], R31 ;  /* 0x0044841f01007387 */ /* 0x000fe20000100800 */
        /* <DEDUP_REMOVED lines=27> */
[C---:B--2---:R-:W-:Y:S01]  /*b5cd0*/  HMMA.1688.F32.TF32 R24, R232.reuse, R150, R16 ;  /* 0x00000096e818723c */ /* 0x044fe20000081010 */
        /* <DEDUP_REMOVED lines=29> */
[----:B------:R-:W-:Y:S02]  /*b5eb0*/  STL [R1+0x44a0], R24 ;  /* 0x0044a01801007387 */ /* 0x000fe40000100800 */
[----:B------:R-:W-:Y:S02]  /*b5ec0*/  STL [R1+0x449c], R25 ;  /* 0x00449c1901007387 */ /* 0x000fe40000100800 */
[----:B------:R-:W-:Y:S01]  /*b5ed0*/  STL [R1+0x4498], R26 ;  /* 0x0044981a01007387 */ /* 0x000fe20000100800 */
[----:B------:R-:W-:Y:S01]  /*b5ee0*/  STL [R1+0x4494], R27 ;  /* 0x0044941b01007387 */ /* 0x000fe20000100800 */
[C---:B----4-:R-:W-:Y:S08]  /*b5ef0*/  HMMA.1688.F32.TF32 R20, R232.reuse, R146, R20 ;  /* 0x00000092e814723c */ /* 0x050ff00000081014 */
[C---:B--2---:R-:W-:Y:S08]  /*b5f00*/  HMMA.1688.F32.TF32 R16, R232.reuse, R142, R16 ;  /* 0x0000008ee810723c */ /* 0x044ff00000081010 */
[C---:B---3--:R-:W-:Y:S08]  /*b5f10*/  HMMA.1688.F32.TF32 R12, R232.reuse, R138, R12 ;  /* 0x0000008ae80c723c */ /* 0x048ff0000008100c */
[C---:B-1----:R-:W-:Y:S01]  /*b5f20*/  HMMA.1688.F32.TF32 R8, R232.reuse, R134, R188 ;  /* 0x00000086e808723c */ /* 0x042fe200000810bc */
        /* <DEDUP_REMOVED lines=15> */
[----:B------:R1:W-:Y:S02]  /*b6020*/  STL [R1+0x44d4], R11 ;  /* 0x0044d40b01007387 */ /* 0x0003e40000100800 */
        /* <DEDUP_REMOVED lines=25> */
[----:B------:R-:W-:Y:S02]  /*b61c0*/  STL.64 [R1+0x10d8], R18 ;  /* 0x0010d81201007387 */ /* 0x000fe40000100a00 */
[----:B------:R-:W2:Y:S05]  /*b61d0*/  LDL.LU R244, [R1+0x1ff0] ;  /* 0x001ff00001f47983 */ /* 0x000eaa0000300800 */
[----:B------:R1:W-:Y:S01]  /*b61e0*/  STL.64 [R1+0x10c0], R12 ;  /* 0x0010c00c01007387 */ /* 0x0003e20000100a00 */
[----:B------:R3:W-:Y:S07]  /*b61f0*/  STL.64 [R1+0x10c8], R14 ;  /* 0x0010c80e01007387 */ /* 0x0007ee0000100a00 */
        /* <DEDUP_REMOVED lines=71> */
[----:B---3--:R-:W2:Y:S01]  /*b6670*/  LDL.LU R14, [R1+0x1998] ;  /* 0x00199800010e7983 */ /* 0x008ea20000300800 */
[----:B------:R-:W2:Y:S01]  /*b6680*/  LDL.LU R15, [R1+0x199c] ;  /* 0x00199c00010f7983 */ /* 0x000ea20000300800 */
[----:B----4-:R-:W3:Y:S02]  /*b6690*/  LDL.LU R8, [R1+0x1960] ;  /* 0x0019600001087983 */ /* 0x010ee40000300800 */
        /* <DEDUP_REMOVED lines=39> */
[----:B------:R2:W-:Y:S02]  /*b6910*/  STL.64 [R1+0x10a8], R10 ;  /* 0x0010a80a01007387 */ /* 0x0005e40000100a00 */
[C---:B--2---:R-:W-:Y:S08]  /*b6920*/  HMMA.1688.F32.TF32 R8, R232.reuse, R86, R12 ;  /* 0x00000056e808723c */ /* 0x044ff0000008100c */
[C---:B----4-:R-:W-:Y:S08]  /*b6930*/  HMMA.1688.F32.TF32 R16, R232.reuse, R82, R16 ;  /* 0x00000052e810723c */ /* 0x050ff00000081010 */
        /* <DEDUP_REMOVED lines=75> */
[----:B------:R2:W-:Y:S01]  /*b6df0*/  STL.64 [R1+0xf40], R16 ;  /* 0x000f401001007387 */ /* 0x0005e20000100a00 */
[----:B------:R3:W-:Y:S02]  /*b6e00*/  STL.64 [R1+0xf48], R18 ;  /* 0x000f481201007387 */ /* 0x0007e40000100a00 */
[----:B------:R-:W1:Y:S05]  /*b6e10*/  LDL.LU R160, [R1+0x21f0] ;  /* 0x0021f00001a07983 */ /* 0x000e6a0000300800 */
[----:B------:R-:W-:Y:S01]  /*b6e20*/  STL.64 [R1+0xf30], R12 ;  /* 0x000f300c01007387 */ /* 0x000fe20000100a00 */
[----:B------:R-:W-:Y:S07]  /*b6e30*/  STL.64 [R1+0xf38], R14 ;  /* 0x000f380e01007387 */ /* 0x000fee0000100a00 */
[----:B------:R-:W-:Y:S01]  /*b6e40*/  STL.64 [R1+0xf20], R8 ;  /* 0x000f200801007387 */ /* 0x000fe20000100a00 */
        /* <DEDUP_REMOVED lines=64> */
[----:B--2---:R-:W4:Y:S02]  /*b7250*/  LDL.LU R16, [R1+0x2030] ;  /* 0x0020300001107983 */ /* 0x004f240000300800 */
[----:B------:R-:W4:Y:S02]  /*b7260*/  LDL.LU R17, [R1+0x2034] ;  /* 0x0020340001117983 */ /* 0x000f240000300800 */
[----:B---3--:R-:W4:Y:S01]  /*b7270*/  LDL.LU R18, [R1+0x2038] ;  /* 0x0020380001127983 */ /* 0x008f220000300800 */
        /* <DEDUP_REMOVED lines=33> */
[C---:B----4-:R-:W-:Y:S08]  /*b7490*/  HMMA.1688.F32.TF32 R8, R236.reuse, R110, R16 ;  /* 0x0000006eec08723c */ /* 0x050ff00000081010 */
[C---:B------:R-:W-:Y:S08]  /*b74a0*/  HMMA.1688.F32.TF32 R16, R236.reuse, R106, R20 ;  /* 0x0000006aec10723c */ /* 0x040ff00000081014 */
[C---:B--2---:R-:W-:Y:S07]  /*b74b0*/  HMMA.1688.F32.TF32 R12, R236.reuse, R102, R24 ;  /* 0x00000066ec0c723c */ /* 0x044fee0000081018 */
        /* <DEDUP_REMOVED lines=64> */
[----:B------:R1:W-:Y:S02]  /*b78c0*/  STL.64 [R1+0x8b8], R14 ;  /* 0x0008b80e01007387 */ /* 0x0003e40000100a00 */
[C---:B-1----:R-:W-:Y:S11]  /*b78d0*/  HMMA.1688.F32.TF32 R12, R232.reuse, R150, R248 ;  /* 0x00000096e80c723c */ /* 0x042ff600000810f8 */
[----:B------:R-:W-:Y:S04]  /*b78e0*/  @!UPT UIADD3 URZ, URZ, URZ, URZ ;  /* 0x0000003f3f3ff290 */ /* 0x000fe8000fffe03f */
[----:B------:R-:W-:Y:S01]  /*b78f0*/  STL.64 [R1+0x8a0], R8 ;  /* 0x0008a00801007387 */ /* 0x000fe20000100a00 */
[----:B------:R1:W-:Y:S02]  /*b7900*/  STL.64 [R1+0x8a8], R10 ;  /* 0x0008a80a01007387 */ /* 0x0003e40000100a00 */
[C---:B-1----:R-:W-:Y:S01]  /*b7910*/  HMMA.1688.F32.TF32 R8, R232.reuse, R146, R244 ;  /* 0x00000092e808723c */ /* 0x042fe200000810f4 */
[----:B------:R-:W-:Y:S04]  /*b7920*/  STL.64 [R1+0x4760], R146 ;  /* 0x0047609201007387 */ /* 0x000fe80000100a00 */
[----:B------:R-:W-:Y:S02]  /*b7930*/  STL.64 [R1+0xdd0], R12 ;  /* 0x000dd00c01007387 */ /* 0x000fe40000100a00 */
[----:B------:R-:W-:Y:S02]  /*b7940*/  STL.64 [R1+0xdd8], R14 ;  /* 0x000dd80e01007387 */ /* 0x000fe40000100a00 */
[----:B------:R-:W-:Y:S11]  /*b7950*/  STL.64 [R1+0x4758], R144 ;  /* 0x0047589001007387 */ /* 0x000ff60000100a00 */
[----:B------:R-:W-:Y:S03]  /*b7960*/  @!UPT UIADD3 URZ, URZ, URZ, URZ ;  /* 0x0000003f3f3ff290 */ /* 0x000fe6000fffe03f */
[----:B------:R-:W-:Y:S01]  /*b7970*/  STL.64 [R1+0xdc0], R8 ;  /* 0x000dc00801007387 */ /* 0x000fe20000100a00 */
[----:B------:R1:W-:Y:S02]  /*b7980*/  STL.64 [R1+0xdc8], R10 ;  /* 0x000dc80a01007387 */ /* 0x0003e40000100a00 */
[C---:B-1----:R-:W-:Y:S01]  /*b7990*/  HMMA.1688.F32.TF32 R8, R232.reuse, R142, R240 ;  /* 0x0000008ee808723c */ /* 0x042fe200000810f0 */
[----:B------:R-:W2:Y:S11]  /*b79a0*/  LDL.LU R240, [R1+0x23b0] ;  /* 0x0023b00001f07983 */ /* 0x000eb60000300800 */
[----:B------:R-:W-:Y:S11]  /*b79b0*/  @!UPT UIADD3 URZ, URZ, URZ, URZ ;  /* 0x0000003f3f3ff290 */ /* 0x000ff6000fffe03f */
        /* <DEDUP_REMOVED lines=115> */
[----:B-1----:R-:W3:Y:S01]  /*b80f0*/  LDL.LU R140, [R1+0x2f30] ;  /* 0x002f3000018c7983 */ /* 0x002ee20000300800 */
[----:B------:R-:W3:Y:S02]  /*b8100*/  LDL.LU R141, [R1+0x2f34] ;  /* 0x002f3400018d7983 */ /* 0x000ee40000300800 */
[----:B------:R-:W3:Y:S02]  /*b8110*/  LDL.LU R142, [R1+0x2f38] ;  /* 0x002f3800018e7983 */ /* 0x000ee40000300800 */
[----:B------:R-:W3:Y:S01]  /*b8120*/  LDL.LU R143, [R1+0x2f3c] ;  /* 0x002f3c00018f7983 */ /* 0x000ee20000300800 */
[----:B------:R-:W-:Y:S01]  /*b8130*/  STL.64 [R1+0x4740], R138 ;  /* 0x0047408a01007387 */ /* 0x000fe20000100a00 */
[----:B------:R4:W-:Y:S01]  /*b8140*/  STL.64 [R1+0x4738], R136 ;  /* 0x0047388801007387 */ /* 0x0009e20000100a00 */
[C---:B--2---:R-:W-:Y:S08]  /*b8150*/  HMMA.1688.F32.TF32 R12, R232.reuse, R126, R12 ;  /* 0x0000007ee80c723c */ /* 0x044ff0000008100c */
[C---:B---3--:R-:W-:Y:S08]  /*b8160*/  HMMA.1688.F32.TF32 R140, R232.reuse, R138, R140 ;  /* 0x0000008ae88c723c */ /* 0x048ff0000008108c */
[C---:B----4-:R-:W-:Y:S08]  /*b8170*/  HMMA.1688.F32.TF32 R136, R232.reuse, R130, R8 ;  /* 0x00000082e888723c */ /* 0x050ff00000081008 */
[C---:B------:R-:W-:Y:S07]  /*b8180*/  HMMA.1688.F32.TF32 R8, R232.reuse, R122, R16 ;  /* 0x0000007ae808723c */ /* 0x040fee0000081010 */
[----:B------:R-:W-:Y:S01]  /*b8190*/  STL.64 [R1+0xda0], R140 ;  /* 0x000da08c01007387 */ /* 0x000fe20000100a00 */
[----:B------:R1:W-:Y:S02]  /*b81a0*/  STL.64 [R1+0xda8], R142 ;  /* 0x000da88e01007387 */ /* 0x0003e40000100a00 */
[C---:B-1----:R-:W-:Y:S08]  /*b81b0*/  HMMA.1688.F32.TF32 R140, R232.reuse, R134, R144 ;  /* 0x00000086e88c723c */ /* 0x042ff00000081090 */
[C---:B------:R-:W-:Y:S11]  /*b81c0*/  HMMA.1688.F32.TF32 R16, R232.reuse, R118, R20 ;  /* 0x00000076e810723c */ /* 0x040ff60000081014 */
[----:B------:R-:W-:Y:S04]  /*b81d0*/  @!UPT UIADD3 URZ, URZ, URZ, URZ ;  /* 0x0000003f3f3ff290 */ /* 0x000fe8000fffe03f */
        /* <DEDUP_REMOVED lines=72> */
[C---:B--2---:R-:W-:Y:S01]  /*b8660*/  HMMA.1688.F32.TF32 R8, R236.reuse, R154, R240 ;  /* 0x0000009aec08723c */ /* 0x044fe200000810f0 */
[----:B------:R1:W-:Y:S01]  /*b8670*/  STL.64 [R1+0xc00], R16 ;  /* 0x000c001001007387 */ /* 0x0003e20000100a00 */
[----:B------:R2:W-:Y:S02]  /*b8680*/  STL.64 [R1+0xc08], R18 ;  /* 0x000c081201007387 */ /* 0x0005e40000100a00 */
[----:B------:R-:W3:Y:S01]  /*b8690*/  LDL.LU R240, [R1+0x2bb0] ;  /* 0x002bb00001f07983 */ /* 0x000ee20000300800 */
[----:B------:R-:W-:Y:S04]  /*b86a0*/  LDS R232, [R3+0x1c200] ;  /* 0x01c2000003e87984 */ /* 0x000fe80000000800 */
[----:B------:R-:W-:Y:S04]  /*b86b0*/  LDS R234, [R3+0x1e200] ;  /* 0x01e2000003ea7984 */ /* 0x000fe80000000800 */
[----:B------:R-:W-:Y:S04]  /*b86c0*/  LDS R233, [R4+0x1c200] ;  /* 0x01c2000004e97984 */ /* 0x000fe80000000800 */
[----:B------:R-:W4:Y:S04]  /*b86d0*/  LDS R235, [R4+0x1e200] ;  /* 0x01e2000004eb7984 */ /* 0x000f280000000800 */
[----:B------:R1:W-:Y:S01]  /*b86e0*/  STL.64 [R1+0x890], R12 ;  /* 0x0008900c01007387 */ /* 0x0003e20000100a00 */
[----:B------:R1:W-:Y:S02]  /*b86f0*/  STL.64 [R1+0x898], R14 ;  /* 0x0008980e01007387 */ /* 0x0003e40000100a00 */
[----:B------:R1:W-:Y:S02]  /*b8700*/  STL.64 [R1+0x880], R8 ;  /* 0x0008800801007387 */ /* 0x0003e40000100a00 */
[----:B------:R1:W-:Y:S01]  /*b8710*/  STL.64 [R1+0x888], R10 ;  /* 0x0008880a01007387 */ /* 0x0003e20000100a00 */
        /* <DEDUP_REMOVED lines=73> */
[----:B--2---:R-:W3:Y:S02]  /*b8bb0*/  LDL.LU R18, [R1+0x2d38] ;  /* 0x002d380001127983 */ /* 0x004ee40000300800 */
        /* <DEDUP_REMOVED lines=51> */
[----:B------:R-:W3:Y:S01]  /*b8ef0*/  LDL.LU.64 R144, [R1+0x4758] ;  /* 0x0047580001907983 */ /* 0x000ee20000300a00 */
[C---:B--2---:R-:W-:Y:S11]  /*b8f00*/  HMMA.1688.F32.TF32 R140, R236.reuse, R146, R140 ;  /* 0x00000092ec8c723c */ /* 0x044ff6000008108c */
[----:B------:R-:W-:Y:S11]  /*b8f10*/  @!UPT UIADD3 URZ, URZ, URZ, URZ ;  /* 0x0000003f3f3ff290 */ /* 0x000ff6000fffe03f */
[----:B------:R-:W-:Y:S01]  /*b8f20*/  @!UPT UIADD3 URZ, URZ, URZ, URZ ;  /* 0x0000003f3f3ff290 */ /* 0x000fe2000fffe03f */
[----:B------:R-:W-:Y:S01]  /*b8f30*/  STL.64 [R1+0xbe0], R140 ;  /* 0x000be08c01007387 */ /* 0x000fe20000100a00 */
[----:B------:R1:W-:Y:S03]  /*b8f40*/  STL.64 [R1+0xbe8], R142 ;  /* 0x000be88e01007387 */ /* 0x0003e60000100a00 */
[----:B-1----:R-:W3:Y:S01]  /*b8f50*/  LDL.LU.64 R142, [R1+0x4750] ;  /* 0x00475000018e7983 */ /* 0x002ee20000300a00 */
[----:B------:R-:W2:Y:S01]  /*b8f60*/  LDL.LU.64 R140, [R1+0x4748] ;  /* 0x00474800018c7983 */ /* 0x000ea20000300a00 */
        /* <DEDUP_REMOVED lines=8> */
[C---:B---3--:R-:W-:Y:S11]  /*b8ff0*/  HMMA.1688.F32.TF32 R8, R236.reuse, R138, R8 ;  /* 0x0000008aec08723c */ /* 0x048ff60000081008 */
[----:B------:R-:W-:Y:S11]  /*b9000*/  @!UPT UIADD3 URZ, URZ, URZ, URZ ;  /* 0x0000003f3f3ff290 */ /* 0x000ff6000fffe03f */
[----:B------:R-:W-:Y:S01]  /*b9010*/  @!UPT UIADD3 URZ, URZ, URZ, URZ ;  /* 0x0000003f3f3ff290 */ /* 0x000fe2000fffe03f */
        /* <DEDUP_REMOVED lines=74> */
[----:B------:R-:W-:Y:S02]  /*b94c0*/  STL.64 [R1+0xa48], R18 ;  /* 0x000a481201007387 */ /* 0x000fe40000100a00 */
[----:B------:R-:W3:Y:S05]  /*b94d0*/  LDL.LU R244, [R1+0x2a30] ;  /* 0x002a300001f47983 */ /* 0x000eea0000300800 */
[----:B------:R1:W-:Y:S01]  /*b94e0*/  STL.64 [R1+0xa30], R12 ;  /* 0x000a300c01007387 */ /* 0x0003e20000100a00 */
[----:B------:R1:W-:Y:S07]  /*b94f0*/  STL.64 [R1+0xa38], R14 ;  /* 0x000a380e01007387 */ /* 0x0003ee0000100a00 */
[----:B------:R1:W-:Y:S01]  /*b9500*/  STL.64 [R1+0xa20], R8 ;  /* 0x000a200801007387 */ /* 0x0003e20000100a00 */
[----:B------:R1:W-:Y:S02]  /*b9510*/  STL.64 [R1+0xa28], R10 ;  /* 0x000a280a01007387 */ /* 0x0003e40000100a00 */
        /* <DEDUP_REMOVED lines=67> */
[----:B-1----:R-:W4:Y:S02]  /*b9950*/  LDL.LU R12, [R1+0x2390] ;  /* 0x00239000010c7983 */ /* 0x002f240000300800 */
        /* <DEDUP_REMOVED lines=39> */
[----:B--2---:R-:W-:Y:S08]  /*b9bd0*/  HMMA.1688.F32.TF32 R236, R236, R158, R8 ;  /* 0x0000009eecec723c */ /* 0x004ff00000081008 */
[C---:B----4-:R-:W-:Y:S11]  /*b9be0*/  HMMA.1688.F32.TF32 R8, R232.reuse, R154, R12 ;  /* 0x0000009ae808723c */ /* 0x050ff6000008100c */
[----:B------:R-:W-:Y:S04]  /*b9bf0*/  @!UPT UIADD3 URZ, URZ, URZ, URZ ;  /* 0x0000003f3f3ff290 */ /* 0x000fe8000fffe03f */
[----:B------:R-:W-:Y:S01]  /*b9c00*/  STL.64 [R1+0x870], R236 ;  /* 0x000870ec01007387 */ /* 0x000fe20000100a00 */
[----:B------:R-:W-:Y:S07]  /*b9c10*/  STL.64 [R1+0x878], R238 ;  /* 0x000878ee01007387 */ /* 0x000fee0000100a00 */
[----:B------:R-:W-:Y:S02]  /*b9c20*/  STL.64 [R1+0x860], R8 ;  /* 0x0008600801007387 */ /* 0x000fe40000100a00 */
[----:B------:R3:W-:Y:S01]  /*b9c30*/  STL.64 [R1+0x868], R10 ;  /* 0x0008680a01007387 */ /* 0x0007e20000100a00 */
[C---:B------:R-:W-:Y:S01]  /*b9c40*/  HMMA.1688.F32.TF32 R12, R232.reuse, R142, R24 ;  /* 0x0000008ee80c723c */ /* 0x040fe20000081018 */
[----:B------:R-:W-:Y:S04]  /*b9c50*/  LDS R236, [R3+0x1c280] ;  /* 0x01c2800003ec7984 */ /* 0x000fe80000000800 */
[----:B------:R-:W-:Y:S04]  /*b9c60*/  LDS R238, [R3+0x1e280] ;  /* 0x01e2800003ee7984 */ /* 0x000fe80000000800 */
[----:B------:R-:W-:Y:S04]  /*b9c70*/  LDS R237, [R4+0x1c280] ;  /* 0x01c2800004ed7984 */ /* 0x000fe80000000800 */
[----:B------:R-:W1:Y:S01]  /*b9c80*/  LDS R239, [R4+0x1e280] ;  /* 0x01e2800004ef7984 */ /* 0x000e620000000800 */
[C---:B---3--:R-:W-:Y:S08]  /*b9c90*/  HMMA.1688.F32.TF32 R8, R232.reuse, R150, R16 ;  /* 0x00000096e808723c */ /* 0x048ff00000081010 */
[C---:B------:R-:W-:Y:S11]  /*b9ca0*/  HMMA.1688.F32.TF32 R16, R232.reuse, R146, R20 ;  /* 0x00000092e810723c */ /* 0x040ff60000081014 */
[----:B------:R-:W-:Y:S04]  /*b9cb0*/  @!UPT UIADD3 URZ, URZ, URZ, URZ ;  /* 0x0000003f3f3ff290 */ /* 0x000fe8000fffe03f */
[----:B------:R-:W-:Y:S01]  /*b9cc0*/  STL.64 [R1+0xa10], R8 ;  /* 0x000a100801007387 */ /* 0x000fe20000100a00 */
[----:B------:R2:W-:Y:S02]  /*b9cd0*/  STL.64 [R1+0xa18], R10 ;  /* 0x000a180a01007387 */ /* 0x0005e40000100a00 */
[C---:B--2---:R-:W-:Y:S05]  /*b9ce0*/  HMMA.1688.F32.TF32 R8, R232.reuse, R138, R28 ;  /* 0x0000008ae808723c */ /* 0x044fea000008101c */
[----:B------:R-:W-:Y:S01]  /*b9cf0*/  STL.64 [R1+0xa00], R16 ;  /* 0x000a001001007387 */ /* 0x000fe20000100a00 */
[----:B------:R2:W-:Y:S02]  /*b9d00*/  STL.64 [R1+0xa08], R18 ;  /* 0x000a081201007387 */ /* 0x0005e40000100a00 */
[----:B------:R-:W-:Y:S02]  /*b9d10*/  STL.64 [R1+0x9f0], R12 ;  /* 0x0009f00c01007387 */ /* 0x000fe40000100a00 */
[----:B------:R3:W-:Y:S01]  /*b9d20*/  STL.64 [R1+0x9f8], R14 ;  /* 0x0009f80e01007387 */ /* 0x0007e20000100a00 */
[C---:B--2---:R-:W-:Y:S08]  /*b9d30*/  HMMA.1688.F32.TF32 R16, R232.reuse, R134, R228 ;  /* 0x00000086e810723c */ /* 0x044ff000000810e4 */
[C---:B---3--:R-:W-:Y:S04]  /*b9d40*/  HMMA.1688.F32.TF32 R12, R232.reuse, R130, R224 ;  /* 0x00000082e80c723c */ /* 0x048fe800000810e0 */
[----:B------:R-:W-:Y:S01]  /*b9d50*/  STL.64 [R1+0x9e0], R8 ;  /* 0x0009e00801007387 */ /* 0x000fe20000100a00 */
[----:B------:R2:W-:Y:S03]  /*b9d60*/  STL.64 [R1+0x9e8], R10 ;  /* 0x0009e80a01007387 */ /* 0x0005e60000100a00 */
        /* <DEDUP_REMOVED lines=169> */
[C---:B----4-:R-:W-:Y:S11]  /*ba800*/  HMMA.1688.F32.TF32 R8, R232.reuse, R50, R8 ;  /* 0x00000032e808723c */ /* 0x050ff60000081008 */
[----:B------:R-:W-:Y:S11]  /*ba810*/  @!UPT UIADD3 URZ, URZ, URZ, URZ ;  /* 0x0000003f3f3ff290 */ /* 0x000ff6000fffe03f */
[----:B------:R-:W-:Y:S01]  /*ba820*/  @!UPT UIADD3 URZ, URZ, URZ, URZ ;  /* 0x0000003f3f3ff290 */ /* 0x000fe2000fffe03f */
[----:B------:R-:W-:Y:S01]  /*ba830*/  STL.64 [R1+0x800], R8 ;  /* 0x0008000801007387 */ /* 0x000fe20000100a00 */
[----:B------:R3:W-:Y:S02]  /*ba840*/  STL.64 [R1+0x808], R10 ;  /* 0x0008080a01007387 */ /* 0x0007e40000100a00 */
[C---:B---3--:R-:W-:Y:S08]  /*ba850*/  HMMA.1688.F32.TF32 R8, R232.reuse, R46, R12 ;  /* 0x0000002ee808723c */ /* 0x048ff0000008100c */
[C---:B--2---:R-:W-:Y:S11]  /*ba860*/  HMMA.1688.F32.TF32 R12, R232.reuse, R42, R16 ;  /* 0x0000002ae80c723c */ /* 0x044ff60000081010 */
[----:B------:R-:W-:Y:S04]  /*ba870*/  @!UPT UIADD3 URZ, URZ, URZ, URZ ;  /* 0x0000003f3f3ff290 */ /* 0x000fe8000fffe03f */
[----:B------:R-:W-:Y:S01]  /*ba880*/  STL.64 [R1+0x7f0], R8 ;  /* 0x0007f00801007387 */ /* 0x000fe20000100a00 */
[----:B------:R1:W-:Y:S02]  /*ba890*/  STL.64 [R1+0x7f8], R10 ;  /* 0x0007f80a01007387 */ /* 0x0003e40000100a00 */
[C---:B-1----:R-:W-:Y:S08]  /*ba8a0*/  HMMA.1688.F32.TF32 R8, R232.reuse, R38, R20 ;  /* 0x00000026e808723c */ /* 0x042ff00000081014 */
[C---:B------:R-:W-:Y:S01]  /*ba8b0*/  HMMA.1688.F32.TF32 R16, R232.reuse, R34, R24 ;  /* 0x00000022e810723c */ /* 0x040fe20000081018 */
[----:B------:R-:W-:Y:S01]  /*ba8c0*/  STL.64 [R1+0x7e0], R12 ;  /* 0x0007e00c01007387 */ /* 0x000fe20000100a00 */
[----:B------:R1:W-:Y:S06]  /*ba8d0*/  STL.64 [R1+0x7e8], R14 ;  /* 0x0007e80e01007387 */ /* 0x0003ec0000100a00 */
[----:B-1----:R-:W-:Y:S01]  /*ba8e0*/  HMMA.1688.F32.TF32 R12, R232, R158, R28 ;  /* 0x0000009ee80c723c */ /* 0x002fe2000008101c */
        /* <DEDUP_REMOVED lines=10> */
[----:B------:R2:W-:Y:S02]  /*ba990*/  STL.64 [R1+0x7b8], R14 ;  /* 0x0007b80e01007387 */ /* 0x0005e40000100a00 */
[C---:B--2---:R-:W-:Y:S11]  /*ba9a0*/  HMMA.1688.F32.TF32 R12, R236.reuse, R150, R224 ;  /* 0x00000096ec0c723c */ /* 0x044ff600000810e0 */
[----:B------:R-:W-:Y:S04]  /*ba9b0*/  @!UPT UIADD3 URZ, URZ, URZ, URZ ;  /* 0x0000003f3f3ff290 */ /* 0x000fe8000fffe03f */
[----:B------:R-:W-:Y:S01]  /*ba9c0*/  STL.64 [R1+0x7a0], R8 ;  /* 0x0007a00801007387 */ /* 0x000fe20000100a00 */
[----:B------:R2:W-:Y:S02]  /*ba9d0*/  STL.64 [R1+0x7a8], R10 ;  /* 0x0007a80a01007387 */ /* 0x0005e40000100a00 */
[C---:B--2---:R-:W-:Y:S08]  /*ba9e0*/  HMMA.1688.F32.TF32 R8, R236.reuse, R146, R220 ;  /* 0x00000092ec08723c */ /* 0x044ff000000810dc */
[C---:B------:R-:W-:Y:S01]  /*ba9f0*/  HMMA.1688.F32.TF32 R16, R236.reuse, R142, R216 ;  /* 0x0000008eec10723c */ /* 0x040fe200000810d8 */
[----:B------:R-:W-:Y:S01]  /*baa00*/  STL.64 [R1+0x790], R12 ;  /* 0x0007900c01007387 */ /* 0x000fe20000100a00 */
[----:B------:R2:W-:Y:S06]  /*baa10*/  STL.64 [R1+0x798], R14 ;  /* 0x0007980e01007387 */ /* 0x0005ec0000100a00 */
        /* <DEDUP_REMOVED lines=163> */
[C---:B----4-:R-:W-:Y:S08]  /*bb450*/  HMMA.1688.F32.TF32 R8, R236.reuse, R70, R8 ;  /* 0x00000046ec08723c */ /* 0x050ff00000081008 */
[C---:B---3--:R-:W-:Y:S11]  /*bb460*/  HMMA.1688.F32.TF32 R12, R236.reuse, R66, R12 ;  /* 0x00000042ec0c723c */ /* 0x048ff6000008100c */
[----:B------:R-:W-:Y:S04]  /*bb470*/  @!UPT UIADD3 URZ, URZ, URZ, URZ ;  /* 0x0000003f3f3ff290 */ /* 0x000fe8000fffe03f */
[----:B------:R-:W-:Y:S01]  /*bb480*/  STL.64 [R1+0x1380], R8 ;  /* 0x0013800801007387 */ /* 0x000fe20000100a00 */
[----:B------:R2:W-:Y:S02]  /*bb490*/  STL.64 [R1+0x1388], R10 ;  /* 0x0013880a01007387 */ /* 0x0005e40000100a00 */
[C---:B--2---:R-:W-:Y:S08]  /*bb4a0*/  HMMA.1688.F32.TF32 R8, R236.reuse, R62, R16 ;  /* 0x0000003eec08723c */ /* 0x044ff00000081010 */
        /* <DEDUP_REMOVED lines=194> */
[C---:B--2---:R-:W-:Y:S08]  /*bc0d0*/  HMMA.1688.F32.TF32 R16, R232.reuse, R82, R16 ;  /* 0x00000052e810723c */ /* 0x044ff00000081010 */
        /* <DEDUP_REMOVED lines=467> */
[----:B------:R-:W-:Y:S01]  /*bde10*/  STL.64 [R1+0x2570], R16 ;  /* 0x0025701001007387 */ /* 0x000fe20000100a00 */
[----:B------:R-:W-:Y:S02]  /*bde20*/  STL.64 [R1+0x2578], R18 ;  /* 0x0025781201007387 */ /* 0x000fe40000100a00 */
[----:B------:R-:W2:Y:S01]  /*bde30*/  LDL.LU R240, [R1+0x1e20] ;  /* 0x001e200001f07983 */ /* 0x000ea20000300800 */
[----:B------:R-:W-:Y:S04]  /*bde40*/  LDS R232, [R3+0x1c500] ;  /* 0x01c5000003e87984 */ /* 0x000fe80000000800 */
[----:B------:R-:W-:Y:S04]  /*bde50*/  LDS R234, [R3+0x1e500] ;  /* 0x01e5000003ea7984 */ /* 0x000fe80000000800 */
[----:B------:R-:W-:Y:S04]  /*bde60*/  LDS R233, [R4+0x1c500] ;  /* 0x01c5000004e97984 */ /* 0x000fe80000000800 */
[----:B------:R-:W1:Y:S04]  /*bde70*/  LDS R235, [R4+0x1e500] ;  /* 0x01e5000004eb7984 */ /* 0x000e680000000800 */
[----:B------:R3:W-:Y:S01]  /*bde80*/  STL.64 [R1+0x1d80], R12 ;  /* 0x001d800c01007387 */ /* 0x0007e20000100a00 */
[----:B------:R4:W-:Y:S02]  /*bde90*/  STL.64 [R1+0x1d88], R14 ;  /* 0x001d880e01007387 */ /* 0x0009e40000100a00 */
        /* <DEDUP_REMOVED lines=77> */
[----:B-1----:R-:W4:Y:S01]  /*be370*/  LDL.LU R8, [R1+0x2100] ;  /* 0x0021000001087983 */ /* 0x002f220000300800 */
        /* <DEDUP_REMOVED lines=63> */
[C---:B----4-:R-:W-:Y:S01]  /*be770*/  HMMA.1688.F32.TF32 R8, R236.reuse, R134, R8 ;  /* 0x00000086ec08723c */ /* 0x050fe20000081008 */
[----:B------:R-:W4:Y:S07]  /*be780*/  LDL.LU.64 R136, [R1+0x4708] ;  /* 0x0047080001887983 */ /* 0x000f2e0000300a00 */
[C---:B------:R-:W-:Y:S08]  /*be790*/  HMMA.1688.F32.TF32 R16, R236.reuse, R126, R16 ;  /* 0x0000007eec10723c */ /* 0x040ff00000081010 */
[C---:B---3--:R-:W-:Y:S11]  /*be7a0*/  HMMA.1688.F32.TF32 R244, R236.reuse, R138, R244 ;  /* 0x0000008aecf4723c */ /* 0x048ff600000810f4 */
[----:B------:R-:W-:Y:S11]  /*be7b0*/  @!UPT UIADD3 URZ, URZ, URZ, URZ ;  /* 0x0000003f3f3ff290 */ /* 0x000ff6000fffe03f */
[----:B------:R-:W-:Y:S01]  /*be7c0*/  @!UPT UIADD3 URZ, URZ, URZ, URZ ;  /* 0x0000003f3f3ff290 */ /* 0x000fe2000fffe03f */
[----:B------:R-:W-:Y:S01]  /*be7d0*/  STL.64 [R1+0x2530], R244 ;  /* 0x002530f401007387 */ /* 0x000fe20000100a00 */
[----:B------:R1:W-:Y:S03]  /*be7e0*/  STL.64 [R1+0x2538], R246 ;  /* 0x002538f601007387 */ /* 0x0003e60000100a00 */
[----:B-1----:R-:W3:Y:S01]  /*be7f0*/  LDL.LU.64 R246, [R1+0x4700] ;  /* 0x0047000001f67983 */ /* 0x002ee20000300a00 */
[----:B------:R-:W2:Y:S02]  /*be800*/  LDL.LU.64 R244, [R1+0x46f8] ;  /* 0x0046f80001f47983 */ /* 0x000ea40000300a00 */
[----:B------:R-:W-:Y:S02]  /*be810*/  STL.64 [R1+0x2520], R8 ;  /* 0x0025200801007387 */ /* 0x000fe40000100a00 */
[----:B------:R1:W-:Y:S02]  /*be820*/  STL.64 [R1+0x2528], R10 ;  /* 0x0025280a01007387 */ /* 0x0003e40000100a00 */
[C---:B-1----:R-:W-:Y:S08]  /*be830*/  HMMA.1688.F32.TF32 R8, R236.reuse, R130, R12 ;  /* 0x00000082ec08723c */ /* 0x042ff0000008100c */
[C---:B------:R-:W-:Y:S11]  /*be840*/  HMMA.1688.F32.TF32 R12, R236.reuse, R122, R20 ;  /* 0x0000007aec0c723c */ /* 0x040ff60000081014 */
[----:B------:R-:W-:Y:S04]  /*be850*/  @!UPT UIADD3 URZ, URZ, URZ, URZ ;  /* 0x0000003f3f3ff290 */ /* 0x000fe8000fffe03f */
        /* <DEDUP_REMOVED lines=8> */
[C---:B----4-:R-:W-:Y:S07]  /*be8e0*/  HMMA.1688.F32.TF32 R12, R236.reuse, R110, R228 ;  /* 0x0000006eec0c723c */ /* 0x050fee00000810e4 */
        /* <DEDUP_REMOVED lines=57> */
[----:B------:R1:W-:Y:S01]  /*bec80*/  STL.64 [R1+0x23b0], R16 ;  /* 0x0023b01001007387 */ /* 0x0003e20000100a00 */
[----:B------:R4:W-:Y:S02]  /*bec90*/  STL.64 [R1+0x23b8], R18 ;  /* 0x0023b81201007387 */ /* 0x0009e40000100a00 */
        /* <DEDUP_REMOVED lines=108> */
[----:B----4-:R-:W-:Y:S03]  /*bf360*/  HMMA.1688.F32.TF32 R236, R236, R158, R240 ;  /* 0x0000009eecec723c */ /* 0x010fe600000810f0 */
[----:B------:R-:W4:Y:S01]  /*bf370*/  LDL.LU.64 R242, [R1+0x46f0] ;  /* 0x0046f00001f27983 */ /* 0x000f220000300a00 */
[----:B------:R-:W3:Y:S11]  /*bf380*/  LDL.LU.64 R240, [R1+0x46e8] ;  /* 0x0046e80001f07983 */ /* 0x000ef60000300a00 */
[----:B------:R-:W-:Y:S08]  /*bf390*/  @!UPT UIADD3 URZ, URZ, URZ, URZ ;  /* 0x0000003f3f3ff290 */ /* 0x000ff0000fffe03f */
[----:B------:R1:W-:Y:S01]  /*bf3a0*/  STL.64 [R1+0x2060], R236 ;  /* 0x002060ec01007387 */ /* 0x0003e20000100a00 */
[----:B------:R2:W-:Y:S03]  /*bf3b0*/  STL.64 [R1+0x2068], R238 ;  /* 0x002068ee01007387 */ /* 0x0005e60000100a00 */
[----:B-1----:R-:W3:Y:S01]  /*bf3c0*/  LDL.LU R236, [R1+0x1dd0] ;  /* 0x001dd00001ec7983 */ /* 0x002ee20000300800 */
[----:B------:R-:W3:Y:S02]  /*bf3d0*/  LDL.LU R237, [R1+0x1dd4] ;  /* 0x001dd40001ed7983 */ /* 0x000ee40000300800 */
[----:B--2---:R-:W3:Y:S02]  /*bf3e0*/  LDL.LU R238, [R1+0x1dd8] ;  /* 0x001dd80001ee7983 */ /* 0x004ee40000300800 */
[----:B------:R-:W3:Y:S01]  /*bf3f0*/  LDL.LU R239, [R1+0x1ddc] ;  /* 0x001ddc0001ef7983 */ /* 0x000ee20000300800 */
[C---:B------:R-:W-:Y:S08]  /*bf400*/  HMMA.1688.F32.TF32 R8, R232.reuse, R150, R8 ;  /* 0x00000096e808723c */ /* 0x040ff00000081008 */
[C---:B---3--:R-:W-:Y:S11]  /*bf410*/  HMMA.1688.F32.TF32 R236, R232.reuse, R154, R236 ;  /* 0x0000009ae8ec723c */ /* 0x048ff600000810ec */
[----:B------:R-:W-:Y:S11]  /*bf420*/  @!UPT UIADD3 URZ, URZ, URZ, URZ ;  /* 0x0000003f3f3ff290 */ /* 0x000ff6000fffe03f */
[----:B------:R-:W-:Y:S01]  /*bf430*/  @!UPT UIADD3 URZ, URZ, URZ, URZ ;  /* 0x0000003f3f3ff290 */ /* 0x000fe2000fffe03f */
[----:B------:R-:W-:Y:S01]  /*bf440*/  STL.64 [R1+0x2050], R236 ;  /* 0x002050ec01007387 */ /* 0x000fe20000100a00 */
[----:B------:R-:W-:Y:S02]  /*bf450*/  STL.64 [R1+0x2058], R238 ;  /* 0x002058ee01007387 */ /* 0x000fe40000100a00 */
[----:B------:R-:W-:Y:S02]  /*bf460*/  STL.64 [R1+0x2380], R8 ;  /* 0x0023800801007387 */ /* 0x000fe40000100a00 */
[----:B------:R1:W-:Y:S01]  /*bf470*/  STL.64 [R1+0x2388], R10 ;  /* 0x0023880a01007387 */ /* 0x0003e20000100a00 */
[----:B------:R-:W-:Y:S04]  /*bf480*/  LDS R236, [R3+0x1c580] ;  /* 0x01c5800003ec7984 */ /* 0x000fe80000000800 */
[----:B------:R-:W-:Y:S04]  /*bf490*/  LDS R238, [R3+0x1e580] ;  /* 0x01e5800003ee7984 */ /* 0x000fe80000000800 */
[----:B------:R-:W-:Y:S04]  /*bf4a0*/  LDS R237, [R4+0x1c580] ;  /* 0x01c5800004ed7984 */ /* 0x000fe80000000800 */
[----:B------:R-:W2:Y:S01]  /*bf4b0*/  LDS R239, [R4+0x1e580] ;  /* 0x01e5800004ef7984 */ /* 0x000ea20000000800 */
        /* <DEDUP_REMOVED lines=179> */
[C---:B---3--:R-:W-:Y:S11]  /*bfff0*/  HMMA.1688.F32.TF32 R12, R232.reuse, R42, R16 ;  /* 0x0000002ae80c723c */ /* 0x048ff60000081010 */
        /* <DEDUP_REMOVED lines=18> */
[----:B------:R-:W-:Y:S02]  /*c0120*/  STL.64 [R1+0x2048], R14 ;  /* 0x0020480e01007387 */ /* 0x000fe40000100a00 */
        /* <DEDUP_REMOVED lines=42> */
[----:B------:R-:W-:Y:S01]  /*c03d0*/  STL.64 [R1+0x20e8], R18 ;  /* 0x0020e81201007387 */ /* 0x000fe20000100a00 */
[----:B------:R-:W-:Y:S01]  /*c03e0*/  STL.64 [R1+0x46b0], R94 ;  /* 0x0046b05e01007387 */ /* 0x000fe20000100a00 */
[C---:B--2---:R-:W-:Y:S04]  /*c03f0*/  HMMA.1688.F32.TF32 R12, R236.reuse, R94, R168 ;  /* 0x0000005eec0c723c */ /* 0x044fe800000810a8 */
[----:B------:R-:W-:Y:S01]  /*c0400*/  STL.64 [R1+0x20d0], R8 ;  /* 0x0020d00801007387 */ /* 0x000fe20000100a00 */
[----:B------:R2:W-:Y:S03]  /*c0410*/  STL.64 [R1+0x20d8], R10 ;  /* 0x0020d80a01007387 */ /* 0x0005e60000100a00 */
[C---:B--2---:R-:W-:Y:S11]  /*c0420*/  HMMA.1688.F32.TF32 R8, R236.reuse, R90, R164 ;  /* 0x0000005aec08723c */ /* 0x044ff600000810a4 */
[----:B------:R-:W-:Y:S04]  /*c0430*/  @!UPT UIADD3 URZ, URZ, URZ, URZ ;  /* 0x0000003f3f3ff290 */ /* 0x000fe8000fffe03f */
[----:B------:R-:W-:Y:S01]  /*c0440*/  STL.64 [R1+0x20c0], R12 ;  /* 0x0020c00c01007387 */ /* 0x000fe20000100a00 */
[----:B------:R2:W-:Y:S02]  /*c0450*/  STL.64 [R1+0x20c8], R14 ;  /* 0x0020c80e01007387 */ /* 0x0005e40000100a00 */
[----:B------:R-:W-:Y:S01]  /*c0460*/  STL.64 [R1+0x46a8], R90 ;  /* 0x0046a85a01007387 */ /* 0x000fe20000100a00 */
[C---:B--2---:R-:W-:Y:S04]  /*c0470*/  HMMA.1688.F32.TF32 R12, R236.reuse, R86, R160 ;  /* 0x00000056ec0c723c */ /* 0x044fe800000810a0 */
[----:B------:R-:W-:Y:S01]  /*c0480*/  STL.64 [R1+0x20b0], R8 ;  /* 0x0020b00801007387 */ /* 0x000fe20000100a00 */
[----:B------:R2:W-:Y:S02]  /*c0490*/  STL.64 [R1+0x20b8], R10 ;  /* 0x0020b80a01007387 */ /* 0x0005e40000100a00 */
[----:B------:R-:W3:Y:S01]  /*c04a0*/  LDL.LU R160, [R1+0x580] ;  /* 0x0005800001a07983 */ /* 0x000ee20000300800 */
[----:B--2---:R-:W-:Y:S11]  /*c04b0*/  HMMA.1688.F32.TF32 R8, R236, R82, R248 ;  /* 0x00000052ec08723c */ /* 0x004ff600000810f8 */
[----:B------:R-:W-:Y:S04]  /*c04c0*/  @!UPT UIADD3 URZ, URZ, URZ, URZ ;  /* 0x0000003f3f3ff290 */ /* 0x000fe8000fffe03f */
[----:B------:R2:W-:Y:S01]  /*c04d0*/  STL.64 [R1+0x20a0], R12 ;  /* 0x0020a00c01007387 */ /* 0x0005e20000100a00 */
[----:B------:R1:W-:Y:S02]  /*c04e0*/  STL.64 [R1+0x20a8], R14 ;  /* 0x0020a80e01007387 */ /* 0x0003e40000100a00 */
[----:B----4-:R-:W-:Y:S02]  /*c04f0*/  IMAD.MOV.U32 R164, RZ, RZ, R243 ;  /* 0x000000ffffa47224 */ /* 0x010fe400078e00f3 */
[----:B------:R-:W-:Y:S01]  /*c0500*/  IMAD.MOV.U32 R165, RZ, RZ, R242 ;  /* 0x000000ffffa57224 */ /* 0x000fe200078e00f2 */
[----:B------:R-:W-:Y:S01]  /*c0510*/  MOV R166, R241 ;  /* 0x000000f100a67202 */ /* 0x000fe20000000f00 */
[----:B------:R-:W-:Y:S01]  /*c0520*/  IMAD.MOV.U32 R167, RZ, RZ, R240 ;  /* 0x000000ffffa77224 */ /* 0x000fe200078e00f0 */
        /* <DEDUP_REMOVED lines=63> */
[----:B-1----:R-:W2:Y:S01]  /*c0920*/  LDL.LU R14, [R1+0x6d8] ;  /* 0x0006d800010e7983 */ /* 0x002ea20000300800 */
[----:B------:R-:W2:Y:S01]  /*c0930*/  LDL.LU R15, [R1+0x6dc] ;  /* 0x0006dc00010f7983 */ /* 0x000ea20000300800 */
[----:B----4-:R-:W4:Y:S02]  /*c0940*/  LDL.LU R8, [R1+0x1150] ;  /* 0x0011500001087983 */ /* 0x010f240000300800 */
        /* <DEDUP_REMOVED lines=27> */
[----:B------:R-:W-:-:S02]  /*c0b00*/  IMAD.MOV.U32 R248, RZ, RZ, R244 ;  /* 0x000000fffff87224 */ /* 0x000fc400078e00f4 */
[----:B------:R-:W-:Y:S01]  /*c0b10*/  IMAD.MOV.U32 R249, RZ, RZ, R245 ;  /* 0x000000fffff97224 */ /* 0x000fe200078e00f5 */
[----:B------:R-:W-:Y:S01]  /*c0b20*/  MOV R250, R246 ;  /* 0x000000f600fa7202 */ /* 0x000fe20000000f00 */
[----:B------:R-:W-:Y:S02]  /*c0b30*/  IMAD.MOV.U32 R251, RZ, RZ, R247 ;  /* 0x000000fffffb7224 */ /* 0x000fe400078e00f7 */
[----:B---3--:R-:W-:Y:S01]  /*c0b40*/  IMAD.MOV.U32 R175, RZ, RZ, R243 ;  /* 0x000000ffffaf7224 */ /* 0x008fe200078e00f3 */
[----:B------:R-:W-:Y:S01]  /*c0b50*/  MOV R174, R242 ;  /* 0x000000f200ae7202 */ /* 0x000fe20000000f00 */
[----:B------:R-:W-:Y:S02]  /*c0b60*/  IMAD.MOV.U32 R173, RZ, RZ, R241 ;  /* 0x000000ffffad7224 */ /* 0x000fe400078e00f1 */
[----:B------:R-:W-:Y:S02]  /*c0b70*/  IMAD.MOV.U32 R172, RZ, RZ, R240 ;  /* 0x000000ffffac7224 */ /* 0x000fe400078e00f0 */
        /* <DEDUP_REMOVED lines=8> */
[C---:B----4-:R-:W-:Y:S08]  /*c0c00*/  HMMA.1688.F32.TF32 R88, R236.reuse, R78, R8 ;  /* 0x0000004eec58723c */ /* 0x050ff00000081008 */
[C---:B--2---:R-:W-:Y:S08]  /*c0c10*/  HMMA.1688.F32.TF32 R8, R236.reuse, R74, R12 ;  /* 0x0000004aec08723c */ /* 0x044ff0000008100c */
[C---:B------:R-:W-:Y:S08]  /*c0c20*/  HMMA.1688.F32.TF32 R16, R236.reuse, R66, R16 ;  /* 0x00000042ec10723c */ /* 0x040ff00000081010 */
[C---:B------:R-:W-:Y:S01]  /*c0c30*/  HMMA.1688.F32.TF32 R12, R236.reuse, R62, R20 ;  /* 0x0000003eec0c723c */ /* 0x040fe20000081014 */
[----:B------:R-:W-:Y:S01]  /*c0c40*/  STL.64 [R1+0x2080], R88 ;  /* 0x0020805801007387 */ /* 0x000fe20000100a00 */
[----:B------:R-:W-:Y:S05]  /*c0c50*/  STL.64 [R1+0x2088], R90 ;  /* 0x0020885a01007387 */ /* 0x000fea0000100a00 */
        /* <DEDUP_REMOVED lines=24> */
[----:B------:R-:W-:Y:S01]  /*c0de0*/  STL.64 [R1+0x6b8], R14 ;  /* 0x0006b80e01007387 */ /* 0x000fe20000100a00 */
[----:B-1----:R-:W-:Y:S05]  /*c0df0*/  HMMA.1688.F32.TF32 R16, R236, R70, R208 ;  /* 0x00000046ec10723c */ /* 0x002fea00000810d0 */
[----:B------:R-:W-:Y:S01]  /*c0e00*/  STL.64 [R1+0x6a0], R8 ;  /* 0x0006a00801007387 */ /* 0x000fe20000100a00 */
[----:B------:R-:W-:Y:S11]  /*c0e10*/  STL.64 [R1+0x6a8], R10 ;  /* 0x0006a80a01007387 */ /* 0x000ff60000100a00 */
[----:B------:R-:W-:Y:S06]  /*c0e20*/  @!UPT UIADD3 URZ, URZ, URZ, URZ ;  /* 0x0000003f3f3ff290 */ /* 0x000fec000fffe03f */
[----:B------:R-:W-:Y:S01]  /*c0e30*/  STL.64 [R1+0x640], R16 ;  /* 0x0006401001007387 */ /* 0x000fe20000100a00 */
[----:B------:R1:W-:Y:S02]  /*c0e40*/  STL.64 [R1+0x648], R18 ;  /* 0x0006481201007387 */ /* 0x0003e40000100a00 */
[C---:B-1----:R-:W-:Y:S08]  /*c0e50*/  HMMA.1688.F32.TF32 R16, R232.reuse, R146, R200 ;  /* 0x00000092e810723c */ /* 0x042ff000000810c8 */
[----:B---3--:R-:W-:Y:S08]  /*c0e60*/  HMMA.1688.F32.TF32 R8, R232, R154, R240 ;  /* 0x0000009ae808723c */ /* 0x008ff000000810f0 */
[----:B------:R-:W-:Y:S01]  /*c0e70*/  HMMA.1688.F32.TF32 R12, R236, R158, R244 ;  /* 0x0000009eec0c723c */ /* 0x000fe200000810f4 */
[----:B------:R-:W-:Y:S04]  /*c0e80*/  LDS R236, [R3+0x1c680] ;  /* 0x01c6800003ec7984 */ /* 0x000fe80000000800 */
[----:B------:R-:W-:Y:S04]  /*c0e90*/  LDS R238, [R3+0x1e680] ;  /* 0x01e6800003ee7984 */ /* 0x000fe80000000800 */
[----:B------:R-:W-:Y:S04]  /*c0ea0*/  LDS R237, [R4+0x1c680] ;  /* 0x01c6800004ed7984 */ /* 0x000fe80000000800 */
[----:B------:R-:W1:Y:S10]  /*c0eb0*/  LDS R239, [R4+0x1e680] ;  /* 0x01e6800004ef7984 */ /* 0x000e740000000800 */
        /* <DEDUP_REMOVED lines=107> */
[----:B-1----:R-:W3:Y:S02]  /*c1570*/  LDL.LU R8, [R1+0x510] ;  /* 0x0005100001087983 */ /* 0x002ee40000300800 */
        /* <DEDUP_REMOVED lines=47> */
[----:B------:R-:W3:Y:S02]  /*c1870*/  LDL.LU R160, [R1] ;  /* 0x0000000001a07983 */ /* 0x000ee40000300800 */
        /* <DEDUP_REMOVED lines=8> */
[----:B-1----:R-:W2:Y:S02]  /*c1900*/  LDL.LU.64 R94, [R1+0x46b0] ;  /* 0x0046b000015e7983 */ /* 0x002ea40000300a00 */
[C---:B--2---:R-:W-:Y:S11]  /*c1910*/  HMMA.1688.F32.TF32 R88, R232.reuse, R94, R88 ;  /* 0x0000005ee858723c */ /* 0x044ff60000081058 */
[----:B------:R-:W-:Y:S11]  /*c1920*/  @!UPT UIADD3 URZ, URZ, URZ, URZ ;  /* 0x0000003f3f3ff290 */ /* 0x000ff6000fffe03f */
[----:B------:R-:W-:Y:S01]  /*c1930*/  @!UPT UIADD3 URZ, URZ, URZ, URZ ;  /* 0x0000003f3f3ff290 */ /* 0x000fe2000fffe03f */
[----:B------:R-:W-:Y:S01]  /*c1940*/  STL.64 [R1+0x5b0], R88 ;  /* 0x0005b05801007387 */ /* 0x000fe20000100a00 */
[----:B------:R1:W-:Y:S03]  /*c1950*/  STL.64 [R1+0x5b8], R90 ;  /* 0x0005b85a01007387 */ /* 0x0003e60000100a00 */
[----:B-1----:R-:W3:Y:S01]  /*c1960*/  LDL.LU.64 R90, [R1+0x46a8] ;  /* 0x0046a800015a7983 */ /* 0x002ee20000300a00 */
[C---:B------:R-:W-:Y:S08]  /*c1970*/  HMMA.1688.F32.TF32 R240, R232.reuse, R86, R240 ;  /* 0x00000056e8f0723c */ /* 0x040ff000000810f0 */
[C---:B---3--:R-:W-:Y:S11]  /*c1980*/  HMMA.1688.F32.TF32 R248, R232.reuse, R90, R248 ;  /* 0x0000005ae8f8723c */ /* 0x048ff600000810f8 */
        /* <DEDUP_REMOVED lines=15> */
[----:B------:R-:W-:Y:S02]  /*c1a80*/  STL.64 [R1+0x578], R246 ;  /* 0x000578f601007387 */ /* 0x000fe40000100a00 */
[C---:B----4-:R-:W-:Y:S08]  /*c1a90*/  HMMA.1688.F32.TF32 R12, R232.reuse, R66, R20 ;  /* 0x00000042e80c723c */ /* 0x050ff00000081014 */
[C---:B------:R-:W-:Y:S07]  /*c1aa0*/  HMMA.1688.F32.TF32 R16, R232.reuse, R62, R24 ;  /* 0x0000003ee810723c */ /* 0x040fee0000081018 */
[----:B------:R-:W-:Y:S01]  /*c1ab0*/  STL.64 [R1+0x560], R240 ;  /* 0x000560f001007387 */ /* 0x000fe20000100a00 */
[----:B------:R-:W-:Y:S02]  /*c1ac0*/  STL.64 [R1+0x568], R242 ;  /* 0x000568f201007387 */ /* 0x000fe40000100a00 */
[----:B------:R-:W-:Y:S02]  /*c1ad0*/  STL.64 [R1+0x550], R8 ;  /* 0x0005500801007387 */ /* 0x000fe40000100a00 */
[----:B------:R1:W-:Y:S02]  /*c1ae0*/  STL.64 [R1+0x558], R10 ;  /* 0x0005580a01007387 */ /* 0x0003e40000100a00 */
[C---:B-1----:R-:W-:Y:S01]  /*c1af0*/  HMMA.1688.F32.TF32 R8, R232.reuse, R58, R28 ;  /* 0x0000003ae808723c */ /* 0x042fe2000008101c */
[----:B------:R-:W-:Y:S01]  /*c1b00*/  STL.64 [R1+0x540], R12 ;  /* 0x0005400c01007387 */ /* 0x000fe20000100a00 */
[----:B------:R1:W-:Y:S07]  /*c1b10*/  STL.64 [R1+0x548], R14 ;  /* 0x0005480e01007387 */ /* 0x0003ee0000100a00 */
[----:B------:R-:W-:Y:S02]  /*c1b20*/  STL.64 [R1+0x530], R16 ;  /* 0x0005301001007387 */ /* 0x000fe40000100a00 */
[----:B------:R3:W-:Y:S01]  /*c1b30*/  STL.64 [R1+0x538], R18 ;  /* 0x0005381201007387 */ /* 0x0007e20000100a00 */
[C---:B-1----:R-:W-:Y:S08]  /*c1b40*/  HMMA.1688.F32.TF32 R12, R232.reuse, R54, R228 ;  /* 0x00000036e80c723c */ /* 0x042ff000000810e4 */
[C---:B---3--:R-:W-:Y:S03]  /*c1b50*/  HMMA.1688.F32.TF32 R16, R232.reuse, R50, R224 ;  /* 0x00000032e810723c */ /* 0x048fe600000810e0 */
        /* <DEDUP_REMOVED lines=18> */
[----:B------:R-:W-:Y:S04]  /*c1c80*/  LDS R232, [R3+0x1c700] ;  /* 0x01c7000003e87984 */ /* 0x000fe80000000800 */
[----:B------:R-:W-:Y:S04]  /*c1c90*/  LDS R234, [R3+0x1e700] ;  /* 0x01e7000003ea7984 */ /* 0x000fe80000000800 */
[----:B------:R-:W-:Y:S04]  /*c1ca0*/  LDS R233, [R4+0x1c700] ;  /* 0x01c7000004e97984 */ /* 0x000fe80000000800 */
[----:B------:R-:W1:Y:S04]  /*c1cb0*/  LDS R235, [R4+0x1e700] ;  /* 0x01e7000004eb7984 */ /* 0x000e680000000800 */
[----:B------:R-:W-:Y:S01]  /*c1cc0*/  STL.64 [R1+0x4c0], R8 ;  /* 0x0004c00801007387 */ /* 0x000fe20000100a00 */
[----:B------:R3:W-:Y:S02]  /*c1cd0*/  STL.64 [R1+0x4c8], R10 ;  /* 0x0004c80a01007387 */ /* 0x0007e40000100a00 */
[C---:B---3--:R-:W-:Y:S01]  /*c1ce0*/  HMMA.1688.F32.TF32 R8, R236.reuse, R150, R196 ;  /* 0x00000096ec08723c */ /* 0x048fe200000810c4 */
[----:B------:R-:W-:Y:S01]  /*c1cf0*/  STL.64 [R1+0x490], R12 ;  /* 0x0004900c01007387 */ /* 0x000fe20000100a00 */
[----:B------:R3:W-:Y:S02]  /*c1d00*/  STL.64 [R1+0x498], R14 ;  /* 0x0004980e01007387 */ /* 0x0007e40000100a00 */
[----:B------:R-:W-:Y:S02]  /*c1d10*/  STL.64 [R1+0x480], R16 ;  /* 0x0004801001007387 */ /* 0x000fe40000100a00 */
[----:B------:R4:W-:Y:S02]  /*c1d20*/  STL.64 [R1+0x488], R18 ;  /* 0x0004881201007387 */ /* 0x0009e40000100a00 */
[C---:B---3--:R-:W-:Y:S08]  /*c1d30*/  HMMA.1688.F32.TF32 R12, R236.reuse, R146, R192 ;  /* 0x00000092ec0c723c */ /* 0x048ff000000810c0 */
[C---:B----4-:R-:W-:Y:S07]  /*c1d40*/  HMMA.1688.F32.TF32 R16, R236.reuse, R142, R188 ;  /* 0x0000008eec10723c */ /* 0x050fee00000810bc */
[----:B------:R-:W-:Y:S01]  /*c1d50*/  STL.64 [R1+0x4b0], R8 ;  /* 0x0004b00801007387 */ /* 0x000fe20000100a00 */
[----:B------:R3:W-:Y:S02]  /*c1d60*/  STL.64 [R1+0x4b8], R10 ;  /* 0x0004b80a01007387 */ /* 0x0007e40000100a00 */
[C---:B---3--:R-:W-:Y:S05]  /*c1d70*/  HMMA.1688.F32.TF32 R8, R236.reuse, R138, R184 ;  /* 0x0000008aec08723c */ /* 0x048fea00000810b8 */
        /* <DEDUP_REMOVED lines=12> */
[----:B------:R-:W-:Y:S01]  /*c1e40*/  STL.64 [R1+0x2a58], R18 ;  /* 0x002a581201007387 */ /* 0x000fe20000100a00 */
[----:B------:R-:W-:Y:S01]  /*c1e50*/  STL.64 [R1+0x4658], R122 ;  /* 0x0046587a01007387 */ /* 0x000fe20000100a00 */
[C---:B---3--:R-:W-:Y:S04]  /*c1e60*/  HMMA.1688.F32.TF32 R12, R236.reuse, R122, R168 ;  /* 0x0000007aec0c723c */ /* 0x048fe800000810a8 */
[----:B------:R-:W-:Y:S01]  /*c1e70*/  STL.64 [R1+0x2a40], R8 ;  /* 0x002a400801007387 */ /* 0x000fe20000100a00 */
[----:B------:R3:W-:Y:S03]  /*c1e80*/  STL.64 [R1+0x2a48], R10 ;  /* 0x002a480a01007387 */ /* 0x0007e60000100a00 */
[C---:B---3--:R-:W-:Y:S11]  /*c1e90*/  HMMA.1688.F32.TF32 R8, R236.reuse, R118, R164 ;  /* 0x00000076ec08723c */ /* 0x048ff600000810a4 */
[----:B------:R-:W-:Y:S04]  /*c1ea0*/  @!UPT UIADD3 URZ, URZ, URZ, URZ ;  /* 0x0000003f3f3ff290 */ /* 0x000fe8000fffe03f */
[----:B------:R-:W-:Y:S01]  /*c1eb0*/  STL.64 [R1+0x2a30], R12 ;  /* 0x002a300c01007387 */ /* 0x000fe20000100a00 */
[----:B------:R3:W-:Y:S02]  /*c1ec0*/  STL.64 [R1+0x2a38], R14 ;  /* 0x002a380e01007387 */ /* 0x0007e40000100a00 */
[----:B------:R-:W-:Y:S01]  /*c1ed0*/  STL.64 [R1+0x4650], R118 ;  /* 0x0046507601007387 */ /* 0x000fe20000100a00 */
[C---:B---3--:R-:W-:Y:S04]  /*c1ee0*/  HMMA.1688.F32.TF32 R12, R236.reuse, R114, R160 ;  /* 0x00000072ec0c723c */ /* 0x048fe800000810a0 */
[----:B------:R-:W-:Y:S01]  /*c1ef0*/  STL.64 [R1+0x2a20], R8 ;  /* 0x002a200801007387 */ /* 0x000fe20000100a00 */
[----:B------:R2:W-:Y:S03]  /*c1f00*/  STL.64 [R1+0x2a28], R10 ;  /* 0x002a280a01007387 */ /* 0x0005e60000100a00 */
[C---:B--2---:R-:W-:Y:S01]  /*c1f10*/  HMMA.1688.F32.TF32 R8, R236.reuse, R110, R248 ;  /* 0x0000006eec08723c */ /* 0x044fe200000810f8 */
[----:B------:R-:W-:Y:S11]  /*c1f20*/  STL.64 [R1+0x4648], R114 ;  /* 0x0046487201007387 */ /* 0x000ff60000100a00 */
[----:B------:R-:W-:Y:S03]  /*c1f30*/  @!UPT UIADD3 URZ, URZ, URZ, URZ ;  /* 0x0000003f3f3ff290 */ /* 0x000fe6000fffe03f */
[----:B------:R2:W-:Y:S02]  /*c1f40*/  STL.64 [R1+0x2a10], R12 ;  /* 0x002a100c01007387 */ /* 0x0005e40000100a00 */
[----:B------:R3:W-:Y:S02]  /*c1f50*/  STL.64 [R1+0x2a18], R14 ;  /* 0x002a180e01007387 */ /* 0x0007e40000100a00 */
[----:B------:R-:W4:Y:S04]  /*c1f60*/  LDL.LU R160, [R1+0x350] ;  /* 0x0003500001a07983 */ /* 0x000f280000300800 */
        /* <DEDUP_REMOVED lines=109> */
[----:B------:R2:W-:Y:S02]  /*c2640*/  STL.64 [R1+0x4640], R110 ;  /* 0x0046406e01007387 */ /* 0x0005e40000100a00 */
[C---:B--2---:R-:W-:Y:S08]  /*c2650*/  HMMA.1688.F32.TF32 R108, R236.reuse, R106, R120 ;  /* 0x0000006aec6c723c */ /* 0x044ff00000081078 */
[C---:B---3--:R-:W-:Y:S08]  /*c2660*/  HMMA.1688.F32.TF32 R116, R236.reuse, R102, R240 ;  /* 0x00000066ec74723c */ /* 0x048ff000000810f0 */
[C---:B------:R-:W-:Y:S07]  /*c2670*/  HMMA.1688.F32.TF32 R112, R236.reuse, R98, R244 ;  /* 0x00000062ec70723c */ /* 0x040fee00000810f4 */
[----:B------:R-:W-:Y:S01]  /*c2680*/  STL.64 [R1+0x29f0], R108 ;  /* 0x0029f06c01007387 */ /* 0x000fe20000100a00 */
[----:B------:R1:W-:Y:S02]  /*c2690*/  STL.64 [R1+0x29f8], R110 ;  /* 0x0029f86e01007387 */ /* 0x0003e40000100a00 */
[C---:B-1----:R-:W-:Y:S08]  /*c26a0*/  HMMA.1688.F32.TF32 R108, R236.reuse, R94, R8 ;  /* 0x0000005eec6c723c */ /* 0x042ff00000081008 */
[C---:B------:R-:W-:Y:S01]  /*c26b0*/  HMMA.1688.F32.TF32 R8, R236.reuse, R90, R12 ;  /* 0x0000005aec08723c */ /* 0x040fe2000008100c */
[----:B------:R-:W-:Y:S01]  /*c26c0*/  STL.64 [R1+0x29e0], R116 ;  /* 0x0029e07401007387 */ /* 0x000fe20000100a00 */
[----:B------:R-:W-:Y:S03]  /*c26d0*/  STL.64 [R1+0x29e8], R118 ;  /* 0x0029e87601007387 */ /* 0x000fe60000100a00 */
[----:B------:R-:W-:Y:S02]  /*c26e0*/  STL.64 [R1+0x29d0], R112 ;  /* 0x0029d07001007387 */ /* 0x000fe40000100a00 */
[----:B------:R-:W-:Y:S01]  /*c26f0*/  STL.64 [R1+0x29d8], R114 ;  /* 0x0029d87201007387 */ /* 0x000fe20000100a00 */
[C---:B----4-:R-:W-:Y:S08]  /*c2700*/  HMMA.1688.F32.TF32 R16, R236.reuse, R86, R16 ;  /* 0x00000056ec10723c */ /* 0x050ff00000081010 */
[C---:B------:R-:W-:Y:S01]  /*c2710*/  HMMA.1688.F32.TF32 R12, R236.reuse, R82, R20 ;  /* 0x00000052ec0c723c */ /* 0x040fe20000081014 */
[----:B------:R-:W-:Y:S01]  /*c2720*/  STL.64 [R1+0x29c0], R108 ;  /* 0x0029c06c01007387 */ /* 0x000fe20000100a00 */
[----:B------:R-:W-:Y:S05]  /*c2730*/  STL.64 [R1+0x29c8], R110 ;  /* 0x0029c86e01007387 */ /* 0x000fea0000100a00 */
[----:B------:R-:W-:Y:S02]  /*c2740*/  STL.64 [R1+0x29b0], R8 ;  /* 0x0029b00801007387 */ /* 0x000fe40000100a00 */
[----:B------:R1:W-:Y:S02]  /*c2750*/  STL.64 [R1+0x29b8], R10 ;  /* 0x0029b80a01007387 */ /* 0x0003e40000100a00 */
[C---:B-1----:R-:W-:Y:S04]  /*c2760*/  HMMA.1688.F32.TF32 R8, R236.reuse, R78, R24 ;  /* 0x0000004eec08723c */ /* 0x042fe80000081018 */
        /* <DEDUP_REMOVED lines=35> */
[----:B-1----:R-:W-:Y:S07]  /*c29a0*/  HMMA.1688.F32.TF32 R8, R236, R158, R188 ;  /* 0x0000009eec08723c */ /* 0x002fee00000810bc */
[----:B------:R-:W-:Y:S01]  /*c29b0*/  STL.64 [R1+0x28e0], R16 ;  /* 0x0028e01001007387 */ /* 0x000fe20000100a00 */
[----:B------:R1:W-:Y:S07]  /*c29c0*/  STL.64 [R1+0x28e8], R18 ;  /* 0x0028e81201007387 */ /* 0x0003ee0000100a00 */
[----:B------:R-:W-:Y:S02]  /*c29d0*/  STL.64 [R1+0x28d0], R12 ;  /* 0x0028d00c01007387 */ /* 0x000fe40000100a00 */
[----:B------:R2:W-:Y:S02]  /*c29e0*/  STL.64 [R1+0x28d8], R14 ;  /* 0x0028d80e01007387 */ /* 0x0005e40000100a00 */
[----:B------:R-:W-:-:S02]  /*c29f0*/  IMAD.MOV.U32 R24, RZ, RZ, R149 ;  /* 0x000000ffff187224 */ /* 0x000fc400078e0095 */
[----:B------:R-:W-:Y:S01]  /*c2a00*/  IMAD.MOV.U32 R25, RZ, RZ, R152 ;  /* 0x000000ffff197224 */ /* 0x000fe200078e0098 */
[----:B------:R-:W-:Y:S01]  /*c2a10*/  MOV R26, R153 ;  /* 0x00000099001a7202 */ /* 0x000fe20000000f00 */
[----:B------:R-:W-:Y:S02]  /*c2a20*/  IMAD.MOV.U32 R20, RZ, RZ, R7 ;  /* 0x000000ffff147224 */ /* 0x000fe400078e0007 */
[----:B------:R-:W-:Y:S01]  /*c2a30*/  IMAD.MOV.U32 R21, RZ, RZ, R0 ;  /* 0x000000ffff157224 */ /* 0x000fe200078e0000 */
[----:B------:R-:W-:Y:S04]  /*c2a40*/  LDS R236, [R3+0x1c780] ;  /* 0x01c7800003ec7984 */ /* 0x000fe80000000800 */
[----:B------:R-:W-:Y:S04]  /*c2a50*/  LDS R238, [R3+0x1e780] ;  /* 0x01e7800003ee7984 */ /* 0x000fe80000000800 */
[----:B------:R-:W-:Y:S04]  /*c2a60*/  LDS R239, [R4+0x1e780] ;  /* 0x01e7800004ef7984 */ /* 0x000fe80000000800 */
[----:B------:R-:W3:Y:S01]  /*c2a70*/  LDS R237, [R4+0x1c780] ;  /* 0x01c7800004ed7984 */ /* 0x000ee20000000800 */
[C---:B-1----:R-:W-:Y:S08]  /*c2a80*/  HMMA.1688.F32.TF32 R16, R232.reuse, R150, R180 ;  /* 0x00000096e810723c */ /* 0x042ff000000810b4 */
[----:B--2---:R-:W-:Y:S01]  /*c2a90*/  HMMA.1688.F32.TF32 R12, R232, R146, R176 ;  /* 0x00000092e80c723c */ /* 0x004fe200000810b0 */
[----:B------:R-:W-:Y:S01]  /*c2aa0*/  MOV R22, R141 ;  /* 0x0000008d00167202 */ /* 0x000fe20000000f00 */
[----:B------:R-:W-:Y:S01]  /*c2ab0*/  STL.64 [R1+0x120], R8 ;  /* 0x0001200801007387 */ /* 0x000fe20000100a00 */
[----:B------:R1:W-:Y:S02]  /*c2ac0*/  STL.64 [R1+0x128], R10 ;  /* 0x0001280a01007387 */ /* 0x0003e40000100a00 */
[----:B------:R-:W-:-:S02]  /*c2ad0*/  IMAD.MOV.U32 R23, RZ, RZ, R140 ;  /* 0x000000ffff177224 */ /* 0x000fc400078e008c */
[----:B------:R-:W-:Y:S01]  /*c2ae0*/  IMAD.MOV.U32 R27, RZ, RZ, R137 ;  /* 0x000000ffff1b7224 */ /* 0x000fe200078e0089 */
[C---:B-1----:R-:W-:Y:S11]  /*c2af0*/  HMMA.1688.F32.TF32 R8, R232.reuse, R154, R184 ;  /* 0x0000009ae808723c */ /* 0x042ff600000810b8 */
[----:B------:R-:W-:Y:S11]  /*c2b00*/  @!UPT UIADD3 URZ, URZ, URZ, URZ ;  /* 0x0000003f3f3ff290 */ /* 0x000ff6000fffe03f */
[----:B------:R-:W-:Y:S01]  /*c2b10*/  @!UPT UIADD3 URZ, URZ, URZ, URZ ;  /* 0x0000003f3f3ff290 */ /* 0x000fe2000fffe03f */
[----:B------:R-:W-:Y:S01]  /*c2b20*/  STL.64 [R1+0x110], R8 ;  /* 0x0001100801007387 */ /* 0x000fe20000100a00 */
[----:B------:R1:W-:Y:S02]  /*c2b30*/  STL.64 [R1+0x118], R10 ;  /* 0x0001180a01007387 */ /* 0x0003e40000100a00 */
[----:B------:R-:W-:Y:S02]  /*c2b40*/  IMAD.MOV.U32 R28, RZ, RZ, R136 ;  /* 0x000000ffff1c7224 */ /* 0x000fe400078e0088 */
[----:B------:R-:W-:Y:S01]  /*c2b50*/  IMAD.MOV.U32 R29, RZ, RZ, R133 ;  /* 0x000000ffff1d7224 */ /* 0x000fe200078e0085 */
        /* <DEDUP_REMOVED lines=8> */
[----:B------:R1:W-:Y:S01]  /*c2be0*/  STL.64 [R1+0x28a8], R10 ;  /* 0x0028a80a01007387 */ /* 0x0003e20000100a00 */
[----:B------:R-:W-:Y:S01]  /*c2bf0*/  MOV R30, R132 ;  /* 0x00000084001e7202 */ /* 0x000fe20000000f00 */
[----:B------:R-:W-:Y:S01]  /*c2c00*/  IMAD.MOV.U32 R31, RZ, RZ, R5 ;  /* 0x000000ffff1f7224 */ /* 0x000fe200078e0005 */
[----:B-1----:R-:W-:Y:S04]  /*c2c10*/  HMMA.1688.F32.TF32 R8, R232, R130, R160 ;  /* 0x00000082e808723c */ /* 0x002fe800000810a0 */
[----:B------:R1:W-:Y:S01]  /*c2c20*/  STL.64 [R1+0x2890], R16 ;  /* 0x0028901001007387 */ /* 0x0003e20000100a00 */
[----:B------:R-:W-:Y:S07]  /*c2c30*/  STL.64 [R1+0x2898], R18 ;  /* 0x0028981201007387 */ /* 0x000fee0000100a00 */
[----:B------:R-:W-:Y:S02]  /*c2c40*/  STL.64 [R1+0x2880], R12 ;  /* 0x0028800c01007387 */ /* 0x000fe40000100a00 */
[----:B------:R-:W-:Y:S01]  /*c2c50*/  STL.64 [R1+0x2888], R14 ;  /* 0x0028880e01007387 */ /* 0x000fe20000100a00 */
[----:B------:R-:W2:Y:S04]  /*c2c60*/  LDL.LU R149, [R1+0x4694] ;  /* 0x0046940001957983 */ /* 0x000ea80000300800 */
[----:B------:R-:W-:Y:S01]  /*c2c70*/  BAR.SYNC.DEFER_BLOCKING 0x0 ;  /* 0x0000000000007b1d */ /* 0x000fe20000010000 */
[----:B-1----:R-:W-:-:S02]  /*c2c80*/  IMAD.MOV.U32 R16, RZ, RZ, R2 ;  /* 0x000000ffff107224 */ /* 0x002fc400078e0002 */
[----:B------:R-:W-:-:S03]  /*c2c90*/  IMAD.MOV.U32 R17, RZ, RZ, R252 ;  /* 0x000000ffff117224 */ /* 0x000fc600078e00fc */
[----:B------:R1:W-:Y:S01]  /*c2ca0*/  STL.64 [R1+0x2870], R8 ;  /* 0x0028700801007387 */ /* 0x0003e20000100a00 */
[----:B------:R4:W-:Y:S02]  /*c2cb0*/  STL.64 [R1+0x2878], R10 ;  /* 0x0028780a01007387 */ /* 0x0009e40000100a00 */
[----:B------:R-:W2:Y:S02]  /*c2cc0*/  LDL.LU R152, [R1+0x4690] ;  /* 0x0046900001987983 */ /* 0x000ea40000300800 */
[----:B------:R-:W2:Y:S01]  /*c2cd0*/  LDL.LU R153, [R1+0x468c] ;  /* 0x00468c0001997983 */ /* 0x000ea20000300800 */
[----:B------:R-:W2:Y:S01]  /*c2ce0*/  LDL.LU R7, [R1+0x4688] ;  /* 0x0046880001077983 */ /* 0x000ea20000300800 */
[----:B------:R-:W3:Y:S02]  /*c2cf0*/  LDL.LU R0, [R1+0x4684] ;  /* 0x0046840001007983 */ /* 0x000ee40000300800 */
[----:B------:R-:W3:Y:S02]  /*c2d00*/  LDL.LU R2, [R1+0x4680] ;  /* 0x0046800001027983 */ /* 0x000ee40000300800 */
[----:B------:R-:W3:Y:S01]  /*c2d10*/  LDL.LU R252, [R1+0x467c] ;  /* 0x00467c0001fc7983 */ /* 0x000ee20000300800 */
[----:B-1----:R-:W3:Y:S01]  /*c2d20*/  LDL.LU R8, [R1+0x1a0] ;  /* 0x0001a00001087983 */ /* 0x002ee20000300800 */
[----:B------:R-:W3:Y:S02]  /*c2d30*/  LDL.LU R9, [R1+0x1a4] ;  /* 0x0001a40001097983 */ /* 0x000ee40000300800 */
[----:B----4-:R-:W4:Y:S02]  /*c2d40*/  LDL.LU R10, [R1+0x1a8] ;  /* 0x0001a800010a7983 */ /* 0x010f240000300800 */
[----:B------:R-:W4:Y:S02]  /*c2d50*/  LDL.LU R11, [R1+0x1ac] ;  /* 0x0001ac00010b7983 */ /* 0x000f240000300800 */
[----:B--2---:R-:W-:Y:S01]  /*c2d60*/  IMAD.MOV.U32 R247, RZ, RZ, R7 ;  /* 0x000000fffff77224 */ /* 0x004fe200078e0007 */
[----:B---3--:R-:W-:Y:S01]  /*c2d70*/  MOV R246, R0 ;  /* 0x0000000000f67202 */ /* 0x008fe20000000f00 */
[----:B------:R-:W-:-:S02]  /*c2d80*/  IMAD.MOV.U32 R245, RZ, RZ, R2 ;  /* 0x000000fffff57224 */ /* 0x000fc400078e0002 */
[----:B------:R-:W-:Y:S02]  /*c2d90*/  IMAD.MOV.U32 R244, RZ, RZ, R252 ;  /* 0x000000fffff47224 */ /* 0x000fe400078e00fc */
[----:B------:R-:W2:Y:S01]  /*c2da0*/  LDL.LU R252, [R1+0x4678] ;  /* 0x0046780001fc7983 */ /* 0x000ea20000300800 */
[----:B------:R-:W3:Y:S02]  /*c2db0*/  LDL.LU R2, [R1+0x4674] ;  /* 0x0046740001027983 */ /* 0x000ee40000300800 */
        /* <DEDUP_REMOVED lines=94> */
[----:B---3--:R-:W-:Y:S01]  /*c33a0*/  MOV R250, R2 ;  /* 0x0000000200fa7202 */ /* 0x008fe20000000f00 */
[----:B--2---:R-:W-:-:S02]  /*c33b0*/  IMAD.MOV.U32 R249, RZ, RZ, R0 ;  /* 0x000000fffff97224 */ /* 0x004fc400078e0000 */
[----:B----4-:R-:W-:Y:S02]  /*c33c0*/  IMAD.MOV.U32 R248, RZ, RZ, R7 ;  /* 0x000000fffff87224 */ /* 0x010fe400078e0007 */
[----:B------:R-:W2:Y:S01]  /*c33d0*/  LDL.LU R7, [R1+0x4668] ;  /* 0x0046680001077983 */ /* 0x000ea20000300800 */
[----:B------:R-:W3:Y:S02]  /*c33e0*/  LDL.LU R0, [R1+0x4664] ;  /* 0x0046640001007983 */ /* 0x000ee40000300800 */
[----:B------:R-:W4:Y:S01]  /*c33f0*/  LDL.LU R2, [R1+0x4660] ;  /* 0x0046600001027983 */ /* 0x000f220000300800 */
[C---:B------:R-:W-:Y:S11]  /*c3400*/  HMMA.1688.F32.TF32 R120, R232.reuse, R126, R120 ;  /* 0x0000007ee878723c */ /* 0x040ff60000081078 */
        /* <DEDUP_REMOVED lines=22> */
[----:B-1----:R-:W2:Y:S01]  /*c3570*/  LDL.LU.64 R110, [R1+0x4640] ;  /* 0x00464000016e7983 */ /* 0x002ea20000300a00 */
        /* <DEDUP_REMOVED lines=17> */
[----:B--2---:R-:W-:Y:S11]  /*c3690*/  HMMA.1688.F32.TF32 R228, R232, R110, R228 ;  /* 0x0000006ee8e4723c */ /* 0x004ff600000810e4 */
        /* <DEDUP_REMOVED lines=74> */
[----:B------:R-:W-:-:S02]  /*c3b40*/  IMAD.MOV.U32 R251, RZ, RZ, R252 ;  /* 0x000000fffffb7224 */ /* 0x000fc400078e00fc */
[----:B------:R-:W-:Y:S02]  /*c3b50*/  IMAD.MOV.U32 R12, RZ, RZ, R153 ;  /* 0x000000ffff0c7224 */ /* 0x000fe400078e0099 */
[----:B------:R-:W-:Y:S01]  /*c3b60*/  IMAD.MOV.U32 R13, RZ, RZ, R152 ;  /* 0x000000ffff0d7224 */ /* 0x000fe200078e0098 */
[----:B------:R-:W-:Y:S01]  /*c3b70*/  MOV R14, R149 ;  /* 0x00000095000e7202 */ /* 0x000fe20000000f00 */
[----:B------:R-:W-:Y:S01]  /*c3b80*/  IMAD.MOV.U32 R15, RZ, RZ, R148 ;  /* 0x000000ffff0f7224 */ /* 0x000fe200078e0094 */
[C---:B------:R-:W-:Y:S08]  /*c3b90*/  HMMA.1688.F32.TF32 R240, R232.reuse, R34, R240 ;  /* 0x00000022e8f0723c */ /* 0x040ff000000810f0 */
[----:B------:R-:W-:Y:S01]  /*c3ba0*/  HMMA.1688.F32.TF32 R248, R232, R38, R248 ;  /* 0x00000026e8f8723c */ /* 0x000fe200000810f8 */
[----:B------:R-:W-:Y:S01]  /*c3bb0*/  MOV R18, R145 ;  /* 0x0000009100127202 */ /* 0x000fe20000000f00 */
[----:B------:R-:W-:-:S06]  /*c3bc0*/  IMAD.MOV.U32 R19, RZ, RZ, R144 ;  /* 0x000000ffff137224 */ /* 0x000fcc00078e0090 */
[----:B------:R-:W-:Y:S08]  /*c3bd0*/  HMMA.1688.F32.TF32 R232, R232, R158, R244 ;  /* 0x0000009ee8e8723c */ /* 0x000ff000000810f4 */
        /* <DEDUP_REMOVED lines=15> */
[----:B------:R1:W-:Y:S02]  /*c3cd0*/  STL.64 [R1+0x2008], R10 ;  /* 0x0020080a01007387 */ /* 0x0003e40000100a00 */
[C---:B-1----:R-:W-:Y:S08]  /*c3ce0*/  HMMA.1688.F32.TF32 R12, R236.reuse, R138, R24 ;  /* 0x0000008aec0c723c */ /* 0x042ff00000081018 */
[C---:B------:R-:W-:Y:S01]  /*c3cf0*/  HMMA.1688.F32.TF32 R8, R236.reuse, R134, R28 ;  /* 0x00000086ec08723c */ /* 0x040fe2000008101c */
[----:B------:R-:W-:Y:S01]  /*c3d00*/  STL.64 [R1+0x1ff0], R16 ;  /* 0x001ff01001007387 */ /* 0x000fe20000100a00 */
[----:B------:R-:W-:Y:S11]  /*c3d10*/  STL.64 [R1+0x1ff8], R18 ;  /* 0x001ff81201007387 */ /* 0x000ff60000100a00 */
[----:B------:R-:W-:Y:S02]  /*c3d20*/  @!UPT UIADD3 URZ, URZ, URZ, URZ ;  /* 0x0000003f3f3ff290 */ /* 0x000fe4000fffe03f */
[----:B------:R-:W-:Y:S01]  /*c3d30*/  STL.64 [R1+0x1fe0], R12 ;  /* 0x001fe00c01007387 */ /* 0x000fe20000100a00 */
[----:B------:R-:W-:Y:S07]  /*c3d40*/  STL.64 [R1+0x1fe8], R14 ;  /* 0x001fe80e01007387 */ /* 0x000fee0000100a00 */
[----:B------:R-:W-:Y:S02]  /*c3d50*/  STL.64 [R1+0x1fd0], R8 ;  /* 0x001fd00801007387 */ /* 0x000fe40000100a00 */
[----:B------:R2:W-:Y:S02]  /*c3d60*/  STL.64 [R1+0x1fd8], R10 ;  /* 0x001fd80a01007387 */ /* 0x0005e40000100a00 */
[C---:B--2---:R-:W-:Y:S08]  /*c3d70*/  HMMA.1688.F32.TF32 R8, R236.reuse, R122, R168 ;  /* 0x0000007aec08723c */ /* 0x044ff000000810a8 */
[C---:B---3--:R-:W-:Y:S08]  /*c3d80*/  HMMA.1688.F32.TF32 R12, R236.reuse, R126, R164 ;  /* 0x0000007eec0c723c */ /* 0x048ff000000810a4 */
[C---:B----4-:R-:W-:Y:S11]  /*c3d90*/  HMMA.1688.F32.TF32 R16, R236.reuse, R130, R160 ;  /* 0x00000082ec10723c */ /* 0x050ff600000810a0 */
[----:B------:R-:W-:Y:S11]  /*c3da0*/  @!UPT UIADD3 URZ, URZ, URZ, URZ ;  /* 0x0000003f3f3ff290 */ /* 0x000ff6000fffe03f */
[----:B------:R-:W-:Y:S01]  /*c3db0*/  @!UPT UIADD3 URZ, URZ, URZ, URZ ;  /* 0x0000003f3f3ff290 */ /* 0x000fe2000fffe03f */
[----:B------:R-:W-:Y:S01]  /*c3dc0*/  STL.64 [R1+0x1fc0], R16 ;  /* 0x001fc01001007387 */ /* 0x000fe20000100a00 */
[----:B------:R1:W-:Y:S02]  /*c3dd0*/  STL.64 [R1+0x1fc8], R18 ;  /* 0x001fc81201007387 */ /* 0x0003e40000100a00 */
[----:B------:R-:W2:Y:S02]  /*c3de0*/  LDL.LU R252, [R1+0x3a40] ;  /* 0x003a400001fc7983 */ /* 0x000ea40000300800 */
[----:B------:R-:W-:Y:S01]  /*c3df0*/  STL.64 [R1+0x1230], R12 ;  /* 0x0012300c01007387 */ /* 0x000fe20000100a00 */
[----:B------:R3:W-:Y:S01]  /*c3e00*/  STL.64 [R1+0x1238], R14 ;  /* 0x0012380e01007387 */ /* 0x0007e20000100a00 */
        /* <DEDUP_REMOVED lines=23> */
[----:B------:R1:W-:Y:S01]  /*c3f80*/  STL.64 [R1+0x1f40], R16 ;  /* 0x001f401001007387 */ /* 0x0003e20000100a00 */
[----:B------:R3:W-:Y:S03]  /*c3f90*/  STL.64 [R1+0x1f48], R18 ;  /* 0x001f481201007387 */ /* 0x0007e60000100a00 */
[----:B-1----:R-:W4:Y:S04]  /*c3fa0*/  LDL.LU R17, [R1+0x4248] ;  /* 0x0042480001117983 */ /* 0x002f280000300800 */
[----:B------:R-:W-:Y:S02]  /*c3fb0*/  STL.64 [R1+0x1f30], R12 ;  /* 0x001f300c01007387 */ /* 0x000fe40000100a00 */
[----:B------:R1:W-:Y:S06]  /*c3fc0*/  STL.64 [R1+0x1f38], R14 ;  /* 0x001f380e01007387 */ /* 0x0003ec0000100a00 */
[----:B------:R-:W-:Y:S01]  /*c3fd0*/  STL.64 [R1+0x1f20], R8 ;  /* 0x001f200801007387 */ /* 0x000fe20000100a00 */
[----:B------:R1:W-:Y:S01]  /*c3fe0*/  STL.64 [R1+0x1f28], R10 ;  /* 0x001f280a01007387 */ /* 0x0003e20000100a00 */
[----:B---3--:R-:W4:Y:S01]  /*c3ff0*/  LDL.LU R18, [R1+0x4240] ;  /* 0x0042400001127983 */ /* 0x008f220000300800 */
[C---:B-1----:R-:W-:Y:S08]  /*c4000*/  HMMA.1688.F32.TF32 R12, R236.reuse, R82, R208 ;  /* 0x00000052ec0c723c */ /* 0x042ff000000810d0 */
[C---:B------:R-:W-:Y:S11]  /*c4010*/  HMMA.1688.F32.TF32 R8, R236.reuse, R78, R212 ;  /* 0x0000004eec08723c */ /* 0x040ff600000810d4 */
[----:B------:R-:W-:Y:S04]  /*c4020*/  @!UPT UIADD3 URZ, URZ, URZ, URZ ;  /* 0x0000003f3f3ff290 */ /* 0x000fe8000fffe03f */
[----:B------:R-:W-:Y:S01]  /*c4030*/  STL.64 [R1+0x1f10], R12 ;  /* 0x001f100c01007387 */ /* 0x000fe20000100a00 */
[----:B------:R1:W-:Y:S07]  /*c4040*/  STL.64 [R1+0x1f18], R14 ;  /* 0x001f180e01007387 */ /* 0x0003ee0000100a00 */
[----:B------:R-:W-:Y:S02]  /*c4050*/  STL.64 [R1+0x1f00], R8 ;  /* 0x001f000801007387 */ /* 0x000fe40000100a00 */
[----:B------:R1:W-:Y:S02]  /*c4060*/  STL.64 [R1+0x1f08], R10 ;  /* 0x001f080a01007387 */ /* 0x0003e40000100a00 */
[C---:B-1----:R-:W-:Y:S08]  /*c4070*/  HMMA.1688.F32.TF32 R12, R236.reuse, R74, R216 ;  /* 0x0000004aec0c723c */ /* 0x042ff000000810d8 */
[C---:B------:R-:W-:Y:S01]  /*c4080*/  HMMA.1688.F32.TF32 R8, R236.reuse, R70, R220 ;  /* 0x00000046ec08723c */ /* 0x040fe200000810dc */
[----:B------:R-:W-:Y:S11]  /*c4090*/  IMAD.MOV.U32 R5, RZ, RZ, 0x3f ;  /* 0x0000003fff057424 */ /* 0x000ff600078e00ff */
[----:B------:R-:W-:Y:S03]  /*c40a0*/  @!UPT UIADD3 URZ, URZ, URZ, URZ ;  /* 0x0000003f3f3ff290 */ /* 0x000fe6000fffe03f */
[----:B------:R-:W-:Y:S01]  /*c40b0*/  STL.64 [R1+0x1ef0], R12 ;  /* 0x001ef00c01007387 */ /* 0x000fe20000100a00 */
[----:B------:R1:W-:Y:S07]  /*c40c0*/  STL.64 [R1+0x1ef8], R14 ;  /* 0x001ef80e01007387 */ /* 0x0003ee0000100a00 */
[----:B------:R-:W-:Y:S02]  /*c40d0*/  STL.64 [R1+0x1ee0], R8 ;  /* 0x001ee00801007387 */ /* 0x000fe40000100a00 */
[----:B------:R1:W-:Y:S02]  /*c40e0*/  STL.64 [R1+0x1ee8], R10 ;  /* 0x001ee80a01007387 */ /* 0x0003e40000100a00 */
[C---:B-1----:R-:W-:Y:S08]  /*c40f0*/  HMMA.1688.F32.TF32 R12, R236.reuse, R66, R224 ;  /* 0x00000042ec0c723c */ /* 0x042ff000000810e0 */
[----:B------:R-:W-:Y:S01]  /*c4100*/  HMMA.1688.F32.TF32 R8, R236, R62, R228 ;  /* 0x0000003eec08723c */ /* 0x000fe200000810e4 */
[----:B------:R-:W-:-:S04]  /*c4110*/  IADD3 R5, R5, c[0x0][0x180], RZ ;  /* 0x0000600005057a10 */ /* 0x000fc80007ffe0ff */
[----:B------:R-:W-:-:S04]  /*c4120*/  SHF.R.S32.HI R4, RZ, 0x1f, R5 ;  /* 0x0000001fff047819 */ /* 0x000fc80000011405 */
[----:B------:R-:W-:-:S06]  /*c4130*/  LEA.HI R4, R4, R5, RZ, 0x6 ;  /* 0x0000000504047211 */ /* 0x000fcc00078f30ff */
[----:B------:R-:W-:Y:S01]  /*c4140*/  STL.64 [R1+0x1ed0], R12 ;  /* 0x001ed00c01007387 */ /* 0x000fe20000100a00 */
[----:B------:R1:W-:Y:S07]  /*c4150*/  STL.64 [R1+0x1ed8], R14 ;  /* 0x001ed80e01007387 */ /* 0x0003ee0000100a00 */
[----:B------:R-:W-:Y:S02]  /*c4160*/  STL.64 [R1+0x1ec0], R8 ;  /* 0x001ec00801007387 */ /* 0x000fe40000100a00 */
[----:B------:R1:W-:Y:S02]  /*c4170*/  STL.64 [R1+0x1ec8], R10 ;  /* 0x001ec80a01007387 */ /* 0x0003e40000100a00 */
[----:B-1----:R-:W3:Y:S01]  /*c4180*/  LDL.LU R15, [R1+0x4244] ;  /* 0x00424400010f7983 */ /* 0x002ee20000300800 */
[----:B------:R-:W3:Y:S02]  /*c4190*/  LDL.LU R5, [R1+0x423c] ;  /* 0x00423c0001057983 */ /* 0x000ee40000300800 */
[----:B------:R-:W3:Y:S02]  /*c41a0*/  LDL.LU R16, [R1+0x4238] ;  /* 0x0042380001107983 */ /* 0x000ee40000300800 */
[----:B------:R-:W3:Y:S01]  /*c41b0*/  LDL.LU R13, [R1+0x4230] ;  /* 0x00423000010d7983 */ /* 0x000ee20000300800 */
[----:B------:R-:W3:Y:S01]  /*c41c0*/  LDL.LU R12, [R1+0x4228] ;  /* 0x00422800010c7983 */ /* 0x000ee20000300800 */
[----:B------:R-:W3:Y:S02]  /*c41d0*/  LDL.LU R11, [R1+0x4234] ;  /* 0x00423400010b7983 */ /* 0x000ee40000300800 */
[----:B------:R-:W3:Y:S02]  /*c41e0*/  LDL.LU R10, [R1+0x4220] ;  /* 0x00422000010a7983 */ /* 0x000ee40000300800 */
[----:B------:R-:W3:Y:S01]  /*c41f0*/  LDL.LU R8, [R1+0x422c] ;  /* 0x00422c0001087983 */ /* 0x000ee20000300800 */
[----:B------:R-:W-:-:S05]  /*c4200*/  MOV R14, c[0x0][0x188] ;  /* 0x00006200000e7a02 */ /* 0x000fca0000000f00 */
[----:B------:R-:W-:-:S04]  /*c4210*/  IMAD.SHL.U32 R14, R14, 0x40, RZ ;  /* 0x000000400e0e7824 */ /* 0x000fc800078e00ff */
[----:B------:R-:W-:Y:S01]  /*c4220*/  IMAD.SHL.U32 R14, R14, 0x4, RZ ;  /* 0x000000040e0e7824 */ /* 0x000fe200078e00ff */
[----:B--2---:R-:W-:Y:S04]  /*c4230*/  STL [R1+0x44e4], R252 ;  /* 0x0044e4fc01007387 */ /* 0x004fe80000100800 */
[----:B----4-:R-:W-:-:S04]  /*c4240*/  IADD3 R17, P3, R17, R14, RZ ;  /* 0x0000000e11117210 */ /* 0x010fc80007f7e0ff */
[----:B------:R-:W-:Y:S01]  /*c4250*/  IADD3.X R18, R18, R0, RZ, P3, !PT ;  /* 0x0000000012127210 */ /* 0x000fe20001ffe4ff */
[----:B------:R-:W-:Y:S04]  /*c4260*/  STL [R1+0x4248], R17 ;  /* 0x0042481101007387 */ /* 0x000fe80000100800 */
[----:B------:R1:W-:Y:S01]  /*c4270*/  STL [R1+0x4240], R18 ;  /* 0x0042401201007387 */ /* 0x0003e20000100800 */
[----:B------:R-:W4:Y:S02]  /*c4280*/  LDL.LU R21, [R1+0x4028] ;  /* 0x0040280001157983 */ /* 0x000f240000300800 */
[----:B------:R-:W4:Y:S02]  /*c4290*/  LDL.LU R20, [R1+0x4030] ;  /* 0x0040300001147983 */ /* 0x000f240000300800 */
[----:B------:R-:W-:-:S02]  /*c42a0*/  IMAD.MOV.U32 R33, RZ, RZ, R18 ;  /* 0x000000ffff217224 */ /* 0x000fc400078e0012 */
[----:B------:R-:W-:Y:S01]  /*c42b0*/  IMAD.MOV.U32 R32, RZ, RZ, R17 ;  /* 0x000000ffff207224 */ /* 0x000fe200078e0011 */
[----:B-1----:R-:W4:Y:S01]  /*c42c0*/  LDL.LU R18, [R1+0x4020] ;  /* 0x0040200001127983 */ /* 0x002f220000300800 */
[----:B------:R-:W4:Y:S02]  /*c42d0*/  LDL.LU R17, [R1+0x402c] ;  /* 0x00402c0001117983 */ /* 0x000f240000300800 */
[----:B------:R-:W-:Y:S01]  /*c42e0*/  IMAD.MOV.U32 R153, RZ, RZ, c[0x0][0x180] ;  /* 0x00006000ff997624 */ /* 0x000fe200078e00ff */
[----:B------:R-:W1:Y:S04]  /*c42f0*/  S2R R152, SR_TID.X ;  /* 0x0000000000987919 */ /* 0x000e680000002100 */
[----:B------:R-:W-:Y:S02]  /*c4300*/  IADD3 R3, R153, -0x140, RZ ;  /* 0xfffffec099037810 */ /* 0x000fe40007ffe0ff */
[----:B------:R-:W-:-:S03]  /*c4310*/  SHF.R.S32.HI R4, RZ, 0x6, R4 ;  /* 0x00000006ff047819 */ /* 0x000fc60000011404 */
[----:B------:R-:W-:Y:S01]  /*c4320*/  IMAD R3, R252, -0x40, R3 ;  /* 0xffffffc0fc037824 */ /* 0x000fe200078e0203 */
[----:B------:R-:W-:-:S04]  /*c4330*/  IADD3 R4, R4, -0x5, RZ ;  /* 0xfffffffb04047810 */ /* 0x000fc80007ffe0ff */
[----:B------:R-:W-:Y:S02]  /*c4340*/  ISETP.GT.AND P0, PT, R3, RZ, PT ;  /* 0x000000ff0300720c */ /* 0x000fe40003f04270 */
[----:B------:R-:W-:Y:S02]  /*c4350*/  ISETP.GE.AND P2, PT, R252, R4, PT ;  /* 0x00000004fc00720c */ /* 0x000fe40003f46270 */
[----:B------:R-:W-:Y:S02]  /*c4360*/  SEL R4, RZ, 0x4, !P0 ;  /* 0x00000004ff047807 */ /* 0x000fe40004000000 */
[----:B------:R-:W-:Y:S02]  /*c4370*/  IADD3 R7, R7, 0x1, RZ ;  /* 0x0000000107077810 */ /* 0x000fe40007ffe0ff */
[----:B------:R-:W-:Y:S02]  /*c4380*/  SEL R4, R4, RZ, !P2 ;  /* 0x000000ff04047207 */ /* 0x000fe40005000000 */
[----:B------:R-:W-:-:S02]  /*c4390*/  ISETP.GT.AND P1, PT, R7, 0x4, PT ;  /* 0x000000040700780c */ /* 0x000fc40003f24270 */
[----:B-1----:R-:W-:Y:S02]  /*c43a0*/  LOP3.LUT R153, R152, 0x7f, RZ, 0xc0, !PT ;  /* 0x0000007f98997812 */ /* 0x002fe400078ec0ff */
[----:B------:R-:W-:Y:S02]  /*c43b0*/  ISETP.NE.U32.AND P0, PT, R4, RZ, PT ;  /* 0x000000ff0400720c */ /* 0x000fe40003f05070 */
[----:B------:R-:W-:Y:S01]  /*c43c0*/  SEL R7, R7, RZ, !P1 ;  /* 0x000000ff07077207 */ /* 0x000fe20004800000 */
[----:B------:R-:W-:-:S04]  /*c43d0*/  IMAD.SHL.U32 R9, R153, 0x4, RZ ;  /* 0x0000000499097824 */ /* 0x000fc800078e00ff */
[----:B------:R-:W-:-:S06]  /*c43e0*/  IMAD R4, R7, 0x20000, R9 ;  /* 0x0002000007047824 */ /* 0x000fcc00078e0209 */
[----:B------:R-:W-:Y:S01]  /*c43f0*/  @!PT LDS RZ, [RZ] ;  /* 0x00000000fffff984 */ /* 0x000fe20000000800 */
[----:B------:R-:W-:Y:S01]  /*c4400*/  @!PT LDS RZ, [RZ] ;  /* 0x00000000fffff984 */ /* 0x000fe20000000800 */
[----:B------:R-:W-:Y:S01]  /*c4410*/  @!PT LDS RZ, [RZ] ;  /* 0x00000000fffff984 */ /* 0x000fe20000000800 */
[----:B------:R1:W-:Y:S01]  /*c4420*/  LDGSTS.E [R4], [R32.64], P0 ;  /* 0x0000000020047fae */ /* 0x0003e20008121844 */
[-C--:B---3--:R-:W-:Y:S02]  /*c4430*/  IADD3 R15, P1, R15, R14.reuse, RZ ;  /* 0x0000000e0f0f7210 */ /* 0x088fe40007f3e0ff */
[----:B------:R-:W-:Y:S02]  /*c4440*/  IADD3 R5, P3, R5, R14, RZ ;  /* 0x0000000e05057210 */ /* 0x000fe40007f7e0ff */
[----:B------:R-:W-:-:S03]  /*c4450*/  IADD3.X R16, R16, R0, RZ, P1, !PT ;  /* 0x0000000010107210 */ /* 0x000fc60000ffe4ff */
[----:B------:R-:W-:Y:S01]  /*c4460*/  IMAD.X R13, R13, 0x1, R0, P3 ;  /* 0x000000010d0d7824 */ /* 0x000fe200018e0600 */
[----:B------:R-:W-:Y:S01]  /*c4470*/  STL [R1+0x4244], R15 ;  /* 0x0042440f01007387 */ /* 0x000fe20000100800 */
[----:B-1----:R-:W-:Y:S02]  /*c4480*/  IMAD.MOV.U32 R32, RZ, RZ, R15 ;  /* 0x000000ffff207224 */ /* 0x002fe400078e000f */
[----:B------:R-:W-:Y:S02]  /*c4490*/  IMAD.MOV.U32 R33, RZ, RZ, R16 ;  /* 0x000000ffff217224 */ /* 0x000fe400078e0010 */
[----:B------:R1:W-:Y:S01]  /*c44a0*/  STL [R1+0x4238], R16 ;  /* 0x0042381001007387 */ /* 0x0003e20000100800 */
[----:B------:R-:W-:Y:S01]  /*c44b0*/  STL [R1+0x423c], R5 ;  /* 0x00423c0501007387 */ /* 0x000fe20000100800 */
[----:B------:R3:W-:Y:S02]  /*c44c0*/  STL [R1+0x4230], R13 ;  /* 0x0042300d01007387 */ /* 0x0007e40000100800 */
[----:B------:R-:W2:Y:S01]  /*c44d0*/  LDL.LU R19, [R1+0x4018] ;  /* 0x0040180001137983 */ /* 0x000ea20000300800 */
[----:B------:R3:W-:Y:S04]  /*c44e0*/  LDGSTS.E [R4+0x200], [R32.64], P0 ;  /* 0x0020000020047fae */ /* 0x0007e80008121844 */
[----:B-1----:R-:W2:Y:S01]  /*c44f0*/  LDL.LU R16, [R1+0x4024] ;  /* 0x0040240001107983 */ /* 0x002ea20000300800 */
[----:B------:R-:W2:Y:S02]  /*c4500*/  LDL.LU R15, [R1+0x4218] ;  /* 0x00421800010f7983 */ /* 0x000ea40000300800 */
[----:B---3--:R-:W-:-:S02]  /*c4510*/  IMAD.MOV.U32 R33, RZ, RZ, R13 ;  /* 0x000000ffff217224 */ /* 0x008fc400078e000d */
[----:B------:R-:W2:Y:S01]  /*c4520*/  LDL.LU R13, [R1+0x4224] ;  /* 0x00422400010d7983 */ /* 0x000ea20000300800 */
[-C--:B------:R-:W-:Y:S02]  /*c4530*/  IADD3 R11, P3, R11, R14.reuse, RZ ;  /* 0x0000000e0b0b7210 */ /* 0x080fe40007f7e0ff */
[----:B------:R-:W-:Y:S02]  /*c4540*/  IADD3 R8, P4, R8, R14, RZ ;  /* 0x0000000e08087210 */ /* 0x000fe40007f9e0ff */
[----:B------:R-:W-:Y:S01]  /*c4550*/  MOV R32, R5 ;  /* 0x0000000500207202 */ /* 0x000fe20000000f00 */
[--C-:B------:R-:W-:Y:S02]  /*c4560*/  IMAD.X R12, R12, 0x1, R0.reuse, P3 ;  /* 0x000000010c0c7824 */ /* 0x100fe400018e0600 */
[----:B------:R-:W-:Y:S02]  /*c4570*/  IMAD.X R10, R10, 0x1, R0, P4 ;  /* 0x000000010a0a7824 */ /* 0x000fe400020e0600 */
[----:B------:R1:W-:Y:S04]  /*c4580*/  LDGSTS.E [R4+0x400], [R32.64], P0 ;  /* 0x0040000020047fae */ /* 0x0003e80008121844 */
[----:B------:R-:W-:Y:S01]  /*c4590*/  STL [R1+0x4234], R11 ;  /* 0x0042340b01007387 */ /* 0x000fe20000100800 */
[----:B------:R1:W-:Y:S02]  /*c45a0*/  STL [R1+0x4228], R12 ;  /* 0x0042280c01007387 */ /* 0x0003e40000100800 */
[----:B------:R-:W-:Y:S02]  /*c45b0*/  STL [R1+0x422c], R8 ;  /* 0x00422c0801007387 */ /* 0x000fe40000100800 */
[----:B------:R1:W-:Y:S02]  /*c45c0*/  STL [R1+0x4220], R10 ;  /* 0x0042200a01007387 */ /* 0x0003e40000100800 */
[----:B-1----:R-:W-:Y:S01]  /*c45d0*/  MOV R32, R11 ;  /* 0x0000000b00207202 */ /* 0x002fe20000000f00 */
[----:B------:R-:W-:-:S02]  /*c45e0*/  IMAD.MOV.U32 R33, RZ, RZ, R12 ;  /* 0x000000ffff217224 */ /* 0x000fc400078e000c */
[----:B------:R-:W2:Y:S04]  /*c45f0*/  LDL.LU R12, [R1+0x4010] ;  /* 0x00401000010c7983 */ /* 0x000ea80000300800 */
[----:B------:R1:W-:Y:S01]  /*c4600*/  LDGSTS.E [R4+0x600], [R32.64], P0 ;  /* 0x0060000020047fae */ /* 0x0003e20008121844 */
[----:B------:R-:W2:Y:S01]  /*c4610*/  LDL.LU R11, [R1+0x401c] ;  /* 0x00401c00010b7983 */ /* 0x000ea20000300800 */
[----:B------:R-:W-:Y:S01]  /*c4620*/  ISETP.GT.AND P1, PT, R3, 0x4, PT ;  /* 0x000000040300780c */ /* 0x000fe20003f24270 */
[----:B-1----:R-:W-:Y:S02]  /*c4630*/  IMAD.MOV.U32 R33, RZ, RZ, R10 ;  /* 0x000000ffff217224 */ /* 0x002fe400078e000a */
[----:B------:R-:W-:Y:S01]  /*c4640*/  IMAD.MOV.U32 R32, RZ, RZ, R8 ;  /* 0x000000ffff207224 */ /* 0x000fe200078e0008 */
[----:B------:R-:W2:Y:S01]  /*c4650*/  LDL.LU R10, [R1+0x4008] ;  /* 0x00400800010a7983 */ /* 0x000ea20000300800 */
[----:B------:R-:W2:Y:S01]  /*c4660*/  LDL.LU R8, [R1+0x4014] ;  /* 0x0040140001087983 */ /* 0x000ea20000300800 */
[----:B------:R-:W-:-:S04]  /*c4670*/  SEL R5, RZ, 0x4, !P1 ;  /* 0x00000004ff057807 */ /* 0x000fc80004800000 */
[----:B------:R-:W-:-:S04]  /*c4680*/  SEL R5, R5, RZ, !P2 ;  /* 0x000000ff05057207 */ /* 0x000fc80005000000 */
[----:B------:R-:W-:Y:S11]  /*c4690*/  ISETP.NE.U32.AND P1, PT, R5, RZ, PT ;  /* 0x000000ff0500720c */ /* 0x000ff60003f25070 */
[----:B------:R-:W-:Y:S02]  /*c46a0*/  @!UPT UIADD3 URZ, URZ, URZ, URZ ;  /* 0x0000003f3f3ff290 */ /* 0x000fe4000fffe03f */
[----:B------:R1:W-:Y:S01]  /*c46b0*/  LDGSTS.E [R4+0x2000], [R32.64], P1 ;  /* 0x0200000020047fae */ /* 0x0003e20008921844 */
[----:B----4-:R-:W-:-:S04]  /*c46c0*/  IADD3 R20, P0, R20, R14, RZ ;  /* 0x0000000e14147210 */ /* 0x010fc80007f1e0ff */
[----:B------:R-:W-:Y:S02]  /*c46d0*/  IADD3.X R21, R21, R0, RZ, P0, !PT ;  /* 0x0000000015157210 */ /* 0x000fe400007fe4ff */
[----:B------:R-:W-:Y:S01]  /*c46e0*/  IADD3 R17, P3, R17, R14, RZ ;  /* 0x0000000e11117210 */ /* 0x000fe20007f7e0ff */
[----:B-1----:R-:W-:Y:S02]  /*c46f0*/  IMAD.MOV.U32 R32, RZ, RZ, R20 ;  /* 0x000000ffff207224 */ /* 0x002fe400078e0014 */
[----:B------:R-:W-:Y:S01]  /*c4700*/  IMAD.MOV.U32 R33, RZ, RZ, R21 ;  /* 0x000000ffff217224 */ /* 0x000fe200078e0015 */
[----:B------:R-:W-:Y:S01]  /*c4710*/  STL [R1+0x4030], R20 ;  /* 0x0040301401007387 */ /* 0x000fe20000100800 */
[----:B------:R-:W-:Y:S02]  /*c4720*/  IMAD.X R18, R18, 0x1, R0, P3 ;  /* 0x0000000112127824 */ /* 0x000fe400018e0600 */
[----:B------:R1:W-:Y:S01]  /*c4730*/  STL [R1+0x4028], R21 ;  /* 0x0040281501007387 */ /* 0x0003e20000100800 */
[----:B------:R-:W-:Y:S02]  /*c4740*/  STL [R1+0x402c], R17 ;  /* 0x00402c1101007387 */ /* 0x000fe40000100800 */
[----:B------:R4:W-:Y:S02]  /*c4750*/  STL [R1+0x4020], R18 ;  /* 0x0040201201007387 */ /* 0x0009e40000100800 */
[----:B------:R4:W-:Y:S04]  /*c4760*/  LDGSTS.E [R4+0x2200], [R32.64], P1 ;  /* 0x0220000020047fae */ /* 0x0009e80008921844 */
[----:B-1----:R-:W3:Y:S01]  /*c4770*/  LDL.LU R21, [R1+0x4000] ;  /* 0x0040000001157983 */ /* 0x002ee20000300800 */
[----:B------:R-:W3:Y:S02]  /*c4780*/  LDL.LU R20, [R1+0x400c] ;  /* 0x00400c0001147983 */ /* 0x000ee40000300800 */
[----:B----4-:R-:W-:Y:S01]  /*c4790*/  IMAD.MOV.U32 R33, RZ, RZ, R18 ;  /* 0x000000ffff217224 */ /* 0x010fe200078e0012 */
[----:B------:R-:W-:Y:S01]  /*c47a0*/  MOV R32, R17 ;  /* 0x0000001100207202 */ /* 0x000fe20000000f00 */
[----:B------:R-:W3:Y:S01]  /*c47b0*/  LDL.LU R18, [R1+0x4210] ;  /* 0x0042100001127983 */ /* 0x000ee20000300800 */
[----:B------:R-:W3:Y:S01]  /*c47c0*/  LDL.LU R17, [R1+0x421c] ;  /* 0x00421c0001117983 */ /* 0x000ee20000300800 */
[----:B------:R-:W-:-:S02]  /*c47d0*/  ISETP.GT.AND P0, PT, R3, 0x8, PT ;  /* 0x000000080300780c */ /* 0x000fc40003f04270 */
[----:B------:R1:W-:Y:S02]  /*c47e0*/  LDGSTS.E [R4+0x2400], [R32.64], P1 ;  /* 0x0240000020047fae */ /* 0x0003e40008921844 */
[----:B------:R-:W-:-:S04]  /*c47f0*/  SEL R5, RZ, 0x4, !P0 ;  /* 0x00000004ff057807 */ /* 0x000fc80004000000 */
[----:B------:R-:W-:-:S04]  /*c4800*/  SEL R5, R5, RZ, !P2 ;  /* 0x000000ff05057207 */ /* 0x000fc80005000000 */
[----:B------:R-:W-:Y:S02]  /*c4810*/  ISETP.NE.U32.AND P0, PT, R5, RZ, PT ;  /* 0x000000ff0500720c */ /* 0x000fe40003f05070 */
[----:B--2---:R-:W-:-:S05]  /*c4820*/  IADD3 R16, P3, R16, R14, RZ ;  /* 0x0000000e10107210 */ /* 0x004fca0007f7e0ff */
[--C-:B------:R-:W-:Y:S01]  /*c4830*/  IMAD.X R19, R19, 0x1, R0.reuse, P3 ;  /* 0x0000000113137824 */ /* 0x100fe200018e0600 */
[----:B------:R-:W-:Y:S01]  /*c4840*/  IADD3 R13, P4, R13, R14, RZ ;  /* 0x0000000e0d0d7210 */ /* 0x000fe20007f9e0ff */
[----:B------:R-:W-:Y:S01]  /*c4850*/  STL [R1+0x4024], R16 ;  /* 0x0040241001007387 */ /* 0x000fe20000100800 */
[----:B-1----:R-:W-:Y:S01]  /*c4860*/  MOV R32, R16 ;  /* 0x0000001000207202 */ /* 0x002fe20000000f00 */
[----:B------:R-:W-:Y:S02]  /*c4870*/  IMAD.MOV.U32 R33, RZ, RZ, R19 ;  /* 0x000000ffff217224 */ /* 0x000fe400078e0013 */
[----:B------:R-:W-:Y:S01]  /*c4880*/  IMAD.X R15, R15, 0x1, R0, P4 ;  /* 0x000000010f0f7824 */ /* 0x000fe200020e0600 */
[----:B------:R1:W-:Y:S01]  /*c4890*/  STL [R1+0x4018], R19 ;  /* 0x0040181301007387 */ /* 0x0003e20000100800 */
[----:B------:R-:W-:Y:S03]  /*c48a0*/  STL [R1+0x4224], R13 ;  /* 0x0042240d01007387 */ /* 0x000fe60000100800 */
[----:B------:R2:W-:Y:S04]  /*c48b0*/  LDGSTS.E [R4+0x2600], [R32.64], P1 ;  /* 0x0260000020047fae */ /* 0x0005e80008921844 */
[----:B------:R2:W-:Y:S04]  /*c48c0*/  STL [R1+0x4218], R15 ;  /* 0x0042180f01007387 */ /* 0x0005e80000100800 */
[----:B-1----:R-:W4:Y:S01]  /*c48d0*/  LDL.LU R19, [R1+0x3ff8] ;  /* 0x003ff80001137983 */ /* 0x002f220000300800 */
[----:B------:R-:W4:Y:S02]  /*c48e0*/  LDL.LU R16, [R1+0x4004] ;  /* 0x0040040001107983 */ /* 0x000f240000300800 */
[----:B--2---:R-:W-:-:S02]  /*c48f0*/  IMAD.MOV.U32 R33, RZ, RZ, R15 ;  /* 0x000000ffff217224 */ /* 0x004fc400078e000f */
[----:B------:R-:W-:Y:S01]  /*c4900*/  IMAD.MOV.U32 R32, RZ, RZ, R13 ;  /* 0x000000ffff207224 */ /* 0x000fe200078e000d */
[----:B------:R-:W4:Y:S01]  /*c4910*/  LDL.LU R15, [R1+0x3ff0] ;  /* 0x003ff000010f7983 */ /* 0x000f220000300800 */
[----:B------:R-:W4:Y:S01]  /*c4920*/  LDL.LU R13, [R1+0x3ffc] ;  /* 0x003ffc00010d7983 */ /* 0x000f220000300800 */
[----:B------:R-:W-:Y:S02]  /*c4930*/  IADD3 R11, P1, R11, R14, RZ ;  /* 0x0000000e0b0b7210 */ /* 0x000fe40007f3e0ff */
[----:B------:R1:W-:Y:S02]  /*c4940*/  LDGSTS.E [R4+0x4000], [R32.64], P0 ;  /* 0x0400000020047fae */ /* 0x0003e40008121844 */
[----:B------:R-:W-:Y:S02]  /*c4950*/  IADD3.X R12, R12, R0, RZ, P1, !PT ;  /* 0x000000000c0c7210 */ /* 0x000fe40000ffe4ff */
[----:B------:R-:W-:Y:S01]  /*c4960*/  STL [R1+0x401c], R11 ;  /* 0x00401c0b01007387 */ /* 0x000fe20000100800 */
[----:B------:R-:W-:Y:S01]  /*c4970*/  IADD3 R8, P3, R8, R14, RZ ;  /* 0x0000000e08087210 */ /* 0x000fe20007f7e0ff */
[----:B-1----:R-:W-:-:S02]  /*c4980*/  IMAD.MOV.U32 R32, RZ, RZ, R11 ;  /* 0x000000ffff207224 */ /* 0x002fc400078e000b */
        /* <DEDUP_REMOVED lines=8> */
[----:B------:R-:W-:Y:S01]  /*c4a10*/  IMAD.MOV.U32 R33, RZ, RZ, R10 ;  /* 0x000000ffff217224 */ /* 0x000fe200078e000a */
[----:B------:R-:W-:Y:S01]  /*c4a20*/  MOV R32, R8 ;  /* 0x0000000800207202 */ /* 0x000fe20000000f00 */
[----:B------:R-:W4:Y:S01]  /*c4a30*/  LDL.LU R10, [R1+0x4208] ;  /* 0x00420800010a7983 */ /* 0x000f220000300800 */
[----:B------:R-:W4:Y:S03]  /*c4a40*/  LDL.LU R8, [R1+0x4214] ;  /* 0x0042140001087983 */ /* 0x000f260000300800 */
[----:B------:R1:W-:Y:S01]  /*c4a50*/  LDGSTS.E [R4+0x4400], [R32.64], P0 ;  /* 0x0440000020047fae */ /* 0x0003e20008121844 */
[----:B---3--:R-:W-:-:S02]  /*c4a60*/  IADD3 R20, P3, R20, R14, RZ ;  /* 0x0000000e14147210 */ /* 0x008fc40007f7e0ff */
[----:B------:R-:W-:-:S03]  /*c4a70*/  IADD3 R17, P4, R17, R14, RZ ;  /* 0x0000000e11117210 */ /* 0x000fc60007f9e0ff */
[--C-:B------:R-:W-:Y:S01]  /*c4a80*/  IMAD.X R21, R21, 0x1, R0.reuse, P3 ;  /* 0x0000000115157824 */ /* 0x100fe200018e0600 */
[----:B------:R-:W-:Y:S01]  /*c4a90*/  STL [R1+0x400c], R20 ;  /* 0x00400c1401007387 */ /* 0x000fe20000100800 */
[----:B-1----:R-:W-:Y:S01]  /*c4aa0*/  MOV R32, R20 ;  /* 0x0000001400207202 */ /* 0x002fe20000000f00 */
[----:B------:R-:W-:Y:S02]  /*c4ab0*/  IMAD.X R18, R18, 0x1, R0, P4 ;  /* 0x0000000112127824 */ /* 0x000fe400020e0600 */
[----:B------:R-:W-:Y:S01]  /*c4ac0*/  IMAD.MOV.U32 R33, RZ, RZ, R21 ;  /* 0x000000ffff217224 */ /* 0x000fe200078e0015 */
[----:B------:R1:W-:Y:S01]  /*c4ad0*/  STL [R1+0x4000], R21 ;  /* 0x0040001501007387 */ /* 0x0003e20000100800 */
[----:B------:R-:W-:Y:S02]  /*c4ae0*/  STL [R1+0x421c], R17 ;  /* 0x00421c1101007387 */ /* 0x000fe40000100800 */
[----:B------:R3:W-:Y:S01]  /*c4af0*/  STL [R1+0x4210], R18 ;  /* 0x0042101201007387 */ /* 0x0007e20000100800 */
[----:B------:R3:W-:Y:S04]  /*c4b00*/  LDGSTS.E [R4+0x4600], [R32.64], P0 ;  /* 0x0460000020047fae */ /* 0x0007e80008121844 */
[----:B-1----:R-:W2:Y:S01]  /*c4b10*/  LDL.LU R21, [R1+0x3fe0] ;  /* 0x003fe00001157983 */ /* 0x002ea20000300800 */
[----:B------:R-:W2:Y:S02]  /*c4b20*/  LDL.LU R20, [R1+0x3fec] ;  /* 0x003fec0001147983 */ /* 0x000ea40000300800 */
[----:B---3--:R-:W-:-:S02]  /*c4b30*/  IMAD.MOV.U32 R33, RZ, RZ, R18 ;  /* 0x000000ffff217224 */ /* 0x008fc400078e0012 */
[----:B------:R-:W-:Y:S01]  /*c4b40*/  IMAD.MOV.U32 R32, RZ, RZ, R17 ;  /* 0x000000ffff207224 */ /* 0x000fe200078e0011 */
[----:B------:R-:W2:Y:S01]  /*c4b50*/  LDL.LU R18, [R1+0x3fd8] ;  /* 0x003fd80001127983 */ /* 0x000ea20000300800 */
[----:B------:R-:W2:Y:S01]  /*c4b60*/  LDL.LU R17, [R1+0x3fe4] ;  /* 0x003fe40001117983 */ /* 0x000ea20000300800 */
[----:B------:R-:W-:-:S04]  /*c4b70*/  ISETP.GT.AND P1, PT, R3, 0xc, PT ;  /* 0x0000000c0300780c */ /* 0x000fc80003f24270 */
[----:B------:R-:W-:-:S04]  /*c4b80*/  SEL R5, RZ, 0x4, !P1 ;  /* 0x00000004ff057807 */ /* 0x000fc80004800000 */
[----:B------:R-:W-:-:S04]  /*c4b90*/  SEL R5, R5, RZ, !P2 ;  /* 0x000000ff05057207 */ /* 0x000fc80005000000 */
[----:B------:R-:W-:Y:S11]  /*c4ba0*/  ISETP.NE.U32.AND P1, PT, R5, RZ, PT ;  /* 0x000000ff0500720c */ /* 0x000ff60003f25070 */
[----:B------:R-:W-:Y:S02]  /*c4bb0*/  @!UPT UIADD3 URZ, URZ, URZ, URZ ;  /* 0x0000003f3f3ff290 */ /* 0x000fe4000fffe03f */
[----:B------:R1:W-:Y:S01]  /*c4bc0*/  LDGSTS.E [R4+0x6000], [R32.64], P1 ;  /* 0x0600000020047fae */ /* 0x0003e20008921844 */
[----:B----4-:R-:W-:-:S04]  /*c4bd0*/  IADD3 R16, P0, R16, R14, RZ ;  /* 0x0000000e10107210 */ /* 0x010fc80007f1e0ff */
[----:B------:R-:W-:Y:S02]  /*c4be0*/  IADD3.X R19, R19, R0, RZ, P0, !PT ;  /* 0x0000000013137210 */ /* 0x000fe400007fe4ff */
[-C--:B------:R-:W-:Y:S01]  /*c4bf0*/  IADD3 R13, P3, R13, R14.reuse, RZ ;  /* 0x0000000e0d0d7210 */ /* 0x080fe20007f7e0ff */
[----:B-1----:R-:W-:Y:S01]  /*c4c00*/  IMAD.MOV.U32 R32, RZ, RZ, R16 ;  /* 0x000000ffff207224 */ /* 0x002fe200078e0010 */
[----:B------:R-:W-:Y:S01]  /*c4c10*/  STL [R1+0x4004], R16 ;  /* 0x0040041001007387 */ /* 0x000fe20000100800 */
[----:B------:R-:W-:Y:S02]  /*c4c20*/  IMAD.MOV.U32 R33, RZ, RZ, R19 ;  /* 0x000000ffff217224 */ /* 0x000fe400078e0013 */
[----:B------:R-:W-:Y:S01]  /*c4c30*/  IMAD.X R15, R15, 0x1, R0, P3 ;  /* 0x000000010f0f7824 */ /* 0x000fe200018e0600 */
[----:B------:R1:W-:Y:S01]  /*c4c40*/  STL [R1+0x3ff8], R19 ;  /* 0x003ff81301007387 */ /* 0x0003e20000100800 */
[----:B------:R-:W-:Y:S03]  /*c4c50*/  STL [R1+0x3ffc], R13 ;  /* 0x003ffc0d01007387 */ /* 0x000fe60000100800 */
[----:B------:R4:W-:Y:S04]  /*c4c60*/  LDGSTS.E [R4+0x6200], [R32.64], P1 ;  /* 0x0620000020047fae */ /* 0x0009e80008921844 */
[----:B------:R4:W-:Y:S04]  /*c4c70*/  STL [R1+0x3ff0], R15 ;  /* 0x003ff00f01007387 */ /* 0x0009e80000100800 */
[----:B-1----:R-:W3:Y:S01]  /*c4c80*/  LDL.LU R19, [R1+0x3fd0] ;  /* 0x003fd00001137983 */ /* 0x002ee20000300800 */
[----:B------:R-:W3:Y:S02]  /*c4c90*/  LDL.LU R16, [R1+0x3fdc] ;  /* 0x003fdc0001107983 */ /* 0x000ee40000300800 */
[----:B----4-:R-:W-:Y:S01]  /*c4ca0*/  IMAD.MOV.U32 R33, RZ, RZ, R15 ;  /* 0x000000ffff217224 */ /* 0x010fe200078e000f */
[----:B------:R-:W-:Y:S01]  /*c4cb0*/  MOV R32, R13 ;  /* 0x0000000d00207202 */ /* 0x000fe20000000f00 */
[----:B------:R-:W3:Y:S01]  /*c4cc0*/  LDL.LU R15, [R1+0x4200] ;  /* 0x00420000010f7983 */ /* 0x000ee20000300800 */
[----:B------:R-:W3:Y:S03]  /*c4cd0*/  LDL.LU R13, [R1+0x420c] ;  /* 0x00420c00010d7983 */ /* 0x000ee60000300800 */
[----:B------:R1:W-:Y:S01]  /*c4ce0*/  LDGSTS.E [R4+0x6400], [R32.64], P1 ;  /* 0x0640000020047fae */ /* 0x0003e20008921844 */
[----:B------:R-:W-:-:S02]  /*c4cf0*/  IADD3 R11, P3, R11, R14, RZ ;  /* 0x0000000e0b0b7210 */ /* 0x000fc40007f7e0ff */
        /* <DEDUP_REMOVED lines=10> */
[----:B-1----:R-:W3:Y:S01]  /*c4da0*/  LDL.LU R12, [R1+0x3fc8] ;  /* 0x003fc800010c7983 */ /* 0x002ee20000300800 */
[----:B------:R-:W3:Y:S02]  /*c4db0*/  LDL.LU R11, [R1+0x3fd4] ;  /* 0x003fd400010b7983 */ /* 0x000ee40000300800 */
[----:B------:R-:W-:-:S02]  /*c4dc0*/  IMAD.MOV.U32 R33, RZ, RZ, R10 ;  /* 0x000000ffff217224 */ /* 0x000fc400078e000a */
[----:B------:R-:W-:Y:S01]  /*c4dd0*/  IMAD.MOV.U32 R32, RZ, RZ, R8 ;  /* 0x000000ffff207224 */ /* 0x000fe200078e0008 */
[----:B------:R-:W3:Y:S01]  /*c4de0*/  LDL.LU R10, [R1+0x3fc0] ;  /* 0x003fc000010a7983 */ /* 0x000ee20000300800 */
[----:B------:R-:W3:Y:S01]  /*c4df0*/  LDL.LU R8, [R1+0x3fcc] ;  /* 0x003fcc0001087983 */ /* 0x000ee20000300800 */
[----:B------:R-:W-:-:S04]  /*c4e00*/  ISETP.GT.AND P0, PT, R3, 0x10, PT ;  /* 0x000000100300780c */ /* 0x000fc80003f04270 */
[----:B------:R-:W-:-:S04]  /*c4e10*/  SEL R5, RZ, 0x4, !P0 ;  /* 0x00000004ff057807 */ /* 0x000fc80004000000 */
[----:B------:R-:W-:-:S04]  /*c4e20*/  SEL R5, R5, RZ, !P2 ;  /* 0x000000ff05057207 */ /* 0x000fc80005000000 */
[----:B------:R-:W-:Y:S11]  /*c4e30*/  ISETP.NE.U32.AND P0, PT, R5, RZ, PT ;  /* 0x000000ff0500720c */ /* 0x000ff60003f05070 */
[----:B------:R-:W-:Y:S02]  /*c4e40*/  @!UPT UIADD3 URZ, URZ, URZ, URZ ;  /* 0x0000003f3f3ff290 */ /* 0x000fe4000fffe03f */
[----:B------:R1:W-:Y:S01]  /*c4e50*/  LDGSTS.E [R4+0x8000], [R32.64], P0 ;  /* 0x0800000020047fae */ /* 0x0003e20008121844 */
[----:B--2---:R-:W-:-:S04]  /*c4e60*/  IADD3 R20, P1, R20, R14, RZ ;  /* 0x0000000e14147210 */ /* 0x004fc80007f3e0ff */
        /* <DEDUP_REMOVED lines=10> */
[----:B-1----:R-:W4:Y:S01]  /*c4f10*/  LDL.LU R21, [R1+0x3fb8] ;  /* 0x003fb80001157983 */ /* 0x002f220000300800 */
[----:B------:R-:W4:Y:S02]  /*c4f20*/  LDL.LU R20, [R1+0x3fc4] ;  /* 0x003fc40001147983 */ /* 0x000f240000300800 */
[----:B--2---:R-:W-:Y:S01]  /*c4f30*/  IMAD.MOV.U32 R33, RZ, RZ, R18 ;  /* 0x000000ffff217224 */ /* 0x004fe200078e0012 */
[----:B------:R-:W-:Y:S01]  /*c4f40*/  MOV R32, R17 ;  /* 0x0000001100207202 */ /* 0x000fe20000000f00 */
[----:B------:R-:W4:Y:S01]  /*c4f50*/  LDL.LU R18, [R1+0x41f8] ;  /* 0x0041f80001127983 */ /* 0x000f220000300800 */
[----:B------:R-:W4:Y:S01]  /*c4f60*/  LDL.LU R17, [R1+0x4204] ;  /* 0x0042040001117983 */ /* 0x000f220000300800 */
[----:B------:R-:W-:-:S02]  /*c4f70*/  ISETP.GT.AND P1, PT, R3, 0x14, PT ;  /* 0x000000140300780c */ /* 0x000fc40003f24270 */
[----:B------:R1:W-:Y:S02]  /*c4f80*/  LDGSTS.E [R4+0x8400], [R32.64], P0 ;  /* 0x0840000020047fae */ /* 0x0003e40008121844 */
[----:B------:R-:W-:-:S04]  /*c4f90*/  SEL R5, RZ, 0x4, !P1 ;  /* 0x00000004ff057807 */ /* 0x000fc80004800000 */
[----:B------:R-:W-:-:S04]  /*c4fa0*/  SEL R5, R5, RZ, !P2 ;  /* 0x000000ff05057207 */ /* 0x000fc80005000000 */
[----:B------:R-:W-:Y:S02]  /*c4fb0*/  ISETP.NE.U32.AND P1, PT, R5, RZ, PT ;  /* 0x000000ff0500720c */ /* 0x000fe40003f25070 */
[-C--:B---3--:R-:W-:Y:S02]  /*c4fc0*/  IADD3 R16, P3, R16, R14.reuse, RZ ;  /* 0x0000000e10107210 */ /* 0x088fe40007f7e0ff */
        /* <DEDUP_REMOVED lines=15> */
[----:B------:R-:W2:Y:S03]  /*c50c0*/  LDL.LU R13, [R1+0x3fb4] ;  /* 0x003fb400010d7983 */ /* 0x000ea60000300800 */
[----:B------:R1:W-:Y:S01]  /*c50d0*/  LDGSTS.E [R4+0xa000], [R32.64], P1 ;  /* 0x0a00000020047fae */ /* 0x0003e20008921844 */
[----:B------:R-:W-:-:S04]  /*c50e0*/  IADD3 R11, P0, R11, R14, RZ ;  /* 0x0000000e0b0b7210 */ /* 0x000fc80007f1e0ff */
        /* <DEDUP_REMOVED lines=10> */
[----:B-1----:R-:W2:Y:S01]  /*c5190*/  LDL.LU R12, [R1+0x3fa0] ;  /* 0x003fa000010c7983 */ /* 0x002ea20000300800 */
[----:B------:R-:W2:Y:S02]  /*c51a0*/  LDL.LU R11, [R1+0x3fac] ;  /* 0x003fac00010b7983 */ /* 0x000ea40000300800 */
[----:B------:R-:W-:Y:S01]  /*c51b0*/  IMAD.MOV.U32 R33, RZ, RZ, R10 ;  /* 0x000000ffff217224 */ /* 0x000fe200078e000a */
[----:B------:R-:W-:Y:S01]  /*c51c0*/  MOV R32, R8 ;  /* 0x0000000800207202 */ /* 0x000fe20000000f00 */
[----:B------:R-:W2:Y:S01]  /*c51d0*/  LDL.LU R10, [R1+0x41f0] ;  /* 0x0041f000010a7983 */ /* 0x000ea20000300800 */
[----:B------:R-:W2:Y:S03]  /*c51e0*/  LDL.LU R8, [R1+0x41fc] ;  /* 0x0041fc0001087983 */ /* 0x000ea60000300800 */
[----:B------:R1:W-:Y:S01]  /*c51f0*/  LDGSTS.E [R4+0xa400], [R32.64], P1 ;  /* 0x0a40000020047fae */ /* 0x0003e20008921844 */
[----:B----4-:R-:W-:-:S02]  /*c5200*/  IADD3 R20, P3, R20, R14, RZ ;  /* 0x0000000e14147210 */ /* 0x010fc40007f7e0ff */
        /* <DEDUP_REMOVED lines=12> */
[----:B----4-:R-:W-:-:S02]  /*c52d0*/  IMAD.MOV.U32 R33, RZ, RZ, R18 ;  /* 0x000000ffff217224 */ /* 0x010fc400078e0012 */
        /* <DEDUP_REMOVED lines=11> */
[-C--:B------:R-:W-:Y:S01]  /*c5390*/  IADD3 R13, P3, R13, R14.reuse, RZ ;  /* 0x0000000e0d0d7210 */ /* 0x080fe20007f7e0ff */
        /* <DEDUP_REMOVED lines=13> */
[----:B------:R-:W4:Y:S03]  /*c5470*/  LDL.LU R13, [R1+0x41f4] ;  /* 0x0041f400010d7983 */ /* 0x000f260000300800 */
        /* <DEDUP_REMOVED lines=12> */
[----:B-1----:R-:W4:Y:S01]  /*c5540*/  LDL.LU R12, [R1+0x3f80] ;  /* 0x003f8000010c7983 */ /* 0x002f220000300800 */
[----:B------:R-:W4:Y:S02]  /*c5550*/  LDL.LU R11, [R1+0x3f8c] ;  /* 0x003f8c00010b7983 */ /* 0x000f240000300800 */
[----:B------:R-:W-:-:S02]  /*c5560*/  IMAD.MOV.U32 R33, RZ, RZ, R10 ;  /* 0x000000ffff217224 */ /* 0x000fc400078e000a */
[----:B------:R-:W-:Y:S01]  /*c5570*/  IMAD.MOV.U32 R32, RZ, RZ, R8 ;  /* 0x000000ffff207224 */ /* 0x000fe200078e0008 */
[----:B------:R-:W4:Y:S01]  /*c5580*/  LDL.LU R10, [R1+0x3f78] ;  /* 0x003f7800010a7983 */ /* 0x000f220000300800 */
[----:B------:R-:W4:Y:S01]  /*c5590*/  LDL.LU R8, [R1+0x3f84] ;  /* 0x003f840001087983 */ /* 0x000f220000300800 */
[----:B------:R-:W-:-:S04]  /*c55a0*/  ISETP.GT.AND P1, PT, R3, 0x1c, PT ;  /* 0x0000001c0300780c */ /* 0x000fc80003f24270 */
[----:B------:R-:W-:-:S04]  /*c55b0*/  SEL R5, RZ, 0x4, !P1 ;  /* 0x00000004ff057807 */ /* 0x000fc80004800000 */
[----:B------:R-:W-:-:S04]  /*c55c0*/  SEL R5, R5, RZ, !P2 ;  /* 0x000000ff05057207 */ /* 0x000fc80005000000 */
[----:B------:R-:W-:Y:S11]  /*c55d0*/  ISETP.NE.U32.AND P1, PT, R5, RZ, PT ;  /* 0x000000ff0500720c */ /* 0x000ff60003f25070 */
[----:B------:R-:W-:Y:S02]  /*c55e0*/  @!UPT UIADD3 URZ, URZ, URZ, URZ ;  /* 0x0000003f3f3ff290 */ /* 0x000fe4000fffe03f */
[----:B------:R1:W-:Y:S01]  /*c55f0*/  LDGSTS.E [R4+0xe000], [R32.64], P1 ;  /* 0x0e00000020047fae */ /* 0x0003e20008921844 */
[----:B---3--:R-:W-:-:S04]  /*c5600*/  IADD3 R20, P0, R20, R14, RZ ;  /* 0x0000000e14147210 */ /* 0x008fc80007f1e0ff */
        /* <DEDUP_REMOVED lines=12> */
[----:B---3--:R-:W-:Y:S01]  /*c56d0*/  IMAD.MOV.U32 R33, RZ, RZ, R18 ;  /* 0x000000ffff217224 */ /* 0x008fe200078e0012 */
[----:B------:R-:W-:Y:S01]  /*c56e0*/  MOV R32, R17 ;  /* 0x0000001100207202 */ /* 0x000fe20000000f00 */
[----:B------:R-:W2:Y:S01]  /*c56f0*/  LDL.LU R18, [R1+0x41e0] ;  /* 0x0041e00001127983 */ /* 0x000ea20000300800 */
[----:B------:R-:W2:Y:S01]  /*c5700*/  LDL.LU R17, [R1+0x41ec] ;  /* 0x0041ec0001117983 */ /* 0x000ea20000300800 */
[----:B------:R-:W-:-:S02]  /*c5710*/  ISETP.GT.AND P0, PT, R3, 0x20, PT ;  /* 0x000000200300780c */ /* 0x000fc40003f04270 */
[----:B------:R1:W-:Y:S02]  /*c5720*/  LDGSTS.E [R4+0xe400], [R32.64], P1 ;  /* 0x0e40000020047fae */ /* 0x0003e40008921844 */
[----:B------:R-:W-:-:S04]  /*c5730*/  SEL R5, RZ, 0x4, !P0 ;  /* 0x00000004ff057807 */ /* 0x000fc80004000000 */
[----:B------:R-:W-:-:S04]  /*c5740*/  SEL R5, R5, RZ, !P2 ;  /* 0x000000ff05057207 */ /* 0x000fc80005000000 */
[----:B------:R-:W-:Y:S02]  /*c5750*/  ISETP.NE.U32.AND P0, PT, R5, RZ, PT ;  /* 0x000000ff0500720c */ /* 0x000fe40003f05070 */
[-C--:B----4-:R-:W-:Y:S02]  /*c5760*/  IADD3 R16, P3, R16, R14.reuse, RZ ;  /* 0x0000000e10107210 */ /* 0x090fe40007f7e0ff */
        /* <DEDUP_REMOVED lines=15> */
[----:B------:R-:W3:Y:S03]  /*c5860*/  LDL.LU R13, [R1+0x3f6c] ;  /* 0x003f6c00010d7983 */ /* 0x000ee60000300800 */
        /* <DEDUP_REMOVED lines=14> */
[----:B------:R-:W-:Y:S01]  /*c5950*/  IMAD.MOV.U32 R33, RZ, RZ, R10 ;  /* 0x000000ffff217224 */ /* 0x000fe200078e000a */
[----:B------:R-:W-:Y:S01]  /*c5960*/  MOV R32, R8 ;  /* 0x0000000800207202 */ /* 0x000fe20000000f00 */
[----:B------:R-:W3:Y:S01]  /*c5970*/  LDL.LU R10, [R1+0x41d8] ;  /* 0x0041d800010a7983 */ /* 0x000ee20000300800 */
[----:B------:R-:W3:Y:S03]  /*c5980*/  LDL.LU R8, [R1+0x41e4] ;  /* 0x0041e40001087983 */ /* 0x000ee60000300800 */
[----:B------:R1:W-:Y:S01]  /*c5990*/  LDGSTS.E [R4+0x10400], [R32.64], P0 ;  /* 0x1040000020047fae */ /* 0x0003e20008121844 */
[----:B--2---:R-:W-:-:S02]  /*c59a0*/  IADD3 R20, P3, R20, R14, RZ ;  /* 0x0000000e14147210 */ /* 0x004fc40007f7e0ff */
        /* <DEDUP_REMOVED lines=12> */
[----:B--2---:R-:W-:-:S02]  /*c5a70*/  IMAD.MOV.U32 R33, RZ, RZ, R18 ;  /* 0x000000ffff217224 */ /* 0x004fc400078e0012 */
        /* <DEDUP_REMOVED lines=25> */
[----:B------:R-:W2:Y:S03]  /*c5c10*/  LDL.LU R13, [R1+0x41dc] ;  /* 0x0041dc00010d7983 */ /* 0x000ea60000300800 */
[----:B------:R1:W-:Y:S01]  /*c5c20*/  LDGSTS.E [R4+0x12400], [R32.64], P1 ;  /* 0x1240000020047fae */ /* 0x0003e20008921844 */
[----:B------:R-:W-:-:S02]  /*c5c30*/  IADD3 R11, P3, R11, R14, RZ ;  /* 0x0000000e0b0b7210 */ /* 0x000fc40007f7e0ff */
[----:B------:R-:W-:-:S03]  /*c5c40*/  IADD3 R8, P4, R8, R14, RZ ;  /* 0x0000000e08087210 */ /* 0x000fc60007f9e0ff */
[--C-:B------:R-:W-:Y:S01]  /*c5c50*/  IMAD.X R12, R12, 0x1, R0.reuse, P3 ;  /* 0x000000010c0c7824 */ /* 0x100fe200018e0600 */
[----:B------:R-:W-:Y:S01]  /*c5c60*/  STL [R1+0x3f64], R11 ;  /* 0x003f640b01007387 */ /* 0x000fe20000100800 */
[----:B------:R-:W-:-:S03]  /*c5c70*/  IMAD.X R10, R10, 0x1, R0, P4 ;  /* 0x000000010a0a7824 */ /* 0x000fc600020e0600 */
[----:B------:R1:W-:Y:S02]  /*c5c80*/  STL [R1+0x3f58], R12 ;  /* 0x003f580c01007387 */ /* 0x0003e40000100800 */
[----:B-1----:R-:W-:Y:S01]  /*c5c90*/  MOV R32, R11 ;  /* 0x0000000b00207202 */ /* 0x002fe20000000f00 */
[----:B------:R-:W-:Y:S01]  /*c5ca0*/  IMAD.MOV.U32 R33, RZ, RZ, R12 ;  /* 0x000000ffff217224 */ /* 0x000fe200078e000c */
[----:B------:R-:W-:Y:S04]  /*c5cb0*/  STL [R1+0x41e4], R8 ;  /* 0x0041e40801007387 */ /* 0x000fe80000100800 */
[----:B------:R1:W-:Y:S04]  /*c5cc0*/  STL [R1+0x41d8], R10 ;  /* 0x0041d80a01007387 */ /* 0x0003e80000100800 */
[----:B------:R1:W-:Y:S04]  /*c5cd0*/  LDGSTS.E [R4+0x12600], [R32.64], P1 ;  /* 0x1260000020047fae */ /* 0x0003e80008921844 */
[----:B------:R-:W2:Y:S01]  /*c5ce0*/  LDL.LU R12, [R1+0x3f38] ;  /* 0x003f3800010c7983 */ /* 0x000ea20000300800 */
[----:B------:R-:W2:Y:S02]  /*c5cf0*/  LDL.LU R11, [R1+0x3f44] ;  /* 0x003f4400010b7983 */ /* 0x000ea40000300800 */
[----:B-1----:R-:W-:-:S02]  /*c5d00*/  IMAD.MOV.U32 R33, RZ, RZ, R10 ;  /* 0x000000ffff217224 */ /* 0x002fc400078e000a */
        /* <DEDUP_REMOVED lines=31> */
[-C--:B--2---:R-:W-:Y:S02]  /*c5f00*/  IADD3 R16, P3, R16, R14.reuse, RZ ;  /* 0x0000000e10107210 */ /* 0x084fe40007f7e0ff */
        /* <DEDUP_REMOVED lines=22> */
[----:B------:R1:W-:Y:S01]  /*c6070*/  STL [R1+0x3f44], R11 ;  /* 0x003f440b01007387 */ /* 0x0003e20000100800 */
[----:B------:R-:W-:Y:S02]  /*c6080*/  IMAD.X R10, R10, 0x1, R0, P3 ;  /* 0x000000010a0a7824 */ /* 0x000fe400018e0600 */
[----:B------:R-:W-:Y:S01]  /*c6090*/  STL [R1+0x3f38], R12 ;  /* 0x003f380c01007387 */ /* 0x000fe20000100800 */
[----:B------:R1:W-:Y:S04]  /*c60a0*/  STL [R1+0x3f3c], R8 ;  /* 0x003f3c0801007387 */ /* 0x0003e80000100800 */
[----:B------:R1:W-:Y:S01]  /*c60b0*/  LDGSTS.E [R4+0x16200], [R32.64], P1 ;  /* 0x1620000020047fae */ /* 0x0003e20008921844 */
[----:B------:R1:W-:Y:S03]  /*c60c0*/  STL [R1+0x3f30], R10 ;  /* 0x003f300a01007387 */ /* 0x0003e60000100800 */
[----:B-1----:R-:W2:Y:S01]  /*c60d0*/  LDL.LU R11, [R1+0x3f10] ;  /* 0x003f1000010b7983 */ /* 0x002ea20000300800 */
[----:B------:R-:W-:-:S03]  /*c60e0*/  MOV R32, R8 ;  /* 0x0000000800207202 */ /* 0x000fc60000000f00 */
[----:B------:R-:W2:Y:S01]  /*c60f0*/  LDL.LU R8, [R1+0x3f1c] ;  /* 0x003f1c0001087983 */ /* 0x000ea20000300800 */
[----:B------:R-:W-:Y:S02]  /*c6100*/  IMAD.MOV.U32 R33, RZ, RZ, R10 ;  /* 0x000000ffff217224 */ /* 0x000fe400078e000a */
[----:B------:R-:W2:Y:S02]  /*c6110*/  LDL.LU R12, [R1+0x41c0] ;  /* 0x0041c000010c7983 */ /* 0x000ea40000300800 */
[----:B------:R-:W2:Y:S01]  /*c6120*/  LDL.LU R10, [R1+0x41cc] ;  /* 0x0041cc00010a7983 */ /* 0x000ea20000300800 */
[----:B------:R1:W-:Y:S01]  /*c6130*/  LDGSTS.E [R4+0x16400], [R32.64], P1 ;  /* 0x1640000020047fae */ /* 0x0003e20008921844 */
[-C--:B---3--:R-:W-:Y:S02]  /*c6140*/  IADD3 R20, P3, R20, R14.reuse, RZ ;  /* 0x0000000e14147210 */ /* 0x088fe40007f7e0ff */
[----:B------:R-:W-:-:S03]  /*c6150*/  IADD3 R17, P4, R17, R14, RZ ;  /* 0x0000000e11117210 */ /* 0x000fc60007f9e0ff */
[--C-:B------:R-:W-:Y:S01]  /*c6160*/  IMAD.X R21, R21, 0x1, R0.reuse, P3 ;  /* 0x0000000115157824 */ /* 0x100fe200018e0600 */
[----:B------:R-:W-:Y:S01]  /*c6170*/  STL [R1+0x3f34], R20 ;  /* 0x003f341401007387 */ /* 0x000fe20000100800 */
[----:B------:R-:W-:-:S03]  /*c6180*/  IMAD.X R18, R18, 0x1, R0, P4 ;  /* 0x0000000112127824 */ /* 0x000fc600020e0600 */
[----:B------:R3:W-:Y:S01]  /*c6190*/  STL [R1+0x3f28], R21 ;  /* 0x003f281501007387 */ /* 0x0007e20000100800 */
[----:B-1----:R-:W-:Y:S01]  /*c61a0*/  MOV R32, R20 ;  /* 0x0000001400207202 */ /* 0x002fe20000000f00 */
[----:B------:R-:W-:Y:S02]  /*c61b0*/  IMAD.MOV.U32 R33, RZ, RZ, R21 ;  /* 0x000000ffff217224 */ /* 0x000fe400078e0015 */
[----:B------:R-:W-:Y:S01]  /*c61c0*/  STL [R1+0x41d4], R17 ;  /* 0x0041d41101007387 */ /* 0x000fe20000100800 */
[----:B------:R1:W-:Y:S04]  /*c61d0*/  STL [R1+0x41c8], R18 ;  /* 0x0041c81201007387 */ /* 0x0003e80000100800 */
[----:B------:R1:W-:Y:S04]  /*c61e0*/  LDGSTS.E [R4+0x16600], [R32.64], P1 ;  /* 0x1660000020047fae */ /* 0x0003e80008921844 */
[----:B---3--:R-:W3:Y:S01]  /*c61f0*/  LDL.LU R21, [R1+0x3f08] ;  /* 0x003f080001157983 */ /* 0x008ee20000300800 */
[----:B------:R-:W3:Y:S02]  /*c6200*/  LDL.LU R20, [R1+0x3f14] ;  /* 0x003f140001147983 */ /* 0x000ee40000300800 */
[----:B-1----:R-:W-:-:S02]  /*c6210*/  IMAD.MOV.U32 R33, RZ, RZ, R18 ;  /* 0x000000ffff217224 */ /* 0x002fc400078e0012 */
        /* <DEDUP_REMOVED lines=11> */
[-C--:B--2---:R-:W-:Y:S01]  /*c62d0*/  IADD3 R13, P3, R13, R14.reuse, RZ ;  /* 0x0000000e0d0d7210 */ /* 0x084fe20007f7e0ff */
        /* <DEDUP_REMOVED lines=12> */
[----:B--2---:R-:W2:Y:S01]  /*c63a0*/  LDL.LU R15, [R1+0x41b8] ;  /* 0x0041b800010f7983 */ /* 0x004ea20000300800 */
        /* <DEDUP_REMOVED lines=10> */
[----:B------:R-:W-:Y:S03]  /*c6450*/  STL [R1+0x41cc], R10 ;  /* 0x0041cc0a01007387 */ /* 0x000fe60000100800 */
[----:B------:R1:W-:Y:S04]  /*c6460*/  LDGSTS.E [R4+0x18600], [R32.64], P0 ;  /* 0x1860000020047fae */ /* 0x0003e80008121844 */
[----:B-1----:R-:W2:Y:S01]  /*c6470*/  LDL.LU R11, [R1+0x3efc] ;  /* 0x003efc00010b7983 */ /* 0x002ea20000300800 */
[----:B------:R1:W-:Y:S02]  /*c6480*/  STL [R1+0x41c0], R12 ;  /* 0x0041c00c01007387 */ /* 0x0003e40000100800 */
[----:B------:R-:W2:Y:S02]  /*c6490*/  LDL.LU R8, [R1+0x3ef4] ;  /* 0x003ef40001087983 */ /* 0x000ea40000300800 */
[----:B------:R-:W-:-:S02]  /*c64a0*/  IMAD.MOV.U32 R33, RZ, RZ, R12 ;  /* 0x000000ffff217224 */ /* 0x000fc400078e000c */
[----:B------:R-:W-:Y:S01]  /*c64b0*/  IMAD.MOV.U32 R32, RZ, RZ, R10 ;  /* 0x000000ffff207224 */ /* 0x000fe200078e000a */
[----:B-1----:R-:W2:Y:S01]  /*c64c0*/  LDL.LU R12, [R1+0x3ef0] ;  /* 0x003ef000010c7983 */ /* 0x002ea20000300800 */
[----:B------:R-:W2:Y:S01]  /*c64d0*/  LDL.LU R10, [R1+0x3ee8] ;  /* 0x003ee800010a7983 */ /* 0x000ea20000300800 */
[----:B------:R-:W-:-:S04]  /*c64e0*/  ISETP.GT.AND P1, PT, R3, 0x34, PT ;  /* 0x000000340300780c */ /* 0x000fc80003f24270 */
[----:B------:R-:W-:-:S04]  /*c64f0*/  SEL R5, RZ, 0x4, !P1 ;  /* 0x00000004ff057807 */ /* 0x000fc80004800000 */
[----:B------:R-:W-:-:S04]  /*c6500*/  SEL R5, R5, RZ, !P2 ;  /* 0x000000ff05057207 */ /* 0x000fc80005000000 */
[----:B------:R-:W-:Y:S11]  /*c6510*/  ISETP.NE.U32.AND P1, PT, R5, RZ, PT ;  /* 0x000000ff0500720c */ /* 0x000ff60003f25070 */
[----:B------:R-:W-:Y:S02]  /*c6520*/  @!UPT UIADD3 URZ, URZ, URZ, URZ ;  /* 0x0000003f3f3ff290 */ /* 0x000fe4000fffe03f */
[----:B------:R1:W-:Y:S01]  /*c6530*/  LDGSTS.E [R4+0x1a000], [R32.64], P1 ;  /* 0x1a00000020047fae */ /* 0x0003e20008921844 */
[----:B---3--:R-:W-:-:S04]  /*c6540*/  IADD3 R20, P0, R20, R14, RZ ;  /* 0x0000000e14147210 */ /* 0x008fc80007f1e0ff */
[----:B------:R-:W-:Y:S01]  /*c6550*/  IADD3.X R21, R21, R0, RZ, P0, !PT ;  /* 0x0000000015157210 */ /* 0x000fe200007fe4ff */
[----:B-1----:R-:W-:Y:S01]  /*c6560*/  IMAD.MOV.U32 R32, RZ, RZ, R20 ;  /* 0x000000ffff207224 */ /* 0x002fe200078e0014 */
[----:B------:R-:W-:-:S03]  /*c6570*/  IADD3 R17, P3, R17, R14, RZ ;  /* 0x0000000e11117210 */ /* 0x000fc60007f7e0ff */
[----:B------:R-:W-:Y:S01]  /*c6580*/  IMAD.MOV.U32 R33, RZ, RZ, R21 ;  /* 0x000000ffff217224 */ /* 0x000fe200078e0015 */
[----:B------:R-:W-:Y:S01]  /*c6590*/  STL [R1+0x3f14], R20 ;  /* 0x003f141401007387 */ /* 0x000fe20000100800 */
[----:B------:R-:W-:-:S03]  /*c65a0*/  IMAD.X R18, R18, 0x1, R0, P3 ;  /* 0x0000000112127824 */ /* 0x000fc600018e0600 */
[----:B------:R-:W-:Y:S01]  /*c65b0*/  STL [R1+0x3f08], R21 ;  /* 0x003f081501007387 */ /* 0x000fe20000100800 */
[----:B------:R-:W-:Y:S03]  /*c65c0*/  STL [R1+0x3f0c], R17 ;  /* 0x003f0c1101007387 */ /* 0x000fe60000100800 */
[----:B------:R1:W-:Y:S04]  /*c65d0*/  LDGSTS.E [R4+0x1a200], [R32.64], P1 ;  /* 0x1a20000020047fae */ /* 0x0003e80008921844 */
[----:B------:R3:W-:Y:S01]  /*c65e0*/  STL [R1+0x3f00], R18 ;  /* 0x003f001201007387 */ /* 0x0007e20000100800 */
[----:B-1----:R-:W-:Y:S01]  /*c65f0*/  IMAD.MOV.U32 R33, RZ, RZ, R18 ;  /* 0x000000ffff217224 */ /* 0x002fe200078e0012 */
[----:B------:R-:W-:-:S02]  /*c6600*/  MOV R32, R17 ;  /* 0x0000001100207202 */ /* 0x000fc40000000f00 */
[----:B---3--:R-:W3:Y:S01]  /*c6610*/  LDL.LU R18, [R1+0x3ee0] ;  /* 0x003ee00001127983 */ /* 0x008ee20000300800 */
[----:B------:R-:W3:Y:S01]  /*c6620*/  LDL.LU R17, [R1+0x3eec] ;  /* 0x003eec0001117983 */ /* 0x000ee20000300800 */
[----:B------:R-:W-:Y:S02]  /*c6630*/  ISETP.GT.AND P0, PT, R3, 0x38, PT ;  /* 0x000000380300780c */ /* 0x000fe40003f04270 */
[----:B------:R1:W-:Y:S02]  /*c6640*/  LDGSTS.E [R4+0x1a400], [R32.64], P1 ;  /* 0x1a40000020047fae */ /* 0x0003e40008921844 */
[----:B------:R-:W-:-:S04]  /*c6650*/  SEL R5, RZ, 0x4, !P0 ;  /* 0x00000004ff057807 */ /* 0x000fc80004000000 */
[----:B------:R-:W-:-:S04]  /*c6660*/  SEL R5, R5, RZ, !P2 ;  /* 0x000000ff05057207 */ /* 0x000fc80005000000 */
[----:B------:R-:W-:Y:S02]  /*c6670*/  ISETP.NE.U32.AND P0, PT, R5, RZ, PT ;  /* 0x000000ff0500720c */ /* 0x000fe40003f05070 */
[-C--:B------:R-:W-:Y:S02]  /*c6680*/  IADD3 R16, P3, R16, R14.reuse, RZ ;  /* 0x0000000e10107210 */ /* 0x080fe40007f7e0ff */
[----:B----4-:R-:W-:-:S03]  /*c6690*/  IADD3 R13, P4, R13, R14, RZ ;  /* 0x0000000e0d0d7210 */ /* 0x010fc60007f9e0ff */
[--C-:B------:R-:W-:Y:S01]  /*c66a0*/  IMAD.X R19, R19, 0x1, R0.reuse, P3 ;  /* 0x0000000113137824 */ /* 0x100fe200018e0600 */
[----:B------:R-:W-:Y:S01]  /*c66b0*/  STL [R1+0x3f04], R16 ;  /* 0x003f041001007387 */ /* 0x000fe20000100800 */
[----:B--2---:R-:W-:-:S03]  /*c66c0*/  IMAD.X R15, R15, 0x1, R0, P4 ;  /* 0x000000010f0f7824 */ /* 0x004fc600020e0600 */
[----:B------:R2:W-:Y:S01]  /*c66d0*/  STL [R1+0x3ef8], R19 ;  /* 0x003ef81301007387 */ /* 0x0005e20000100800 */
[----:B-1----:R-:W-:Y:S01]  /*c66e0*/  MOV R32, R16 ;  /* 0x0000001000207202 */ /* 0x002fe20000000f00 */
[----:B------:R-:W-:Y:S02]  /*c66f0*/  IMAD.MOV.U32 R33, RZ, RZ, R19 ;  /* 0x000000ffff217224 */ /* 0x000fe400078e0013 */
[----:B------:R-:W-:Y:S01]  /*c6700*/  STL [R1+0x41c4], R13 ;  /* 0x0041c40d01007387 */ /* 0x000fe20000100800 */
[----:B------:R1:W-:Y:S04]  /*c6710*/  STL [R1+0x41b8], R15 ;  /* 0x0041b80f01007387 */ /* 0x0003e80000100800 */
[----:B------:R4:W-:Y:S04]  /*c6720*/  LDGSTS.E [R4+0x1a600], [R32.64], P1 ;  /* 0x1a60000020047fae */ /* 0x0009e80008921844 */
[----:B--2---:R-:W2:Y:S01]  /*c6730*/  LDL.LU R19, [R1+0x41b4] ;  /* 0x0041b40001137983 */ /* 0x004ea20000300800 */
[----:B------:R-:W2:Y:S02]  /*c6740*/  LDL.LU R16, [R1+0x41bc] ;  /* 0x0041bc0001107983 */ /* 0x000ea40000300800 */
[----:B----4-:R-:W-:-:S02]  /*c6750*/  IMAD.MOV.U32 R33, RZ, RZ, R15 ;  /* 0x000000ffff217224 */ /* 0x010fc400078e000f */
[----:B------:R-:W-:Y:S01]  /*c6760*/  IMAD.MOV.U32 R32, RZ, RZ, R13 ;  /* 0x000000ffff207224 */ /* 0x000fe200078e000d */
[----:B-1----:R-:W4:Y:S01]  /*c6770*/  LDL.LU R15, [R1+0x3ed8] ;  /* 0x003ed800010f7983 */ /* 0x002f220000300800 */
[----:B------:R-:W4:Y:S03]  /*c6780*/  LDL.LU R13, [R1+0x3ee4] ;  /* 0x003ee400010d7983 */ /* 0x000f260000300800 */
[----:B------:R1:W-:Y:S01]  /*c6790*/  LDGSTS.E [R4+0x1c000], [R32.64], P0 ;  /* 0x1c00000020047fae */ /* 0x0003e20008121844 */
[-C--:B------:R-:W-:Y:S02]  /*c67a0*/  IADD3 R11, P1, R11, R14.reuse, RZ ;  /* 0x0000000e0b0b7210 */ /* 0x080fe40007f3e0ff */
[----:B------:R-:W-:-:S03]  /*c67b0*/  IADD3 R8, P3, R8, R14, RZ ;  /* 0x0000000e08087210 */ /* 0x000fc60007f7e0ff */
[----:B------:R1:W-:Y:S01]  /*c67c0*/  STL [R1+0x3efc], R11 ;  /* 0x003efc0b01007387 */ /* 0x0003e20000100800 */
[----:B------:R-:W-:Y:S01]  /*c67d0*/  IADD3.X R12, R12, R0, RZ, P1, !PT ;  /* 0x000000000c0c7210 */ /* 0x000fe20000ffe4ff */
[----:B------:R-:W-:Y:S02]  /*c67e0*/  IMAD.X R10, R10, 0x1, R0, P3 ;  /* 0x000000010a0a7824 */ /* 0x000fe400018e0600 */
[----:B-1----:R-:W-:Y:S02]  /*c67f0*/  IMAD.MOV.U32 R32, RZ, RZ, R11 ;  /* 0x000000ffff207224 */ /* 0x002fe400078e000b */
[----:B------:R-:W-:Y:S01]  /*c6800*/  IMAD.MOV.U32 R33, RZ, RZ, R12 ;  /* 0x000000ffff217224 */ /* 0x000fe200078e000c */
[----:B------:R-:W-:Y:S01]  /*c6810*/  STL [R1+0x3ef0], R12 ;  /* 0x003ef00c01007387 */ /* 0x000fe20000100800 */
[----:B------:R1:W-:Y:S02]  /*c6820*/  STL [R1+0x3ef4], R8 ;  /* 0x003ef40801007387 */ /* 0x0003e40000100800 */
[----:B------:R1:W-:Y:S02]  /*c6830*/  STL [R1+0x3ee8], R10 ;  /* 0x003ee80a01007387 */ /* 0x0003e40000100800 */
[----:B------:R-:W4:Y:S01]  /*c6840*/  LDL.LU R11, [R1+0x3edc] ;  /* 0x003edc00010b7983 */ /* 0x000f220000300800 */
[----:B------:R1:W-:Y:S02]  /*c6850*/  LDGSTS.E [R4+0x1c200], [R32.64], P0 ;  /* 0x1c20000020047fae */ /* 0x0003e40008121844 */
[----:B-1----:R-:W-:-:S02]  /*c6860*/  MOV R32, R8 ;  /* 0x0000000800207202 */ /* 0x002fc40000000f00 */
[----:B------:R-:W4:Y:S01]  /*c6870*/  LDL.LU R8, [R1+0x3ed4] ;  /* 0x003ed40001087983 */ /* 0x000f220000300800 */
[----:B------:R-:W4:Y:S02]  /*c6880*/  LDL.LU R12, [R1+0x3ed0] ;  /* 0x003ed000010c7983 */ /* 0x000f240000300800 */
[----:B------:R-:W-:Y:S02]  /*c6890*/  IMAD.MOV.U32 R33, RZ, RZ, R10 ;  /* 0x000000ffff217224 */ /* 0x000fe400078e000a */
[----:B------:R-:W4:Y:S04]  /*c68a0*/  LDL.LU R10, [R1+0x3ecc] ;  /* 0x003ecc00010a7983 */ /* 0x000f280000300800 */
[----:B------:R1:W-:Y:S01]  /*c68b0*/  LDGSTS.E [R4+0x1c400], [R32.64], P0 ;  /* 0x1c40000020047fae */ /* 0x0003e20008121844 */
[----:B---3--:R-:W-:-:S05]  /*c68c0*/  IADD3 R17, P3, R17, R14, RZ ;  /* 0x0000000e11117210 */ /* 0x008fca0007f7e0ff */
[----:B------:R-:W-:Y:S01]  /*c68d0*/  IMAD.X R18, R18, 0x1, R0, P3 ;  /* 0x0000000112127824 */ /* 0x000fe200018e0600 */
[----:B------:R-:W-:Y:S01]  /*c68e0*/  STL [R1+0x3eec], R17 ;  /* 0x003eec1101007387 */ /* 0x000fe20000100800 */
[----:B-1----:R-:W-:-:S03]  /*c68f0*/  IMAD.MOV.U32 R32, RZ, RZ, R17 ;  /* 0x000000ffff207224 */ /* 0x002fc600078e0011 */
[----:B------:R1:W-:Y:S01]  /*c6900*/  STL [R1+0x3ee0], R18 ;  /* 0x003ee01201007387 */ /* 0x0003e20000100800 */
[----:B------:R-:W-:Y:S02]  /*c6910*/  MOV R33, R18 ;  /* 0x0000001200217202 */ /* 0x000fe40000000f00 */
[----:B------:R-:W-:Y:S01]  /*c6920*/  ISETP.GT.AND P1, PT, R3, 0x3c, PT ;  /* 0x0000003c0300780c */ /* 0x000fe20003f24270 */
[----:B-1----:R-:W3:Y:S01]  /*c6930*/  LDL.LU R18, [R1+0x41a8] ;  /* 0x0041a80001127983 */ /* 0x002ee20000300800 */
[----:B------:R-:W3:Y:S02]  /*c6940*/  LDL.LU R17, [R1+0x41b0] ;  /* 0x0041b00001117983 */ /* 0x000ee40000300800 */
[----:B------:R-:W-:Y:S01]  /*c6950*/  SEL R5, RZ, 0x4, !P1 ;  /* 0x00000004ff057807 */ /* 0x000fe20004800000 */
[----:B------:R1:W-:Y:S03]  /*c6960*/  LDGSTS.E [R4+0x1c600], [R32.64], P0 ;  /* 0x1c60000020047fae */ /* 0x0003e60008121844 */
[----:B------:R-:W-:Y:S01]  /*c6970*/  SEL R5, R5, RZ, !P2 ;  /* 0x000000ff05057207 */ /* 0x000fe20005000000 */
[----:B------:R-:W-:-:S02]  /*c6980*/  IMAD.MOV.U32 R24, RZ, RZ, R80 ;  /* 0x000000ffff187224 */ /* 0x000fc400078e0050 */
[----:B------:R-:W-:Y:S01]  /*c6990*/  IMAD.MOV.U32 R25, RZ, RZ, R77 ;  /* 0x000000ffff197224 */ /* 0x000fe200078e004d */
[----:B------:R-:W-:Y:S02]  /*c69a0*/  MOV R26, R76 ;  /* 0x0000004c001a7202 */ /* 0x000fe40000000f00 */
[----:B------:R-:W-:Y:S01]  /*c69b0*/  ISETP.NE.U32.AND P1, PT, R5, RZ, PT ;  /* 0x000000ff0500720c */ /* 0x000fe20003f25070 */
[----:B------:R-:W-:-:S07]  /*c69c0*/  IMAD.MOV.U32 R27, RZ, RZ, R73 ;  /* 0x000000ffff1b7224 */ /* 0x000fce00078e0049 */
[----:B------:R-:W-:Y:S01]  /*c69d0*/  HMMA.1688.F32.TF32 R20, R236, R58, R24 ;  /* 0x0000003aec14723c */ /* 0x000fe20000081018 */
[----:B------:R-:W-:Y:S02]  /*c69e0*/  IMAD.MOV.U32 R28, RZ, RZ, R72 ;  /* 0x000000ffff1c7224 */ /* 0x000fe400078e0048 */
[----:B------:R-:W-:Y:S02]  /*c69f0*/  IMAD.MOV.U32 R29, RZ, RZ, R69 ;  /* 0x000000ffff1d7224 */ /* 0x000fe400078e0045 */
[----:B------:R-:W-:Y:S01]  /*c6a00*/  IMAD.MOV.U32 R30, RZ, RZ, R68 ;  /* 0x000000ffff1e7224 */ /* 0x000fe200078e0044 */
[----:B------:R-:W-:Y:S02]  /*c6a10*/  MOV R31, R65 ;  /* 0x00000041001f7202 */ /* 0x000fe40000000f00 */
[----:B--2---:R-:W-:-:S05]  /*c6a20*/  IADD3 R16, P0, R16, R14, RZ ;  /* 0x0000000e10107210 */ /* 0x004fca0007f1e0ff */
[----:B------:R-:W-:Y:S01]  /*c6a30*/  IMAD.X R19, R19, 0x1, R0, P0 ;  /* 0x0000000113137824 */ /* 0x000fe200000e0600 */
[----:B----4-:R-:W-:Y:S01]  /*c6a40*/  IADD3 R13, P3, R13, R14, RZ ;  /* 0x0000000e0d0d7210 */ /* 0x010fe20007f7e0ff */
[----:B-1----:R-:W-:-:S03]  /*c6a50*/  IMAD.MOV.U32 R32, RZ, RZ, R16 ;  /* 0x000000ffff207224 */ /* 0x002fc600078e0010 */
[----:B------:R-:W-:Y:S01]  /*c6a60*/  MOV R33, R19 ;  /* 0x0000001300217202 */ /* 0x000fe20000000f00 */
[----:B------:R1:W-:Y:S01]  /*c6a70*/  STL [R1+0x41bc], R16 ;  /* 0x0041bc1001007387 */ /* 0x0003e20000100800 */
[----:B------:R-:W-:Y:S02]  /*c6a80*/  IMAD.X R15, R15, 0x1, R0, P3 ;  /* 0x000000010f0f7824 */ /* 0x000fe400018e0600 */
[----:B------:R-:W-:Y:S01]  /*c6a90*/  STL [R1+0x41b4], R19 ;  /* 0x0041b41301007387 */ /* 0x000fe20000100800 */
[----:B------:R-:W-:Y:S04]  /*c6aa0*/  STL [R1+0x3ee4], R13 ;  /* 0x003ee40d01007387 */ /* 0x000fe80000100800 */
[----:B------:R2:W-:Y:S01]  /*c6ab0*/  LDGSTS.E [R4+0x1e000], [R32.64], P1 ;  /* 0x1e00000020047fae */ /* 0x0005e20008921844 */
[----:B------:R4:W-:Y:S03]  /*c6ac0*/  STL [R1+0x3ed8], R15 ;  /* 0x003ed80f01007387 */ /* 0x0009e60000100800 */
[----:B-1----:R-:W3:Y:S01]  /*c6ad0*/  LDL.LU R16, [R1+0x3ec0] ;  /* 0x003ec00001107983 */ /* 0x002ee20000300800 */
[----:B--2---:R-:W-:-:S02]  /*c6ae0*/  IMAD.MOV.U32 R33, RZ, RZ, R15 ;  /* 0x000000ffff217224 */ /* 0x004fc400078e000f */
[----:B------:R-:W-:Y:S01]  /*c6af0*/  IMAD.MOV.U32 R32, RZ, RZ, R13 ;  /* 0x000000ffff207224 */ /* 0x000fe200078e000d */
[----:B----4-:R-:W2:Y:S01]  /*c6b00*/  LDL.LU R15, [R1+0x3ec8] ;  /* 0x003ec800010f7983 */ /* 0x010ea20000300800 */
[----:B------:R-:W2:Y:S02]  /*c6b10*/  LDL.LU R13, [R1+0x3eb8] ;  /* 0x003eb800010d7983 */ /* 0x000ea40000300800 */
[----:B------:R-:W2:Y:S01]  /*c6b20*/  LDL.LU R5, [R1+0x3ec4] ;  /* 0x003ec40001057983 */ /* 0x000ea20000300800 */
[----:B------:R1:W-:Y:S01]  /*c6b30*/  LDGSTS.E [R4+0x1e200], [R32.64], P1 ;  /* 0x1e20000020047fae */ /* 0x0003e20008921844 */
[----:B------:R-:W-:-:S05]  /*c6b40*/  IADD3 R11, P0, R11, R14, RZ ;  /* 0x0000000e0b0b7210 */ /* 0x000fca0007f1e0ff */
[----:B------:R-:W-:Y:S01]  /*c6b50*/  STL [R1+0x3edc], R11 ;  /* 0x003edc0b01007387 */ /* 0x000fe20000100800 */
[----:B------:R-:W-:Y:S01]  /*c6b60*/  IADD3 R8, P3, R8, R14, RZ ;  /* 0x0000000e08087210 */ /* 0x000fe20007f7e0ff */
[----:B------:R-:W-:-:S03]  /*c6b70*/  IMAD.X R12, R12, 0x1, R0, P0 ;  /* 0x000000010c0c7824 */ /* 0x000fc600000e0600 */
[----:B------:R-:W-:Y:S01]  /*c6b80*/  IADD3.X R10, R10, R0, RZ, P3, !PT ;  /* 0x000000000a0a7210 */ /* 0x000fe20001ffe4ff */
[----:B-1----:R-:W-:Y:S01]  /*c6b90*/  IMAD.MOV.U32 R32, RZ, RZ, R11 ;  /* 0x000000ffff207224 */ /* 0x002fe200078e000b */
[----:B------:R1:W-:Y:S01]  /*c6ba0*/  STL [R1+0x3ed0], R12 ;  /* 0x003ed00c01007387 */ /* 0x0003e20000100800 */
[----:B------:R-:W-:Y:S02]  /*c6bb0*/  IMAD.MOV.U32 R33, RZ, RZ, R12 ;  /* 0x000000ffff217224 */ /* 0x000fe400078e000c */
[----:B------:R-:W-:Y:S02]  /*c6bc0*/  STL [R1+0x3ed4], R8 ;  /* 0x003ed40801007387 */ /* 0x000fe40000100800 */
[----:B------:R1:W-:Y:S01]  /*c6bd0*/  STL [R1+0x3ecc], R10 ;  /* 0x003ecc0a01007387 */ /* 0x0003e20000100800 */
[----:B------:R1:W-:Y:S04]  /*c6be0*/  LDGSTS.E [R4+0x1e400], [R32.64], P1 ;  /* 0x1e40000020047fae */ /* 0x0003e80008921844 */
[----:B-1----:R-:W2:Y:S01]  /*c6bf0*/  LDL.LU R12, [R1+0x3eb0] ;  /* 0x003eb000010c7983 */ /* 0x002ea20000300800 */
[----:B------:R-:W2:Y:S02]  /*c6c00*/  LDL.LU R11, [R1+0x3ebc] ;  /* 0x003ebc00010b7983 */ /* 0x000ea40000300800 */
[----:B------:R-:W-:Y:S02]  /*c6c10*/  STL.64 [R1+0x1eb0], R20 ;  /* 0x001eb01401007387 */ /* 0x000fe40000100a00 */
[----:B------:R1:W-:Y:S01]  /*c6c20*/  STL.64 [R1+0x1eb8], R22 ;  /* 0x001eb81601007387 */ /* 0x0003e20000100a00 */
[----:B------:R-:W-:Y:S01]  /*c6c30*/  MOV R33, R10 ;  /* 0x0000000a00217202 */ /* 0x000fe20000000f00 */
[----:B------:R-:W-:Y:S01]  /*c6c40*/  IMAD.MOV.U32 R32, RZ, RZ, R8 ;  /* 0x000000ffff207224 */ /* 0x000fe200078e0008 */
[----:B------:R-:W2:Y:S01]  /*c6c50*/  LDL.LU R10, [R1+0x41a0] ;  /* 0x0041a000010a7983 */ /* 0x000ea20000300800 */
[----:B------:R-:W2:Y:S03]  /*c6c60*/  LDL.LU R8, [R1+0x41ac] ;  /* 0x0041ac0001087983 */ /* 0x000ea60000300800 */
[----:B------:R3:W-:Y:S01]  /*c6c70*/  LDGSTS.E [R4+0x1e600], [R32.64], P1 ;  /* 0x1e60000020047fae */ /* 0x0007e20008921844 */
[----:B-1----:R-:W-:Y:S11]  /*c6c80*/  HMMA.1688.F32.TF32 R20, R236, R54, R28 ;  /* 0x00000036ec14723c */ /* 0x002ff6000008101c */
[----:B------:R-:W-:Y:S11]  /*c6c90*/  @!UPT UIADD3 URZ, URZ, URZ, URZ ;  /* 0x0000003f3f3ff290 */ /* 0x000ff6000fffe03f */
[----:B------:R-:W-:Y:S01]  /*c6ca0*/  @!UPT UIADD3 URZ, URZ, URZ, URZ ;  /* 0x0000003f3f3ff290 */ /* 0x000fe2000fffe03f */
[----:B------:R1:W-:Y:S01]  /*c6cb0*/  STL.64 [R1+0x1ea0], R20 ;  /* 0x001ea01401007387 */ /* 0x0003e20000100a00 */
[----:B------:R-:W-:Y:S01]  /*c6cc0*/  STL.64 [R1+0x1ea8], R22 ;  /* 0x001ea81601007387 */ /* 0x000fe20000100a00 */
[----:B---3--:R-:W-:-:S05]  /*c6cd0*/  IADD3 R17, P1, R17, R14, RZ ;  /* 0x0000000e11117210 */ /* 0x008fca0007f3e0ff */
[----:B------:R-:W-:Y:S01]  /*c6ce0*/  IMAD.X R18, R18, 0x1, R0, P1 ;  /* 0x0000000112127824 */ /* 0x000fe200008e0600 */
[----:B------:R-:W-:Y:S04]  /*c6cf0*/  STL [R1+0x41b0], R17 ;  /* 0x0041b01101007387 */ /* 0x000fe80000100800 */
[----:B------:R3:W-:Y:S01]  /*c6d00*/  STL [R1+0x41a8], R18 ;  /* 0x0041a81201007387 */ /* 0x0007e20000100800 */
[----:B-1----:R-:W4:Y:S02]  /*c6d10*/  LDL.LU R21, [R1+0x3ea8] ;  /* 0x003ea80001157983 */ /* 0x002f240000300800 */
[----:B------:R-:W4:Y:S02]  /*c6d20*/  LDL.LU R20, [R1+0x3eb4] ;  /* 0x003eb40001147983 */ /* 0x000f240000300800 */
[----:B------:R-:W-:Y:S01]  /*c6d30*/  IMAD.MOV.U32 R33, RZ, RZ, R18 ;  /* 0x000000ffff217224 */ /* 0x000fe200078e0012 */
[----:B------:R-:W-:Y:S01]  /*c6d40*/  MOV R32, R17 ;  /* 0x0000001100207202 */ /* 0x000fe20000000f00 */
[----:B---3--:R-:W4:Y:S01]  /*c6d50*/  LDL.LU R18, [R1+0x3ea0] ;  /* 0x003ea00001127983 */ /* 0x008f220000300800 */
[----:B------:R-:W4:Y:S01]  /*c6d60*/  LDL.LU R17, [R1+0x3eac] ;  /* 0x003eac0001117983 */ /* 0x000f220000300800 */
[----:B------:R-:W-:-:S02]  /*c6d70*/  ISETP.GT.AND P0, PT, R3, 0x1, PT ;  /* 0x000000010300780c */ /* 0x000fc40003f04270 */
[----:B------:R-:W-:Y:S02]  /*c6d80*/  LOP3.LUT R152, R152, 0x7f, RZ, 0xc0, !PT ;  /* 0x0000007f98987812 */ /* 0x000fe400078ec0ff */
[----:B------:R-:W-:-:S03]  /*c6d90*/  SEL R4, RZ, 0x4, !P0 ;  /* 0x00000004ff047807 */ /* 0x000fc60004000000 */
[----:B------:R-:W-:Y:S01]  /*c6da0*/  IMAD.SHL.U32 R152, R152, 0x4, RZ ;  /* 0x0000000498987824 */ /* 0x000fe200078e00ff */
[----:B------:R-:W-:-:S04]  /*c6db0*/  SEL R4, R4, RZ, !P2 ;  /* 0x000000ff04047207 */ /* 0x000fc80005000000 */
[----:B------:R-:W-:Y:S02]  /*c6dc0*/  ISETP.NE.U32.AND P0, PT, R4, RZ, PT ;  /* 0x000000ff0400720c */ /* 0x000fe40003f05070 */
[----:B------:R-:W-:-:S05]  /*c6dd0*/  LOP3.LUT R19, R152, 0x20, RZ, 0x3c, !PT ;  /* 0x0000002098137812 */ /* 0x000fca00078e3cff */
[----:B------:R-:W-:-:S06]  /*c6de0*/  IMAD R4, R7, 0x20000, R19 ;  /* 0x0002000007047824 */ /* 0x000fcc00078e0213 */
[----:B------:R1:W-:Y:S01]  /*c6df0*/  LDGSTS.E [R4+0x800], [R32.64], P0 ;  /* 0x0080000020047fae */ /* 0x0003e20008121844 */
[-C--:B--2---:R-:W-:Y:S02]  /*c6e00*/  IADD3 R15, P1, R15, R14.reuse, RZ ;  /* 0x0000000e0f0f7210 */ /* 0x084fe40007f3e0ff */
[----:B------:R-:W-:-:S03]  /*c6e10*/  IADD3 R5, P3, R5, R14, RZ ;  /* 0x0000000e05057210 */ /* 0x000fc60007f7e0ff */
[--C-:B------:R-:W-:Y:S02]  /*c6e20*/  IMAD.X R16, R16, 0x1, R0.reuse, P1 ;  /* 0x0000000110107824 */ /* 0x100fe400008e0600 */
[----:B------:R-:W-:Y:S01]  /*c6e30*/  IMAD.X R13, R13, 0x1, R0, P3 ;  /* 0x000000010d0d7824 */ /* 0x000fe200018e0600 */
[----:B------:R-:W-:Y:S01]  /*c6e40*/  STL [R1+0x3ec8], R15 ;  /* 0x003ec80f01007387 */ /* 0x000fe20000100800 */
[----:B-1----:R-:W-:Y:S01]  /*c6e50*/  MOV R32, R15 ;  /* 0x0000000f00207202 */ /* 0x002fe20000000f00 */
[----:B------:R-:W-:Y:S02]  /*c6e60*/  IMAD.MOV.U32 R33, RZ, RZ, R16 ;  /* 0x000000ffff217224 */ /* 0x000fe400078e0010 */
[----:B------:R1:W-:Y:S04]  /*c6e70*/  STL [R1+0x3ec0], R16 ;  /* 0x003ec01001007387 */ /* 0x0003e80000100800 */
[----:B------:R-:W-:Y:S01]  /*c6e80*/  STL [R1+0x3ec4], R5 ;  /* 0x003ec40501007387 */ /* 0x000fe20000100800 */
[----:B------:R2:W-:Y:S02]  /*c6e90*/  STL [R1+0x3eb8], R13 ;  /* 0x003eb80d01007387 */ /* 0x0005e40000100800 */
[----:B------:R-:W3:Y:S01]  /*c6ea0*/  LDL.LU R19, [R1+0x3e98] ;  /* 0x003e980001137983 */ /* 0x000ee20000300800 */
[----:B------:R2:W-:Y:S04]  /*c6eb0*/  LDGSTS.E [R4+0xa00], [R32.64], P0 ;  /* 0x00a0000020047fae */ /* 0x0005e80008121844 */
[----:B-1----:R-:W3:Y:S01]  /*c6ec0*/  LDL.LU R16, [R1+0x3ea4] ;  /* 0x003ea40001107983 */ /* 0x002ee20000300800 */
[----:B------:R-:W3:Y:S02]  /*c6ed0*/  LDL.LU R15, [R1+0x4198] ;  /* 0x00419800010f7983 */ /* 0x000ee40000300800 */
[----:B--2---:R-:W-:-:S02]  /*c6ee0*/  IMAD.MOV.U32 R33, RZ, RZ, R13 ;  /* 0x000000ffff217224 */ /* 0x004fc400078e000d */
[----:B------:R-:W3:Y:S01]  /*c6ef0*/  LDL.LU R13, [R1+0x41a4] ;  /* 0x0041a400010d7983 */ /* 0x000ee20000300800 */
[----:B------:R-:W-:-:S05]  /*c6f00*/  IMAD.MOV.U32 R32, RZ, RZ, R5 ;  /* 0x000000ffff207224 */ /* 0x000fca00078e0005 */
[----:B------:R1:W-:Y:S01]  /*c6f10*/  LDGSTS.E [R4+0xc00], [R32.64], P0 ;  /* 0x00c0000020047fae */ /* 0x0003e20008121844 */
[----:B------:R-:W-:-:S04]  /*c6f20*/  IADD3 R11, P3, R11, R14, RZ ;  /* 0x0000000e0b0b7210 */ /* 0x000fc80007f7e0ff */
[----:B------:R-:W-:Y:S02]  /*c6f30*/  IADD3.X R12, R12, R0, RZ, P3, !PT ;  /* 0x000000000c0c7210 */ /* 0x000fe40001ffe4ff */
[----:B------:R-:W-:Y:S01]  /*c6f40*/  IADD3 R8, P4, R8, R14, RZ ;  /* 0x0000000e08087210 */ /* 0x000fe20007f9e0ff */
[----:B------:R-:W-:Y:S01]  /*c6f50*/  STL [R1+0x3ebc], R11 ;  /* 0x003ebc0b01007387 */ /* 0x000fe20000100800 */
[----:B-1----:R-:W-:Y:S02]  /*c6f60*/  IMAD.MOV.U32 R32, RZ, RZ, R11 ;  /* 0x000000ffff207224 */ /* 0x002fe400078e000b */
        /* <DEDUP_REMOVED lines=8> */
[----:B------:R-:W-:Y:S01]  /*c6ff0*/  IMAD.MOV.U32 R33, RZ, RZ, R10 ;  /* 0x000000ffff217224 */ /* 0x000fe200078e000a */
[----:B------:R-:W-:Y:S01]  /*c7000*/  MOV R32, R8 ;  /* 0x0000000800207202 */ /* 0x000fe20000000f00 */
        /* <DEDUP_REMOVED lines=8> */
[----:B----4-:R-:W-:-:S05]  /*c7090*/  IADD3 R20, P0, R20, R14, RZ ;  /* 0x0000000e14147210 */ /* 0x010fca0007f1e0ff */
[--C-:B------:R-:W-:Y:S01]  /*c70a0*/  IMAD.X R21, R21, 0x1, R0.reuse, P0 ;  /* 0x0000000115157824 */ /* 0x100fe200000e0600 */
[----:B------:R-:W-:Y:S02]  /*c70b0*/  IADD3 R17, P3, R17, R14, RZ ;  /* 0x0000000e11117210 */ /* 0x000fe40007f7e0ff */
[----:B-1----:R-:W-:Y:S01]  /*c70c0*/  MOV R32, R20 ;  /* 0x0000001400207202 */ /* 0x002fe20000000f00 */
        /* <DEDUP_REMOVED lines=9> */
[----:B----4-:R-:W-:-:S02]  /*c7160*/  IMAD.MOV.U32 R33, RZ, RZ, R18 ;  /* 0x000000ffff217224 */ /* 0x010fc400078e0012 */
[----:B------:R-:W-:Y:S01]  /*c7170*/  IMAD.MOV.U32 R32, RZ, RZ, R17 ;  /* 0x000000ffff207224 */ /* 0x000fe200078e0011 */
[----:B------:R-:W2:Y:S01]  /*c7180*/  LDL.LU R18, [R1+0x4190] ;  /* 0x0041900001127983 */ /* 0x000ea20000300800 */
[----:B------:R-:W2:Y:S01]  /*c7190*/  LDL.LU R17, [R1+0x419c] ;  /* 0x00419c0001117983 */ /* 0x000ea20000300800 */
[----:B------:R-:W-:Y:S02]  /*c71a0*/  ISETP.GT.AND P0, PT, R3, 0x9, PT ;  /* 0x000000090300780c */ /* 0x000fe40003f04270 */
[----:B------:R1:W-:Y:S02]  /*c71b0*/  LDGSTS.E [R4+0x2c00], [R32.64], P1 ;  /* 0x02c0000020047fae */ /* 0x0003e40008921844 */
[----:B------:R-:W-:-:S04]  /*c71c0*/  SEL R5, RZ, 0x4, !P0 ;  /* 0x00000004ff057807 */ /* 0x000fc80004000000 */
[----:B------:R-:W-:-:S04]  /*c71d0*/  SEL R5, R5, RZ, !P2 ;  /* 0x000000ff05057207 */ /* 0x000fc80005000000 */
[----:B------:R-:W-:Y:S02]  /*c71e0*/  ISETP.NE.U32.AND P0, PT, R5, RZ, PT ;  /* 0x000000ff0500720c */ /* 0x000fe40003f05070 */
[----:B---3--:R-:W-:-:S04]  /*c71f0*/  IADD3 R16, P3, R16, R14, RZ ;  /* 0x0000000e10107210 */ /* 0x008fc80007f7e0ff */
[----:B------:R-:W-:Y:S02]  /*c7200*/  IADD3.X R19, R19, R0, RZ, P3, !PT ;  /* 0x0000000013137210 */ /* 0x000fe40001ffe4ff */
[-C--:B------:R-:W-:Y:S01]  /*c7210*/  IADD3 R13, P4, R13, R14.reuse, RZ ;  /* 0x0000000e0d0d7210 */ /* 0x080fe20007f9e0ff */
        /* <DEDUP_REMOVED lines=10> */
[----:B---3--:R-:W-:Y:S01]  /*c72c0*/  IMAD.MOV.U32 R33, RZ, RZ, R15 ;  /* 0x000000ffff217224 */ /* 0x008fe200078e000f */
[----:B------:R-:W-:Y:S01]  /*c72d0*/  MOV R32, R13 ;  /* 0x0000000d00207202 */ /* 0x000fe20000000f00 */
[----:B------:R-:W4:Y:S01]  /*c72e0*/  LDL.LU R15, [R1+0x3e70] ;  /* 0x003e7000010f7983 */ /* 0x000f220000300800 */
[----:B------:R-:W4:Y:S03]  /*c72f0*/  LDL.LU R13, [R1+0x3e7c] ;  /* 0x003e7c00010d7983 */ /* 0x000f260000300800 */
[----:B------:R1:W-:Y:S01]  /*c7300*/  LDGSTS.E [R4+0x4800], [R32.64], P0 ;  /* 0x0480000020047fae */ /* 0x0003e20008121844 */
[----:B------:R-:W-:-:S02]  /*c7310*/  IADD3 R11, P1, R11, R14, RZ ;  /* 0x0000000e0b0b7210 */ /* 0x000fc40007f3e0ff */
[----:B------:R-:W-:-:S03]  /*c7320*/  IADD3 R8, P3, R8, R14, RZ ;  /* 0x0000000e08087210 */ /* 0x000fc60007f7e0ff */
[--C-:B------:R-:W-:Y:S01]  /*c7330*/  IMAD.X R12, R12, 0x1, R0.reuse, P1 ;  /* 0x000000010c0c7824 */ /* 0x100fe200008e0600 */
[----:B-1----:R-:W-:Y:S01]  /*c7340*/  MOV R32, R11 ;  /* 0x0000000b00207202 */ /* 0x002fe20000000f00 */
[----:B------:R-:W-:Y:S01]  /*c7350*/  STL [R1+0x3e9c], R11 ;  /* 0x003e9c0b01007387 */ /* 0x000fe20000100800 */
        /* <DEDUP_REMOVED lines=11> */
[----:B------:R-:W4:Y:S03]  /*c7410*/  LDL.LU R8, [R1+0x4194] ;  /* 0x0041940001087983 */ /* 0x000f260000300800 */
[----:B------:R1:W-:Y:S01]  /*c7420*/  LDGSTS.E [R4+0x4c00], [R32.64], P0 ;  /* 0x04c0000020047fae */ /* 0x0003e20008121844 */
[----:B--2---:R-:W-:-:S04]  /*c7430*/  IADD3 R20, P3, R20, R14, RZ ;  /* 0x0000000e14147210 */ /* 0x004fc80007f7e0ff */
        /* <DEDUP_REMOVED lines=12> */
[----:B--2---:R-:W-:Y:S01]  /*c7500*/  IMAD.MOV.U32 R33, RZ, RZ, R18 ;  /* 0x000000ffff217224 */ /* 0x004fe200078e0012 */
        /* <DEDUP_REMOVED lines=9> */
[-C--:B----4-:R-:W-:Y:S02]  /*c75a0*/  IADD3 R16, P0, R16, R14.reuse, RZ ;  /* 0x0000000e10107210 */ /* 0x090fe40007f1e0ff */
        /* <DEDUP_REMOVED lines=12> */
[----:B----4-:R-:W-:-:S02]  /*c7670*/  IMAD.MOV.U32 R33, RZ, RZ, R15 ;  /* 0x000000ffff217224 */ /* 0x010fc400078e000f */
[----:B------:R-:W-:Y:S01]  /*c7680*/  IMAD.MOV.U32 R32, RZ, RZ, R13 ;  /* 0x000000ffff207224 */ /* 0x000fe200078e000d */
[----:B------:R-:W2:Y:S01]  /*c7690*/  LDL.LU R15, [R1+0x4180] ;  /* 0x00418000010f7983 */ /* 0x000ea20000300800 */
[----:B------:R-:W2:Y:S03]  /*c76a0*/  LDL.LU R13, [R1+0x418c] ;  /* 0x00418c00010d7983 */ /* 0x000ea60000300800 */
        /* <DEDUP_REMOVED lines=12> */
[----:B-1----:R-:W2:Y:S01]  /*c7770*/  LDL.LU R12, [R1+0x3e48] ;  /* 0x003e4800010c7983 */ /* 0x002ea20000300800 */
[----:B------:R-:W2:Y:S02]  /*c7780*/  LDL.LU R11, [R1+0x3e54] ;  /* 0x003e5400010b7983 */ /* 0x000ea40000300800 */
[----:B------:R-:W-:Y:S01]  /*c7790*/  IMAD.MOV.U32 R33, RZ, RZ, R10 ;  /* 0x000000ffff217224 */ /* 0x000fe200078e000a */
[----:B------:R-:W-:Y:S01]  /*c77a0*/  MOV R32, R8 ;  /* 0x0000000800207202 */ /* 0x000fe20000000f00 */
        /* <DEDUP_REMOVED lines=8> */
[-C--:B---3--:R-:W-:Y:S02]  /*c7830*/  IADD3 R20, P1, R20, R14.reuse, RZ ;  /* 0x0000000e14147210 */ /* 0x088fe40007f3e0ff */
        /* <DEDUP_REMOVED lines=12> */
[----:B---3--:R-:W-:-:S02]  /*c7900*/  IMAD.MOV.U32 R33, RZ, RZ, R18 ;  /* 0x000000ffff217224 */ /* 0x008fc400078e0012 */
[----:B------:R-:W-:Y:S01]  /*c7910*/  IMAD.MOV.U32 R32, RZ, RZ, R17 ;  /* 0x000000ffff207224 */ /* 0x000fe200078e0011 */
[----:B------:R-:W4:Y:S01]  /*c7920*/  LDL.LU R18, [R1+0x4178] ;  /* 0x0041780001127983 */ /* 0x000f220000300800 */
[----:B------:R-:W4:Y:S01]  /*c7930*/  LDL.LU R17, [R1+0x4184] ;  /* 0x0041840001117983 */ /* 0x000f220000300800 */
[----:B------:R-:W-:Y:S02]  /*c7940*/  ISETP.GT.AND P1, PT, R3, 0x15, PT ;  /* 0x000000150300780c */ /* 0x000fe40003f24270 */
[----:B------:R1:W-:Y:S02]  /*c7950*/  LDGSTS.E [R4+0x8c00], [R32.64], P0 ;  /* 0x08c0000020047fae */ /* 0x0003e40008121844 */
[----:B------:R-:W-:-:S04]  /*c7960*/  SEL R5, RZ, 0x4, !P1 ;  /* 0x00000004ff057807 */ /* 0x000fc80004800000 */
[----:B------:R-:W-:-:S04]  /*c7970*/  SEL R5, R5, RZ, !P2 ;  /* 0x000000ff05057207 */ /* 0x000fc80005000000 */
[----:B------:R-:W-:Y:S02]  /*c7980*/  ISETP.NE.U32.AND P1, PT, R5, RZ, PT ;  /* 0x000000ff0500720c */ /* 0x000fe40003f25070 */
[----:B--2---:R-:W-:-:S04]  /*c7990*/  IADD3 R16, P3, R16, R14, RZ ;  /* 0x0000000e10107210 */ /* 0x004fc80007f7e0ff */
        /* <DEDUP_REMOVED lines=15> */
[----:B------:R-:W3:Y:S03]  /*c7a90*/  LDL.LU R13, [R1+0x3e34] ;  /* 0x003e3400010d7983 */ /* 0x000ee60000300800 */
        /* <DEDUP_REMOVED lines=17> */
[----:B------:R-:W3:Y:S03]  /*c7bb0*/  LDL.LU R8, [R1+0x417c] ;  /* 0x00417c0001087983 */ /* 0x000ee60000300800 */
[----:B------:R1:W-:Y:S01]  /*c7bc0*/  LDGSTS.E [R4+0xac00], [R32.64], P1 ;  /* 0x0ac0000020047fae */ /* 0x0003e20008921844 */
[----:B----4-:R-:W-:-:S04]  /*c7bd0*/  IADD3 R20, P3, R20, R14, RZ ;  /* 0x0000000e14147210 */ /* 0x010fc80007f7e0ff */
        /* <DEDUP_REMOVED lines=12> */
[----:B----4-:R-:W-:Y:S01]  /*c7ca0*/  IMAD.MOV.U32 R33, RZ, RZ, R18 ;  /* 0x000000ffff217224 */ /* 0x010fe200078e0012 */
        /* <DEDUP_REMOVED lines=25> */
[----:B------:R-:W4:Y:S03]  /*c7e40*/  LDL.LU R13, [R1+0x4174] ;  /* 0x00417400010d7983 */ /* 0x000f260000300800 */
        /* <DEDUP_REMOVED lines=24> */
[-C--:B--2---:R-:W-:Y:S02]  /*c7fd0*/  IADD3 R20, P0, R20, R14.reuse, RZ ;  /* 0x0000000e14147210 */ /* 0x084fe40007f1e0ff */
        /* <DEDUP_REMOVED lines=12> */
[----:B--2---:R-:W-:-:S02]  /*c80a0*/  IMAD.MOV.U32 R33, RZ, RZ, R18 ;  /* 0x000000ffff217224 */ /* 0x004fc400078e0012 */
[----:B------:R-:W-:Y:S01]  /*c80b0*/  IMAD.MOV.U32 R32, RZ, RZ, R17 ;  /* 0x000000ffff207224 */ /* 0x000fe200078e0011 */
[----:B------:R-:W3:Y:S01]  /*c80c0*/  LDL.LU R18, [R1+0x4160] ;  /* 0x0041600001127983 */ /* 0x000ee20000300800 */
[----:B------:R-:W3:Y:S01]  /*c80d0*/  LDL.LU R17, [R1+0x416c] ;  /* 0x00416c0001117983 */ /* 0x000ee20000300800 */
[----:B------:R-:W-:Y:S02]  /*c80e0*/  ISETP.GT.AND P0, PT, R3, 0x21, PT ;  /* 0x000000210300780c */ /* 0x000fe40003f04270 */
[----:B------:R1:W-:Y:S02]  /*c80f0*/  LDGSTS.E [R4+0xec00], [R32.64], P1 ;  /* 0x0ec0000020047fae */ /* 0x0003e40008921844 */
[----:B------:R-:W-:-:S04]  /*c8100*/  SEL R5, RZ, 0x4, !P0 ;  /* 0x00000004ff057807 */ /* 0x000fc80004000000 */
[----:B------:R-:W-:-:S04]  /*c8110*/  SEL R5, R5, RZ, !P2 ;  /* 0x000000ff05057207 */ /* 0x000fc80005000000 */
[----:B------:R-:W-:Y:S02]  /*c8120*/  ISETP.NE.U32.AND P0, PT, R5, RZ, PT ;  /* 0x000000ff0500720c */ /* 0x000fe40003f05070 */
[----:B----4-:R-:W-:-:S04]  /*c8130*/  IADD3 R16, P3, R16, R14, RZ ;  /* 0x0000000e10107210 */ /* 0x010fc80007f7e0ff */
        /* <DEDUP_REMOVED lines=15> */
[----:B------:R-:W2:Y:S03]  /*c8230*/  LDL.LU R13, [R1+0x3dec] ;  /* 0x003dec00010d7983 */ /* 0x000ea60000300800 */
        /* <DEDUP_REMOVED lines=14> */
[----:B------:R-:W-:-:S02]  /*c8320*/  IMAD.MOV.U32 R33, RZ, RZ, R10 ;  /* 0x000000ffff217224 */ /* 0x000fc400078e000a */
[----:B------:R-:W-:Y:S01]  /*c8330*/  IMAD.MOV.U32 R32, RZ, RZ, R8 ;  /* 0x000000ffff207224 */ /* 0x000fe200078e0008 */
[----:B------:R-:W2:Y:S01]  /*c8340*/  LDL.LU R10, [R1+0x4158] ;  /* 0x00415800010a7983 */ /* 0x000ea20000300800 */
[----:B------:R-:W2:Y:S03]  /*c8350*/  LDL.LU R8, [R1+0x4164] ;  /* 0x0041640001087983 */ /* 0x000ea60000300800 */
[----:B------:R1:W-:Y:S01]  /*c8360*/  LDGSTS.E [R4+0x10c00], [R32.64], P0 ;  /* 0x10c0000020047fae */ /* 0x0003e20008121844 */
[----:B---3--:R-:W-:-:S04]  /*c8370*/  IADD3 R20, P3, R20, R14, RZ ;  /* 0x0000000e14147210 */ /* 0x008fc80007f7e0ff */
        /* <DEDUP_REMOVED lines=38> */
[----:B------:R-:W3:Y:S03]  /*c85e0*/  LDL.LU R13, [R1+0x415c] ;  /* 0x00415c00010d7983 */ /* 0x000ee60000300800 */
[----:B------:R1:W-:Y:S01]  /*c85f0*/  LDGSTS.E [R4+0x12c00], [R32.64], P1 ;  /* 0x12c0000020047fae */ /* 0x0003e20008921844 */
[----:B------:R-:W-:-:S04]  /*c8600*/  IADD3 R11, P3, R11, R14, RZ ;  /* 0x0000000e0b0b7210 */ /* 0x000fc80007f7e0ff */
[----:B------:R-:W-:Y:S02]  /*c8610*/  IADD3.X R12, R12, R0, RZ, P3, !PT ;  /* 0x000000000c0c7210 */ /* 0x000fe40001ffe4ff */
[----:B------:R-:W-:Y:S01]  /*c8620*/  IADD3 R8, P4, R8, R14, RZ ;  /* 0x0000000e08087210 */ /* 0x000fe20007f9e0ff */
[----:B------:R-:W-:Y:S02]  /*c8630*/  STL [R1+0x3de4], R11 ;  /* 0x003de40b01007387 */ /* 0x000fe40000100800 */
[----:B------:R1:W-:Y:S02]  /*c8640*/  STL [R1+0x3dd8], R12 ;  /* 0x003dd80c01007387 */ /* 0x0003e40000100800 */
[----:B------:R-:W-:Y:S02]  /*c8650*/  IMAD.X R10, R10, 0x1, R0, P4 ;  /* 0x000000010a0a7824 */ /* 0x000fe400020e0600 */
[----:B-1----:R-:W-:Y:S02]  /*c8660*/  IMAD.MOV.U32 R32, RZ, RZ, R11 ;  /* 0x000000ffff207224 */ /* 0x002fe400078e000b */
[----:B------:R-:W-:Y:S01]  /*c8670*/  IMAD.MOV.U32 R33, RZ, RZ, R12 ;  /* 0x000000ffff217224 */ /* 0x000fe200078e000c */
[----:B------:R-:W-:Y:S01]  /*c8680*/  STL [R1+0x4164], R8 ;  /* 0x0041640801007387 */ /* 0x000fe20000100800 */
[----:B------:R1:W-:Y:S03]  /*c8690*/  STL [R1+0x4158], R10 ;  /* 0x0041580a01007387 */ /* 0x0003e60000100800 */
[----:B------:R-:W3:Y:S01]  /*c86a0*/  LDL.LU R12, [R1+0x3db8] ;  /* 0x003db800010c7983 */ /* 0x000ee20000300800 */
[----:B------:R-:W3:Y:S03]  /*c86b0*/  LDL.LU R11, [R1+0x3dc4] ;  /* 0x003dc400010b7983 */ /* 0x000ee60000300800 */
[----:B------:R1:W-:Y:S01]  /*c86c0*/  LDGSTS.E [R4+0x12e00], [R32.64], P1 ;  /* 0x12e0000020047fae */ /* 0x0003e20008921844 */
[----:B------:R-:W-:Y:S01]  /*c86d0*/  ISETP.GT.AND P0, PT, R3, 0x29, PT ;  /* 0x000000290300780c */ /* 0x000fe20003f04270 */
[----:B-1----:R-:W-:Y:S01]  /*c86e0*/  IMAD.MOV.U32 R33, RZ, RZ, R10 ;  /* 0x000000ffff217224 */ /* 0x002fe200078e000a */
[----:B------:R-:W-:Y:S01]  /*c86f0*/  MOV R32, R8 ;  /* 0x0000000800207202 */ /* 0x000fe20000000f00 */
[----:B------:R-:W3:Y:S01]  /*c8700*/  LDL.LU R10, [R1+0x3db0] ;  /* 0x003db000010a7983 */ /* 0x000ee20000300800 */
[----:B------:R-:W3:Y:S01]  /*c8710*/  LDL.LU R8, [R1+0x3dbc] ;  /* 0x003dbc0001087983 */ /* 0x000ee20000300800 */
        /* <DEDUP_REMOVED lines=42> */
[----:B------:R-:W3:Y:S01]  /*c89c0*/  LDL.LU R15, [R1+0x3d98] ;  /* 0x003d9800010f7983 */ /* 0x000ee20000300800 */
[----:B------:R-:W3:Y:S03]  /*c89d0*/  LDL.LU R13, [R1+0x3da4] ;  /* 0x003da400010d7983 */ /* 0x000ee60000300800 */
[----:B------:R1:W-:Y:S01]  /*c89e0*/  LDGSTS.E [R4+0x16800], [R32.64], P1 ;  /* 0x1680000020047fae */ /* 0x0003e20008921844 */
[----:B------:R-:W-:-:S05]  /*c89f0*/  IADD3 R11, P0, R11, R14, RZ ;  /* 0x0000000e0b0b7210 */ /* 0x000fca0007f1e0ff */
[----:B------:R-:W-:Y:S01]  /*c8a00*/  IMAD.X R12, R12, 0x1, R0, P0 ;  /* 0x000000010c0c7824 */ /* 0x000fe200000e0600 */
[----:B-1----:R-:W-:Y:S01]  /*c8a10*/  MOV R32, R11 ;  /* 0x0000000b00207202 */ /* 0x002fe20000000f00 */
[----:B------:R1:W-:Y:S02]  /*c8a20*/  STL [R1+0x3dc4], R11 ;  /* 0x003dc40b01007387 */ /* 0x0003e40000100800 */
[----:B------:R-:W-:Y:S01]  /*c8a30*/  IMAD.MOV.U32 R33, RZ, RZ, R12 ;  /* 0x000000ffff217224 */ /* 0x000fe200078e000c */
[----:B------:R-:W-:Y:S01]  /*c8a40*/  IADD3 R8, P3, R8, R14, RZ ;  /* 0x0000000e08087210 */ /* 0x000fe20007f7e0ff */
[----:B------:R-:W-:Y:S04]  /*c8a50*/  STL [R1+0x3db8], R12 ;  /* 0x003db80c01007387 */ /* 0x000fe80000100800 */
[----:B------:R1:W-:Y:S01]  /*c8a60*/  LDGSTS.E [R4+0x16a00], [R32.64], P1 ;  /* 0x16a0000020047fae */ /* 0x0003e20008921844 */
[----:B------:R-:W-:-:S03]  /*c8a70*/  IMAD.X R10, R10, 0x1, R0, P3 ;  /* 0x000000010a0a7824 */ /* 0x000fc600018e0600 */
[----:B------:R1:W-:Y:S04]  /*c8a80*/  STL [R1+0x3dbc], R8 ;  /* 0x003dbc0801007387 */ /* 0x0003e80000100800 */
[----:B------:R1:W-:Y:S02]  /*c8a90*/  STL [R1+0x3db0], R10 ;  /* 0x003db00a01007387 */ /* 0x0003e40000100800 */
[----:B-1----:R-:W3:Y:S02]  /*c8aa0*/  LDL.LU R11, [R1+0x3d90] ;  /* 0x003d9000010b7983 */ /* 0x002ee40000300800 */
[----:B------:R-:W-:Y:S02]  /*c8ab0*/  IMAD.MOV.U32 R32, RZ, RZ, R8 ;  /* 0x000000ffff207224 */ /* 0x000fe400078e0008 */
[----:B------:R-:W3:Y:S01]  /*c8ac0*/  LDL.LU R8, [R1+0x3d9c] ;  /* 0x003d9c0001087983 */ /* 0x000ee20000300800 */
[----:B------:R-:W-:-:S02]  /*c8ad0*/  IMAD.MOV.U32 R33, RZ, RZ, R10 ;  /* 0x000000ffff217224 */ /* 0x000fc400078e000a */
[----:B------:R-:W3:Y:S01]  /*c8ae0*/  LDL.LU R12, [R1+0x4140] ;  /* 0x00414000010c7983 */ /* 0x000ee20000300800 */
[----:B------:R-:W3:Y:S04]  /*c8af0*/  LDL.LU R10, [R1+0x414c] ;  /* 0x00414c00010a7983 */ /* 0x000ee80000300800 */
[----:B------:R1:W-:Y:S01]  /*c8b00*/  LDGSTS.E [R4+0x16c00], [R32.64], P1 ;  /* 0x16c0000020047fae */ /* 0x0003e20008921844 */
[----:B--2---:R-:W-:-:S04]  /*c8b10*/  IADD3 R20, P3, R20, R14, RZ ;  /* 0x0000000e14147210 */ /* 0x004fc80007f7e0ff */
        /* <DEDUP_REMOVED lines=9> */
[----:B--2---:R-:W2:Y:S01]  /*c8bb0*/  LDL.LU R21, [R1+0x3d88] ;  /* 0x003d880001157983 */ /* 0x004ea20000300800 */
[----:B------:R-:W2:Y:S03]  /*c8bc0*/  LDL.LU R20, [R1+0x3d94] ;  /* 0x003d940001147983 */ /* 0x000ea60000300800 */
[----:B------:R1:W-:Y:S02]  /*c8bd0*/  LDGSTS.E [R4+0x16e00], [R32.64], P1 ;  /* 0x16e0000020047fae */ /* 0x0003e40008921844 */
[----:B-1----:R-:W-:Y:S01]  /*c8be0*/  IMAD.MOV.U32 R33, RZ, RZ, R18 ;  /* 0x000000ffff217224 */ /* 0x002fe200078e0012 */
        /* <DEDUP_REMOVED lines=9> */
[-C--:B----4-:R-:W-:Y:S02]  /*c8c80*/  IADD3 R16, P1, R16, R14.reuse, RZ ;  /* 0x0000000e10107210 */ /* 0x090fe40007f3e0ff */
[----:B---3--:R-:W-:-:S03]  /*c8c90*/  IADD3 R13, P3, R13, R14, RZ ;  /* 0x0000000e0d0d7210 */ /* 0x008fc60007f7e0ff */
        /* <DEDUP_REMOVED lines=13> */
[----:B---3--:R-:W3:Y:S01]  /*c8d70*/  LDL.LU R15, [R1+0x4138] ;  /* 0x00413800010f7983 */ /* 0x008ee20000300800 */
[----:B------:R-:W4:Y:S03]  /*c8d80*/  LDL.LU R13, [R1+0x4144] ;  /* 0x00414400010d7983 */ /* 0x000f260000300800 */
[----:B------:R1:W-:Y:S01]  /*c8d90*/  LDGSTS.E [R4+0x18c00], [R32.64], P0 ;  /* 0x18c0000020047fae */ /* 0x0003e20008121844 */
[-C--:B------:R-:W-:Y:S02]  /*c8da0*/  IADD3 R8, P3, R8, R14.reuse, RZ ;  /* 0x0000000e08087210 */ /* 0x080fe40007f7e0ff */
[----:B------:R-:W-:Y:S02]  /*c8db0*/  IADD3 R10, P4, R10, R14, RZ ;  /* 0x0000000e0a0a7210 */ /* 0x000fe40007f9e0ff */
[----:B------:R-:W-:Y:S01]  /*c8dc0*/  IADD3.X R11, R11, R0, RZ, P3, !PT ;  /* 0x000000000b0b7210 */ /* 0x000fe20001ffe4ff */
[----:B------:R-:W-:Y:S01]  /*c8dd0*/  STL [R1+0x3d9c], R8 ;  /* 0x003d9c0801007387 */ /* 0x000fe20000100800 */
[----:B-1----:R-:W-:-:S02]  /*c8de0*/  IMAD.MOV.U32 R32, RZ, RZ, R8 ;  /* 0x000000ffff207224 */ /* 0x002fc400078e0008 */
[----:B------:R-:W-:Y:S01]  /*c8df0*/  IMAD.X R12, R12, 0x1, R0, P4 ;  /* 0x000000010c0c7824 */ /* 0x000fe200020e0600 */
[----:B------:R1:W-:Y:S01]  /*c8e00*/  STL [R1+0x3d90], R11 ;  /* 0x003d900b01007387 */ /* 0x0003e20000100800 */
[----:B------:R-:W-:Y:S02]  /*c8e10*/  IMAD.MOV.U32 R33, RZ, RZ, R11 ;  /* 0x000000ffff217224 */ /* 0x000fe400078e000b */
[----:B------:R-:W-:Y:S03]  /*c8e20*/  STL [R1+0x414c], R10 ;  /* 0x00414c0a01007387 */ /* 0x000fe60000100800 */
[----:B------:R1:W-:Y:S04]  /*c8e30*/  LDGSTS.E [R4+0x18e00], [R32.64], P0 ;  /* 0x18e0000020047fae */ /* 0x0003e80008121844 */
[----:B-1----:R-:W3:Y:S01]  /*c8e40*/  LDL.LU R11, [R1+0x3d7c] ;  /* 0x003d7c00010b7983 */ /* 0x002ee20000300800 */
[----:B------:R1:W-:Y:S02]  /*c8e50*/  STL [R1+0x4140], R12 ;  /* 0x0041400c01007387 */ /* 0x0003e40000100800 */
[----:B------:R-:W3:Y:S01]  /*c8e60*/  LDL.LU R8, [R1+0x3d74] ;  /* 0x003d740001087983 */ /* 0x000ee20000300800 */
[----:B------:R-:W-:Y:S01]  /*c8e70*/  ISETP.GT.AND P1, PT, R3, 0x35, PT ;  /* 0x000000350300780c */ /* 0x000fe20003f24270 */
[----:B------:R-:W-:Y:S01]  /*c8e80*/  IMAD.MOV.U32 R33, RZ, RZ, R12 ;  /* 0x000000ffff217224 */ /* 0x000fe200078e000c */
[----:B------:R-:W-:Y:S01]  /*c8e90*/  MOV R32, R10 ;  /* 0x0000000a00207202 */ /* 0x000fe20000000f00 */
[----:B-1----:R-:W3:Y:S01]  /*c8ea0*/  LDL.LU R12, [R1+0x3d70] ;  /* 0x003d7000010c7983 */ /* 0x002ee20000300800 */
[----:B------:R-:W3:Y:S01]  /*c8eb0*/  LDL.LU R10, [R1+0x3d68] ;  /* 0x003d6800010a7983 */ /* 0x000ee20000300800 */
[----:B------:R-:W-:-:S04]  /*c8ec0*/  SEL R5, RZ, 0x4, !P1 ;  /* 0x00000004ff057807 */ /* 0x000fc80004800000 */
[----:B------:R-:W-:-:S04]  /*c8ed0*/  SEL R5, R5, RZ, !P2 ;  /* 0x000000ff05057207 */ /* 0x000fc80005000000 */
[----:B------:R-:W-:Y:S11]  /*c8ee0*/  ISETP.NE.U32.AND P1, PT, R5, RZ, PT ;  /* 0x000000ff0500720c */ /* 0x000ff60003f25070 */
[----:B------:R-:W-:Y:S02]  /*c8ef0*/  @!UPT UIADD3 URZ, URZ, URZ, URZ ;  /* 0x0000003f3f3ff290 */ /* 0x000fe4000fffe03f */
[----:B------:R1:W-:Y:S01]  /*c8f00*/  LDGSTS.E [R4+0x1a800], [R32.64], P1 ;  /* 0x1a80000020047fae */ /* 0x0003e20008921844 */
[----:B--2---:R-:W-:-:S05]  /*c8f10*/  IADD3 R20, P0, R20, R14, RZ ;  /* 0x0000000e14147210 */ /* 0x004fca0007f1e0ff */
[----:B------:R-:W-:Y:S01]  /*c8f20*/  IMAD.X R21, R21, 0x1, R0, P0 ;  /* 0x0000000115157824 */ /* 0x000fe200000e0600 */
[----:B-1----:R-:W-:-:S03]  /*c8f30*/  MOV R32, R20 ;  /* 0x0000001400207202 */ /* 0x002fc60000000f00 */
[----:B------:R-:W-:Y:S01]  /*c8f40*/  IMAD.MOV.U32 R33, RZ, RZ, R21 ;  /* 0x000000ffff217224 */ /* 0x000fe200078e0015 */
[----:B------:R-:W-:Y:S01]  /*c8f50*/  IADD3 R17, P3, R17, R14, RZ ;  /* 0x0000000e11117210 */ /* 0x000fe20007f7e0ff */
[----:B------:R-:W-:Y:S01]  /*c8f60*/  STL [R1+0x3d94], R20 ;  /* 0x003d941401007387 */ /* 0x000fe20000100800 */
[----:B------:R-:W-:Y:S03]  /*c8f70*/  STL [R1+0x3d88], R21 ;  /* 0x003d881501007387 */ /* 0x000fe60000100800 */
[----:B------:R1:W-:Y:S01]  /*c8f80*/  LDGSTS.E [R4+0x1aa00], [R32.64], P1 ;  /* 0x1aa0000020047fae */ /* 0x0003e20008921844 */
[----:B------:R-:W-:-:S03]  /*c8f90*/  IMAD.X R18, R18, 0x1, R0, P3 ;  /* 0x0000000112127824 */ /* 0x000fc600018e0600 */
[----:B------:R-:W-:Y:S04]  /*c8fa0*/  STL [R1+0x3d8c], R17 ;  /* 0x003d8c1101007387 */ /* 0x000fe80000100800 */
[----:B------:R2:W-:Y:S01]  /*c8fb0*/  STL [R1+0x3d80], R18 ;  /* 0x003d801201007387 */ /* 0x0005e20000100800 */
[----:B-1----:R-:W-:Y:S02]  /*c8fc0*/  IMAD.MOV.U32 R33, RZ, RZ, R18 ;  /* 0x000000ffff217224 */ /* 0x002fe400078e0012 */
[----:B------:R-:W-:Y:S01]  /*c8fd0*/  IMAD.MOV.U32 R32, RZ, RZ, R17 ;  /* 0x000000ffff207224 */ /* 0x000fe200078e0011 */
[----:B--2---:R-:W2:Y:S01]  /*c8fe0*/  LDL.LU R18, [R1+0x3d60] ;  /* 0x003d600001127983 */ /* 0x004ea20000300800 */
[----:B------:R-:W2:Y:S01]  /*c8ff0*/  LDL.LU R17, [R1+0x3d6c] ;  /* 0x003d6c0001117983 */ /* 0x000ea20000300800 */
[----:B------:R-:W-:-:S02]  /*c9000*/  ISETP.GT.AND P0, PT, R3, 0x39, PT ;  /* 0x000000390300780c */ /* 0x000fc40003f04270 */
[----:B------:R1:W-:Y:S02]  /*c9010*/  LDGSTS.E [R4+0x1ac00], [R32.64], P1 ;  /* 0x1ac0000020047fae */ /* 0x0003e40008921844 */
[----:B------:R-:W-:-:S04]  /*c9020*/  SEL R5, RZ, 0x4, !P0 ;  /* 0x00000004ff057807 */ /* 0x000fc80004000000 */
[----:B------:R-:W-:-:S04]  /*c9030*/  SEL R5, R5, RZ, !P2 ;  /* 0x000000ff05057207 */ /* 0x000fc80005000000 */
[----:B------:R-:W-:Y:S02]  /*c9040*/  ISETP.NE.U32.AND P0, PT, R5, RZ, PT ;  /* 0x000000ff0500720c */ /* 0x000fe40003f05070 */
[----:B------:R-:W-:-:S04]  /*c9050*/  IADD3 R16, P3, R16, R14, RZ ;  /* 0x0000000e10107210 */ /* 0x000fc80007f7e0ff */
[----:B------:R-:W-:Y:S02]  /*c9060*/  IADD3.X R19, R19, R0, RZ, P3, !PT ;  /* 0x0000000013137210 */ /* 0x000fe40001ffe4ff */
[-C--:B----4-:R-:W-:Y:S01]  /*c9070*/  IADD3 R13, P4, R13, R14.reuse, RZ ;  /* 0x0000000e0d0d7210 */ /* 0x090fe20007f9e0ff */
[----:B------:R-:W-:Y:S01]  /*c9080*/  STL [R1+0x3d84], R16 ;  /* 0x003d841001007387 */ /* 0x000fe20000100800 */
[----:B-1----:R-:W-:Y:S02]  /*c9090*/  IMAD.MOV.U32 R32, RZ, RZ, R16 ;  /* 0x000000ffff207224 */ /* 0x002fe400078e0010 */
[----:B------:R-:W-:Y:S02]  /*c90a0*/  IMAD.MOV.U32 R33, RZ, RZ, R19 ;  /* 0x000000ffff217224 */ /* 0x000fe400078e0013 */
[----:B---3--:R-:W-:Y:S01]  /*c90b0*/  IMAD.X R15, R15, 0x1, R0, P4 ;  /* 0x000000010f0f7824 */ /* 0x008fe200020e0600 */
[----:B------:R1:W-:Y:S01]  /*c90c0*/  STL [R1+0x3d78], R19 ;  /* 0x003d781301007387 */ /* 0x0003e20000100800 */
[----:B------:R-:W-:Y:S03]  /*c90d0*/  STL [R1+0x4144], R13 ;  /* 0x0041440d01007387 */ /* 0x000fe60000100800 */
[----:B------:R3:W-:Y:S04]  /*c90e0*/  LDGSTS.E [R4+0x1ae00], [R32.64], P1 ;  /* 0x1ae0000020047fae */ /* 0x0007e80008921844 */
[----:B------:R4:W-:Y:S04]  /*c90f0*/  STL [R1+0x4138], R15 ;  /* 0x0041380f01007387 */ /* 0x0009e80000100800 */
[----:B-1----:R-:W2:Y:S01]  /*c9100*/  LDL.LU R19, [R1+0x4134] ;  /* 0x0041340001137983 */ /* 0x002ea20000300800 */
[----:B------:R-:W2:Y:S02]  /*c9110*/  LDL.LU R16, [R1+0x413c] ;  /* 0x00413c0001107983 */ /* 0x000ea40000300800 */
[----:B---3--:R-:W-:Y:S01]  /*c9120*/  IMAD.MOV.U32 R33, RZ, RZ, R15 ;  /* 0x000000ffff217224 */ /* 0x008fe200078e000f */
[----:B------:R-:W-:Y:S01]  /*c9130*/  MOV R32, R13 ;  /* 0x0000000d00207202 */ /* 0x000fe20000000f00 */
[----:B----4-:R-:W3:Y:S01]  /*c9140*/  LDL.LU R15, [R1+0x3d58] ;  /* 0x003d5800010f7983 */ /* 0x010ee20000300800 */
[----:B------:R-:W4:Y:S03]  /*c9150*/  LDL.LU R13, [R1+0x3d64] ;  /* 0x003d6400010d7983 */ /* 0x000f260000300800 */
[----:B------:R1:W-:Y:S01]  /*c9160*/  LDGSTS.E [R4+0x1c800], [R32.64], P0 ;  /* 0x1c80000020047fae */ /* 0x0003e20008121844 */
[----:B------:R-:W-:-:S02]  /*c9170*/  IADD3 R11, P1, R11, R14, RZ ;  /* 0x0000000e0b0b7210 */ /* 0x000fc40007f3e0ff */
[----:B------:R-:W-:Y:S02]  /*c9180*/  IADD3 R8, P3, R8, R14, RZ ;  /* 0x0000000e08087210 */ /* 0x000fe40007f7e0ff */
[----:B-1----:R-:W-:Y:S01]  /*c9190*/  MOV R32, R11 ;  /* 0x0000000b00207202 */ /* 0x002fe20000000f00 */
[----:B------:R1:W-:Y:S01]  /*c91a0*/  STL [R1+0x3d7c], R11 ;  /* 0x003d7c0b01007387 */ /* 0x0003e20000100800 */
[--C-:B------:R-:W-:Y:S02]  /*c91b0*/  IMAD.X R12, R12, 0x1, R0.reuse, P1 ;  /* 0x000000010c0c7824 */ /* 0x100fe400008e0600 */
[----:B------:R-:W-:Y:S02]  /*c91c0*/  IMAD.X R10, R10, 0x1, R0, P3 ;  /* 0x000000010a0a7824 */ /* 0x000fe400018e0600 */
[----:B------:R-:W-:Y:S01]  /*c91d0*/  IMAD.MOV.U32 R33, RZ, RZ, R12 ;  /* 0x000000ffff217224 */ /* 0x000fe200078e000c */
[----:B------:R-:W-:Y:S01]  /*c91e0*/  STL [R1+0x3d70], R12 ;  /* 0x003d700c01007387 */ /* 0x000fe20000100800 */
[----:B------:R1:W-:Y:S02]  /*c91f0*/  STL [R1+0x3d74], R8 ;  /* 0x003d740801007387 */ /* 0x0003e40000100800 */
[----:B------:R1:W-:Y:S02]  /*c9200*/  STL [R1+0x3d68], R10 ;  /* 0x003d680a01007387 */ /* 0x0003e40000100800 */
[----:B-1----:R-:W3:Y:S04]  /*c9210*/  LDL.LU R11, [R1+0x3d5c] ;  /* 0x003d5c00010b7983 */ /* 0x002ee80000300800 */
[----:B------:R1:W-:Y:S02]  /*c9220*/  LDGSTS.E [R4+0x1ca00], [R32.64], P0 ;  /* 0x1ca0000020047fae */ /* 0x0003e40008121844 */
[----:B-1----:R-:W-:-:S02]  /*c9230*/  IMAD.MOV.U32 R32, RZ, RZ, R8 ;  /* 0x000000ffff207224 */ /* 0x002fc400078e0008 */
[----:B------:R-:W3:Y:S01]  /*c9240*/  LDL.LU R8, [R1+0x3d54] ;  /* 0x003d540001087983 */ /* 0x000ee20000300800 */
[----:B------:R-:W3:Y:S02]  /*c9250*/  LDL.LU R12, [R1+0x3d50] ;  /* 0x003d5000010c7983 */ /* 0x000ee40000300800 */
[----:B------:R-:W-:Y:S02]  /*c9260*/  IMAD.MOV.U32 R33, RZ, RZ, R10 ;  /* 0x000000ffff217224 */ /* 0x000fe400078e000a */
[----:B------:R-:W3:Y:S04]  /*c9270*/  LDL.LU R10, [R1+0x3d4c] ;  /* 0x003d4c00010a7983 */ /* 0x000ee80000300800 */
[----:B------:R1:W-:Y:S01]  /*c9280*/  LDGSTS.E [R4+0x1cc00], [R32.64], P0 ;  /* 0x1cc0000020047fae */ /* 0x0003e20008121844 */
[----:B--2---:R-:W-:-:S04]  /*c9290*/  IADD3 R17, P3, R17, R14, RZ ;  /* 0x0000000e11117210 */ /* 0x004fc80007f7e0ff */
[----:B------:R-:W-:Y:S01]  /*c92a0*/  IADD3.X R18, R18, R0, RZ, P3, !PT ;  /* 0x0000000012127210 */ /* 0x000fe20001ffe4ff */
[----:B------:R-:W-:Y:S01]  /*c92b0*/  STL [R1+0x3d6c], R17 ;  /* 0x003d6c1101007387 */ /* 0x000fe20000100800 */
[----:B-1----:R-:W-:-:S03]  /*c92c0*/  IMAD.MOV.U32 R32, RZ, RZ, R17 ;  /* 0x000000ffff207224 */ /* 0x002fc600078e0011 */
[----:B------:R1:W-:Y:S01]  /*c92d0*/  STL [R1+0x3d60], R18 ;  /* 0x003d601201007387 */ /* 0x0003e20000100800 */
[----:B------:R-:W-:Y:S01]  /*c92e0*/  IMAD.MOV.U32 R33, RZ, RZ, R18 ;  /* 0x000000ffff217224 */ /* 0x000fe200078e0012 */
[----:B------:R-:W-:Y:S02]  /*c92f0*/  ISETP.GT.AND P1, PT, R3, 0x3d, PT ;  /* 0x0000003d0300780c */ /* 0x000fe40003f24270 */
[----:B-1----:R-:W2:Y:S01]  /*c9300*/  LDL.LU R18, [R1+0x4128] ;  /* 0x0041280001127983 */ /* 0x002ea20000300800 */
[----:B------:R-:W2:Y:S01]  /*c9310*/  LDL.LU R17, [R1+0x4130] ;  /* 0x0041300001117983 */ /* 0x000ea20000300800 */
[----:B------:R-:W-:Y:S02]  /*c9320*/  SEL R5, RZ, 0x4, !P1 ;  /* 0x00000004ff057807 */ /* 0x000fe40004800000 */
[----:B------:R1:W-:Y:S02]  /*c9330*/  LDGSTS.E [R4+0x1ce00], [R32.64], P0 ;  /* 0x1ce0000020047fae */ /* 0x0003e40008121844 */
[----:B------:R-:W-:-:S02]  /*c9340*/  SEL R5, R5, RZ, !P2 ;  /* 0x000000ff05057207 */ /* 0x000fc40005000000 */
[----:B------:R-:W-:Y:S01]  /*c9350*/  MOV R24, R64 ;  /* 0x0000004000187202 */ /* 0x000fe20000000f00 */
[----:B------:R-:W-:Y:S02]  /*c9360*/  IMAD.MOV.U32 R25, RZ, RZ, R61 ;  /* 0x000000ffff197224 */ /* 0x000fe400078e003d */
[----:B------:R-:W-:Y:S02]  /*c9370*/  IMAD.MOV.U32 R26, RZ, RZ, R60 ;  /* 0x000000ffff1a7224 */ /* 0x000fe400078e003c */
[----:B------:R-:W-:Y:S01]  /*c9380*/  IMAD.MOV.U32 R27, RZ, RZ, R57 ;  /* 0x000000ffff1b7224 */ /* 0x000fe200078e0039 */
[----:B------:R-:W-:-:S06]  /*c9390*/  ISETP.NE.U32.AND P1, PT, R5, RZ, PT ;  /* 0x000000ff0500720c */ /* 0x000fcc0003f25070 */
[----:B------:R-:W-:Y:S01]  /*c93a0*/  HMMA.1688.F32.TF32 R20, R236, R50, R24 ;  /* 0x00000032ec14723c */ /* 0x000fe20000081018 */
[----:B------:R-:W-:Y:S01]  /*c93b0*/  IMAD.MOV.U32 R28, RZ, RZ, R56 ;  /* 0x000000ffff1c7224 */ /* 0x000fe200078e0038 */
[----:B------:R-:W-:Y:S01]  /*c93c0*/  MOV R29, R53 ;  /* 0x00000035001d7202 */ /* 0x000fe20000000f00 */
[----:B------:R-:W-:Y:S02]  /*c93d0*/  IMAD.MOV.U32 R30, RZ, RZ, R52 ;  /* 0x000000ffff1e7224 */ /* 0x000fe400078e0034 */
[----:B------:R-:W-:Y:S02]  /*c93e0*/  IMAD.MOV.U32 R31, RZ, RZ, R49 ;  /* 0x000000ffff1f7224 */ /* 0x000fe400078e0031 */
[----:B------:R-:W-:Y:S01]  /*c93f0*/  IMAD.SHL.U32 R153, R153, 0x4, RZ ;  /* 0x0000000499997824 */ /* 0x000fe200078e00ff */
[----:B------:R-:W-:-:S05]  /*c9400*/  IADD3 R16, P0, R16, R14, RZ ;  /* 0x0000000e10107210 */ /* 0x000fca0007f1e0ff */
[----:B------:R-:W-:Y:S01]  /*c9410*/  IMAD.X R19, R19, 0x1, R0, P0 ;  /* 0x0000000113137824 */ /* 0x000fe200000e0600 */
[----:B----4-:R-:W-:Y:S01]  /*c9420*/  IADD3 R13, P3, R13, R14, RZ ;  /* 0x0000000e0d0d7210 */ /* 0x010fe20007f7e0ff */
[----:B-1----:R-:W-:Y:S02]  /*c9430*/  IMAD.MOV.U32 R32, RZ, RZ, R16 ;  /* 0x000000ffff207224 */ /* 0x002fe400078e0010 */
[----:B------:R-:W-:Y:S01]  /*c9440*/  IMAD.MOV.U32 R33, RZ, RZ, R19 ;  /* 0x000000ffff217224 */ /* 0x000fe200078e0013 */
[----:B---3--:R-:W-:Y:S01]  /*c9450*/  IADD3.X R15, R15, R0, RZ, P3, !PT ;  /* 0x000000000f0f7210 */ /* 0x008fe20001ffe4ff */
[----:B------:R1:W-:Y:S01]  /*c9460*/  STL [R1+0x413c], R16 ;  /* 0x00413c1001007387 */ /* 0x0003e20000100800 */
[----:B------:R-:W-:Y:S02]  /*c9470*/  STL [R1+0x4134], R19 ;  /* 0x0041341301007387 */ /* 0x000fe40000100800 */
[----:B------:R-:W-:Y:S01]  /*c9480*/  STL [R1+0x3d64], R13 ;  /* 0x003d640d01007387 */ /* 0x000fe20000100800 */
[----:B------:R3:W-:Y:S04]  /*c9490*/  LDGSTS.E [R4+0x1e800], [R32.64], P1 ;  /* 0x1e80000020047fae */ /* 0x0007e80008921844 */
[----:B------:R4:W-:Y:S04]  /*c94a0*/  STL [R1+0x3d58], R15 ;  /* 0x003d580f01007387 */ /* 0x0009e80000100800 */
[----:B-1----:R-:W2:Y:S01]  /*c94b0*/  LDL.LU R16, [R1+0x3d40] ;  /* 0x003d400001107983 */ /* 0x002ea20000300800 */
[----:B---3--:R-:W-:Y:S01]  /*c94c0*/  MOV R33, R15 ;  /* 0x0000000f00217202 */ /* 0x008fe20000000f00 */
[----:B------:R-:W-:-:S02]  /*c94d0*/  IMAD.MOV.U32 R32, RZ, RZ, R13 ;  /* 0x000000ffff207224 */ /* 0x000fc400078e000d */
[----:B----4-:R-:W3:Y:S01]  /*c94e0*/  LDL.LU R15, [R1+0x3d48] ;  /* 0x003d4800010f7983 */ /* 0x010ee20000300800 */
[----:B------:R-:W3:Y:S02]  /*c94f0*/  LDL.LU R13, [R1+0x3d38] ;  /* 0x003d3800010d7983 */ /* 0x000ee40000300800 */
[----:B------:R-:W3:Y:S01]  /*c9500*/  LDL.LU R5, [R1+0x3d44] ;  /* 0x003d440001057983 */ /* 0x000ee20000300800 */
[----:B------:R1:W-:Y:S01]  /*c9510*/  LDGSTS.E [R4+0x1ea00], [R32.64], P1 ;  /* 0x1ea0000020047fae */ /* 0x0003e20008921844 */
[----:B------:R-:W-:-:S05]  /*c9520*/  IADD3 R11, P0, R11, R14, RZ ;  /* 0x0000000e0b0b7210 */ /* 0x000fca0007f1e0ff */
[----:B------:R-:W-:Y:S01]  /*c9530*/  STL [R1+0x3d5c], R11 ;  /* 0x003d5c0b01007387 */ /* 0x000fe20000100800 */
[----:B-1----:R-:W-:Y:S01]  /*c9540*/  IMAD.MOV.U32 R32, RZ, RZ, R11 ;  /* 0x000000ffff207224 */ /* 0x002fe200078e000b */
[----:B------:R-:W-:Y:S01]  /*c9550*/  IADD3 R8, P3, R8, R14, RZ ;  /* 0x0000000e08087210 */ /* 0x000fe20007f7e0ff */
[----:B------:R-:W-:-:S04]  /*c9560*/  IMAD.X R12, R12, 0x1, R0, P0 ;  /* 0x000000010c0c7824 */ /* 0x000fc800000e0600 */
[----:B------:R-:W-:Y:S01]  /*c9570*/  IMAD.X R10, R10, 0x1, R0, P3 ;  /* 0x000000010a0a7824 */ /* 0x000fe200018e0600 */
[----:B------:R1:W-:Y:S01]  /*c9580*/  STL [R1+0x3d50], R12 ;  /* 0x003d500c01007387 */ /* 0x0003e20000100800 */
[----:B------:R-:W-:Y:S01]  /*c9590*/  MOV R33, R12 ;  /* 0x0000000c00217202 */ /* 0x000fe20000000f00 */
[----:B------:R-:W-:Y:S02]  /*c95a0*/  STL [R1+0x3d54], R8 ;  /* 0x003d540801007387 */ /* 0x000fe40000100800 */
[----:B------:R1:W-:Y:S04]  /*c95b0*/  STL [R1+0x3d4c], R10 ;  /* 0x003d4c0a01007387 */ /* 0x0003e80000100800 */
[----:B------:R1:W-:Y:S04]  /*c95c0*/  LDGSTS.E [R4+0x1ec00], [R32.64], P1 ;  /* 0x1ec0000020047fae */ /* 0x0003e80008921844 */
[----:B-1----:R-:W3:Y:S01]  /*c95d0*/  LDL.LU R12, [R1+0x3d30] ;  /* 0x003d3000010c7983 */ /* 0x002ee20000300800 */
[----:B------:R-:W3:Y:S02]  /*c95e0*/  LDL.LU R11, [R1+0x3d3c] ;  /* 0x003d3c00010b7983 */ /* 0x000ee40000300800 */
[----:B------:R-:W-:Y:S02]  /*c95f0*/  STL.64 [R1+0x1e80], R20 ;  /* 0x001e801401007387 */ /* 0x000fe40000100a00 */
[----:B------:R1:W-:Y:S02]  /*c9600*/  STL.64 [R1+0x1e88], R22 ;  /* 0x001e881601007387 */ /* 0x0003e40000100a00 */
[----:B------:R-:W-:-:S02]  /*c9610*/  IMAD.MOV.U32 R33, RZ, RZ, R10 ;  /* 0x000000ffff217224 */ /* 0x000fc400078e000a */
[----:B------:R-:W-:Y:S01]  /*c9620*/  IMAD.MOV.U32 R32, RZ, RZ, R8 ;  /* 0x000000ffff207224 */ /* 0x000fe200078e0008 */
[----:B------:R-:W3:Y:S01]  /*c9630*/  LDL.LU R10, [R1+0x4120] ;  /* 0x00412000010a7983 */ /* 0x000ee20000300800 */
[----:B------:R-:W3:Y:S01]  /*c9640*/  LDL.LU R8, [R1+0x412c] ;  /* 0x00412c0001087983 */ /* 0x000ee20000300800 */
[----:B------:R-:W-:Y:S02]  /*c9650*/  ISETP.GT.AND P0, PT, R3, 0x2, PT ;  /* 0x000000020300780c */ /* 0x000fe40003f04270 */
[----:B------:R1:W-:Y:S02]  /*c9660*/  LDGSTS.E [R4+0x1ee00], [R32.64], P1 ;  /* 0x1ee0000020047fae */ /* 0x0003e40008921844 */
[----:B-1----:R-:W-:Y:S01]  /*c9670*/  HMMA.1688.F32.TF32 R20, R236, R46, R28 ;  /* 0x0000002eec14723c */ /* 0x002fe2000008101c */
[----:B------:R-:W-:Y:S02]  /*c9680*/  LOP3.LUT R19, R153, 0x40, RZ, 0x3c, !PT ;  /* 0x0000004099137812 */ /* 0x000fe400078e3cff */
[----:B------:R-:W-:-:S04]  /*c9690*/  SEL R4, RZ, 0x4, !P0 ;  /* 0x00000004ff047807 */ /* 0x000fc80004000000 */
[----:B------:R-:W-:-:S04]  /*c96a0*/  SEL R4, R4, RZ, !P2 ;  /* 0x000000ff04047207 */ /* 0x000fc80005000000 */
[----:B------:R-:W-:Y:S11]  /*c96b0*/  ISETP.NE.U32.AND P0, PT, R4, RZ, PT ;  /* 0x000000ff0400720c */ /* 0x000ff60003f05070 */
[----:B------:R-:W-:Y:S01]  /*c96c0*/  @!UPT UIADD3 URZ, URZ, URZ, URZ ;  /* 0x0000003f3f3ff290 */ /* 0x000fe2000fffe03f */
[----:B------:R1:W-:Y:S01]  /*c96d0*/  STL.64 [R1+0x1e70], R20 ;  /* 0x001e701401007387 */ /* 0x0003e20000100a00 */
[----:B------:R-:W-:Y:S02]  /*c96e0*/  STL.64 [R1+0x1e78], R22 ;  /* 0x001e781601007387 */ /* 0x000fe40000100a00 */
[----:B------:R-:W-:Y:S01]  /*c96f0*/  IMAD R4, R7, 0x20000, R19 ;  /* 0x0002000007047824 */ /* 0x000fe200078e0213 */
[----:B--2---:R-:W-:-:S04]  /*c9700*/  IADD3 R17, P1, R17, R14, RZ ;  /* 0x0000000e11117210 */ /* 0x004fc80007f3e0ff */
[----:B------:R-:W-:Y:S01]  /*c9710*/  IADD3.X R18, R18, R0, RZ, P1, !PT ;  /* 0x0000000012127210 */ /* 0x000fe20000ffe4ff */
[----:B------:R-:W-:Y:S04]  /*c9720*/  STL [R1+0x4130], R17 ;  /* 0x0041301101007387 */ /* 0x000fe80000100800 */
[----:B------:R2:W-:Y:S01]  /*c9730*/  STL [R1+0x4128], R18 ;  /* 0x0041281201007387 */ /* 0x0005e20000100800 */
[----:B-1----:R-:W4:Y:S02]  /*c9740*/  LDL.LU R21, [R1+0x3d28] ;  /* 0x003d280001157983 */ /* 0x002f240000300800 */
[----:B------:R-:W4:Y:S02]  /*c9750*/  LDL.LU R20, [R1+0x3d34] ;  /* 0x003d340001147983 */ /* 0x000f240000300800 */
[----:B------:R-:W-:Y:S01]  /*c9760*/  IMAD.MOV.U32 R33, RZ, RZ, R18 ;  /* 0x000000ffff217224 */ /* 0x000fe200078e0012 */
[----:B------:R-:W4:Y:S04]  /*c9770*/  LDL.LU R19, [R1+0x3d20] ;  /* 0x003d200001137983 */ /* 0x000f280000300800 */
[----:B--2---:R-:W4:Y:S01]  /*c9780*/  LDL.LU R18, [R1+0x3d2c] ;  /* 0x003d2c0001127983 */ /* 0x004f220000300800 */
[----:B------:R-:W-:-:S05]  /*c9790*/  IMAD.MOV.U32 R32, RZ, RZ, R17 ;  /* 0x000000ffff207224 */ /* 0x000fca00078e0011 */
[----:B------:R1:W-:Y:S01]  /*c97a0*/  LDGSTS.E [R4+0x1000], [R32.64], P0 ;  /* 0x0100000020047fae */ /* 0x0003e20008121844 */
[-C--:B---3--:R-:W-:Y:S02]  /*c97b0*/  IADD3 R15, P1, R15, R14.reuse, RZ ;  /* 0x0000000e0f0f7210 */ /* 0x088fe40007f3e0ff */
[----:B------:R-:W-:Y:S02]  /*c97c0*/  IADD3 R5, P3, R5, R14, RZ ;  /* 0x0000000e05057210 */ /* 0x000fe40007f7e0ff */
[----:B------:R-:W-:Y:S01]  /*c97d0*/  IADD3.X R16, R16, R0, RZ, P1, !PT ;  /* 0x0000000010107210 */ /* 0x000fe20000ffe4ff */
[----:B------:R-:W-:Y:S02]  /*c97e0*/  STL [R1+0x3d48], R15 ;  /* 0x003d480f01007387 */ /* 0x000fe40000100800 */
[----:B------:R-:W-:Y:S02]  /*c97f0*/  IMAD.X R13, R13, 0x1, R0, P3 ;  /* 0x000000010d0d7824 */ /* 0x000fe400018e0600 */
[----:B-1----:R-:W-:Y:S01]  /*c9800*/  IMAD.MOV.U32 R32, RZ, RZ, R15 ;  /* 0x000000ffff207224 */ /* 0x002fe200078e000f */
[----:B------:R1:W-:Y:S01]  /*c9810*/  STL [R1+0x3d40], R16 ;  /* 0x003d401001007387 */ /* 0x0003e20000100800 */
[----:B------:R-:W-:-:S02]  /*c9820*/  IMAD.MOV.U32 R33, RZ, RZ, R16 ;  /* 0x000000ffff217224 */ /* 0x000fc400078e0010 */
[----:B------:R-:W-:Y:S02]  /*c9830*/  STL [R1+0x3d44], R5 ;  /* 0x003d440501007387 */ /* 0x000fe40000100800 */
[----:B------:R3:W-:Y:S01]  /*c9840*/  STL [R1+0x3d38], R13 ;  /* 0x003d380d01007387 */ /* 0x0007e20000100800 */
[----:B------:R-:W2:Y:S04]  /*c9850*/  LDL.LU R17, [R1+0x3d18] ;  /* 0x003d180001117983 */ /* 0x000ea80000300800 */
[----:B------:R3:W-:Y:S04]  /*c9860*/  LDGSTS.E [R4+0x1200], [R32.64], P0 ;  /* 0x0120000020047fae */ /* 0x0007e80008121844 */
[----:B-1----:R-:W2:Y:S01]  /*c9870*/  LDL.LU R16, [R1+0x3d24] ;  /* 0x003d240001107983 */ /* 0x002ea20000300800 */
[----:B------:R-:W2:Y:S02]  /*c9880*/  LDL.LU R15, [R1+0x4118] ;  /* 0x00411800010f7983 */ /* 0x000ea40000300800 */
[----:B---3--:R-:W-:Y:S01]  /*c9890*/  IMAD.MOV.U32 R33, RZ, RZ, R13 ;  /* 0x000000ffff217224 */ /* 0x008fe200078e000d */
[----:B------:R-:W-:Y:S01]  /*c98a0*/  MOV R32, R5 ;  /* 0x0000000500207202 */ /* 0x000fe20000000f00 */
[----:B------:R-:W2:Y:S04]  /*c98b0*/  LDL.LU R13, [R1+0x4124] ;  /* 0x00412400010d7983 */ /* 0x000ea80000300800 */
[----:B------:R1:W-:Y:S01]  /*c98c0*/  LDGSTS.E [R4+0x1400], [R32.64], P0 ;  /* 0x0140000020047fae */ /* 0x0003e20008121844 */
[----:B------:R-:W-:-:S05]  /*c98d0*/  IADD3 R11, P3, R11, R14, RZ ;  /* 0x0000000e0b0b7210 */ /* 0x000fca0007f7e0ff */
[----:B------:R-:W-:Y:S01]  /*c98e0*/  IMAD.X R12, R12, 0x1, R0, P3 ;  /* 0x000000010c0c7824 */ /* 0x000fe200018e0600 */
        /* <DEDUP_REMOVED lines=8> */
[----:B------:R1:W-:Y:S01]  /*c9970*/  STL [R1+0x4120], R10 ;  /* 0x0041200a01007387 */ /* 0x0003e20000100800 */
[----:B------:R-:W-:-:S03]  /*c9980*/  ISETP.GT.AND P1, PT, R3, 0x6, PT ;  /* 0x000000060300780c */ /* 0x000fc60003f24270 */
[----:B-1----:R-:W2:Y:S01]  /*c9990*/  LDL.LU R12, [R1+0x3d10] ;  /* 0x003d1000010c7983 */ /* 0x002ea20000300800 */
[----:B------:R-:W2:Y:S02]  /*c99a0*/  LDL.LU R11, [R1+0x3d1c] ;  /* 0x003d1c00010b7983 */ /* 0x000ea40000300800 */
[----:B------:R-:W-:Y:S02]  /*c99b0*/  IMAD.MOV.U32 R33, RZ, RZ, R10 ;  /* 0x000000ffff217224 */ /* 0x000fe400078e000a */
        /* <DEDUP_REMOVED lines=43> */
[----:B--2---:R-:W-:-:S02]  /*c9c70*/  IMAD.MOV.U32 R33, RZ, RZ, R15 ;  /* 0x000000ffff217224 */ /* 0x004fc400078e000f */
[----:B------:R-:W-:Y:S01]  /*c9c80*/  IMAD.MOV.U32 R32, RZ, RZ, R13 ;  /* 0x000000ffff207224 */ /* 0x000fe200078e000d */
[----:B------:R-:W4:Y:S01]  /*c9c90*/  LDL.LU R15, [R1+0x3cf0] ;  /* 0x003cf000010f7983 */ /* 0x000f220000300800 */
[----:B------:R-:W4:Y:S03]  /*c9ca0*/  LDL.LU R13, [R1+0x3cfc] ;  /* 0x003cfc00010d7983 */ /* 0x000f260000300800 */
[----:B------:R1:W-:Y:S01]  /*c9cb0*/  LDGSTS.E [R4+0x5000], [R32.64], P0 ;  /* 0x0500000020047fae */ /* 0x0003e20008121844 */
[----:B------:R-:W-:-:S04]  /*c9cc0*/  IADD3 R11, P1, R11, R14, RZ ;  /* 0x0000000e0b0b7210 */ /* 0x000fc80007f3e0ff */
[----:B------:R-:W-:Y:S02]  /*c9cd0*/  IADD3.X R12, R12, R0, RZ, P1, !PT ;  /* 0x000000000c0c7210 */ /* 0x000fe40000ffe4ff */
[----:B------:R-:W-:Y:S01]  /*c9ce0*/  IADD3 R8, P3, R8, R14, RZ ;  /* 0x0000000e08087210 */ /* 0x000fe20007f7e0ff */
        /* <DEDUP_REMOVED lines=66> */
[----:B------:R1:W-:Y:S01]  /*ca110*/  LDGSTS.E [R4+0x7600], [R32.64], P1 ;  /* 0x0760000020047fae */ /* 0x0003e20008921844 */
[----:B------:R-:W-:-:S03]  /*ca120*/  ISETP.GT.AND P0, PT, R3, 0x12, PT ;  /* 0x000000120300780c */ /* 0x000fc60003f04270 */
[----:B-1----:R-:W3:Y:S01]  /*ca130*/  LDL.LU R12, [R1+0x3cc8] ;  /* 0x003cc800010c7983 */ /* 0x002ee20000300800 */
[----:B------:R-:W3:Y:S02]  /*ca140*/  LDL.LU R11, [R1+0x3cd4] ;  /* 0x003cd400010b7983 */ /* 0x000ee40000300800 */
[----:B------:R-:W-:Y:S02]  /*ca150*/  IMAD.MOV.U32 R33, RZ, RZ, R10 ;  /* 0x000000ffff217224 */ /* 0x000fe400078e000a */
[----:B------:R-:W-:Y:S01]  /*ca160*/  IMAD.MOV.U32 R32, RZ, RZ, R8 ;  /* 0x000000ffff207224 */ /* 0x000fe200078e0008 */
[----:B------:R-:W3:Y:S01]  /*ca170*/  LDL.LU R10, [R1+0x3cc0] ;  /* 0x003cc000010a7983 */ /* 0x000ee20000300800 */
[----:B------:R-:W3:Y:S01]  /*ca180*/  LDL.LU R8, [R1+0x3ccc] ;  /* 0x003ccc0001087983 */ /* 0x000ee20000300800 */
        /* <DEDUP_REMOVED lines=116> */
[----:B-1----:R-:W4:Y:S01]  /*ca8d0*/  LDL.LU R12, [R1+0x3c80] ;  /* 0x003c8000010c7983 */ /* 0x002f220000300800 */
[----:B------:R-:W4:Y:S02]  /*ca8e0*/  LDL.LU R11, [R1+0x3c8c] ;  /* 0x003c8c00010b7983 */ /* 0x000f240000300800 */
[----:B------:R-:W-:Y:S02]  /*ca8f0*/  IMAD.MOV.U32 R33, RZ, RZ, R10 ;  /* 0x000000ffff217224 */ /* 0x000fe400078e000a */
[----:B------:R-:W-:Y:S01]  /*ca900*/  IMAD.MOV.U32 R32, RZ, RZ, R8 ;  /* 0x000000ffff207224 */ /* 0x000fe200078e0008 */
[----:B------:R-:W4:Y:S01]  /*ca910*/  LDL.LU R10, [R1+0x3c78] ;  /* 0x003c7800010a7983 */ /* 0x000f220000300800 */
[----:B------:R-:W4:Y:S01]  /*ca920*/  LDL.LU R8, [R1+0x3c84] ;  /* 0x003c840001087983 */ /* 0x000f220000300800 */
        /* <DEDUP_REMOVED lines=116> */
[----:B------:R-:W2:Y:S01]  /*cb070*/  LDL.LU R11, [R1+0x3c44] ;  /* 0x003c4400010b7983 */ /* 0x000ea20000300800 */
[----:B------:R-:W-:Y:S01]  /*cb080*/  ISETP.GT.AND P0, PT, R3, 0x2a, PT ;  /* 0x0000002a0300780c */ /* 0x000fe20003f04270 */
[----:B-1----:R-:W-:-:S02]  /*cb090*/  IMAD.MOV.U32 R33, RZ, RZ, R10 ;  /* 0x000000ffff217224 */ /* 0x002fc400078e000a */
        /* <DEDUP_REMOVED lines=58> */
[----:B------:R1:W-:Y:S02]  /*cb440*/  STL [R1+0x3c30], R10 ;  /* 0x003c300a01007387 */ /* 0x0003e40000100800 */
[----:B-1----:R-:W-:Y:S01]  /*cb450*/  IMAD.MOV.U32 R33, RZ, RZ, R10 ;  /* 0x000000ffff217224 */ /* 0x002fe200078e000a */
[----:B------:R-:W-:Y:S01]  /*cb460*/  MOV R32, R8 ;  /* 0x0000000800207202 */ /* 0x000fe20000000f00 */
[----:B------:R-:W2:Y:S01]  /*cb470*/  LDL.LU R10, [R1+0x3c10] ;  /* 0x003c1000010a7983 */ /* 0x000ea20000300800 */
[----:B------:R-:W2:Y:S02]  /*cb480*/  LDL.LU R8, [R1+0x3c1c] ;  /* 0x003c1c0001087983 */ /* 0x000ea40000300800 */
[----:B------:R-:W2:Y:S02]  /*cb490*/  LDL.LU R12, [R1+0x40c0] ;  /* 0x0040c000010c7983 */ /* 0x000ea40000300800 */
[----:B------:R-:W2:Y:S01]  /*cb4a0*/  LDL.LU R11, [R1+0x40cc] ;  /* 0x0040cc00010b7983 */ /* 0x000ea20000300800 */
[----:B------:R1:W-:Y:S01]  /*cb4b0*/  LDGSTS.E [R4+0x17400], [R32.64], P1 ;  /* 0x1740000020047fae */ /* 0x0003e20008921844 */
[----:B---3--:R-:W-:-:S02]  /*cb4c0*/  IADD3 R20, P3, R20, R14, RZ ;  /* 0x0000000e14147210 */ /* 0x008fc40007f7e0ff */
        /* <DEDUP_REMOVED lines=33> */
[----:B------:R-:W4:Y:S03]  /*cb6e0*/  LDL.LU R16, [R1+0x3c04] ;  /* 0x003c040001107983 */ /* 0x000f260000300800 */
[----:B------:R1:W-:Y:S02]  /*cb6f0*/  LDGSTS.E [R4+0x19200], [R32.64], P0 ;  /* 0x1920000020047fae */ /* 0x0003e40008121844 */
[----:B-1----:R-:W-:Y:S01]  /*cb700*/  IMAD.MOV.U32 R33, RZ, RZ, R15 ;  /* 0x000000ffff217224 */ /* 0x002fe200078e000f */
[----:B------:R-:W-:Y:S01]  /*cb710*/  MOV R32, R13 ;  /* 0x0000000d00207202 */ /* 0x000fe20000000f00 */
[----:B------:R-:W2:Y:S01]  /*cb720*/  LDL.LU R15, [R1+0x40b8] ;  /* 0x0040b800010f7983 */ /* 0x000ea20000300800 */
[----:B------:R-:W2:Y:S03]  /*cb730*/  LDL.LU R13, [R1+0x40c4] ;  /* 0x0040c400010d7983 */ /* 0x000ea60000300800 */
[----:B------:R1:W-:Y:S01]  /*cb740*/  LDGSTS.E [R4+0x19400], [R32.64], P0 ;  /* 0x1940000020047fae */ /* 0x0003e20008121844 */
[----:B------:R-:W-:-:S02]  /*cb750*/  IADD3 R8, P3, R8, R14, RZ ;  /* 0x0000000e08087210 */ /* 0x000fc40007f7e0ff */
[----:B------:R-:W-:-:S03]  /*cb760*/  IADD3 R11, P4, R11, R14, RZ ;  /* 0x0000000e0b0b7210 */ /* 0x000fc60007f9e0ff */
[--C-:B------:R-:W-:Y:S01]  /*cb770*/  IMAD.X R10, R10, 0x1, R0.reuse, P3 ;  /* 0x000000010a0a7824 */ /* 0x100fe200018e0600 */
[----:B------:R1:W-:Y:S01]  /*cb780*/  STL [R1+0x3c1c], R8 ;  /* 0x003c1c0801007387 */ /* 0x0003e20000100800 */
[----:B------:R-:W-:Y:S01]  /*cb790*/  IMAD.X R12, R12, 0x1, R0, P4 ;  /* 0x000000010c0c7824 */ /* 0x000fe200020e0600 */
[----:B-1----:R-:W-:Y:S01]  /*cb7a0*/  MOV R32, R8 ;  /* 0x0000000800207202 */ /* 0x002fe20000000f00 */
[----:B------:R-:W-:Y:S01]  /*cb7b0*/  IMAD.MOV.U32 R33, RZ, RZ, R10 ;  /* 0x000000ffff217224 */ /* 0x000fe200078e000a */
[----:B------:R1:W-:Y:S01]  /*cb7c0*/  STL [R1+0x3c10], R10 ;  /* 0x003c100a01007387 */ /* 0x0003e20000100800 */
[----:B------:R1:W-:Y:S01]  /*cb7d0*/  STL [R1+0x40cc], R11 ;  /* 0x0040cc0b01007387 */ /* 0x0003e20000100800 */
[----:B------:R-:W-:Y:S02]  /*cb7e0*/  ISETP.GT.AND P1, PT, R3, 0x36, PT ;  /* 0x000000360300780c */ /* 0x000fe40003f24270 */
[----:B------:R1:W-:Y:S04]  /*cb7f0*/  LDGSTS.E [R4+0x19600], [R32.64], P0 ;  /* 0x1960000020047fae */ /* 0x0003e80008121844 */
[----:B------:R-:W2:Y:S01]  /*cb800*/  LDL.LU R8, [R1+0x3bfc] ;  /* 0x003bfc0001087983 */ /* 0x000ea20000300800 */
[----:B------:R1:W-:Y:S03]  /*cb810*/  STL [R1+0x40c0], R12 ;  /* 0x0040c00c01007387 */ /* 0x0003e60000100800 */
[----:B-1----:R-:W2:Y:S01]  /*cb820*/  LDL.LU R10, [R1+0x3bf4] ;  /* 0x003bf400010a7983 */ /* 0x002ea20000300800 */
[----:B------:R-:W-:Y:S01]  /*cb830*/  SEL R5, RZ, 0x4, !P1 ;  /* 0x00000004ff057807 */ /* 0x000fe20004800000 */
[----:B------:R-:W-:-:S02]  /*cb840*/  IMAD.MOV.U32 R32, RZ, RZ, R11 ;  /* 0x000000ffff207224 */ /* 0x000fc400078e000b */
[----:B------:R-:W2:Y:S01]  /*cb850*/  LDL.LU R11, [R1+0x3bf0] ;  /* 0x003bf000010b7983 */ /* 0x000ea20000300800 */
[----:B------:R-:W-:Y:S02]  /*cb860*/  IMAD.MOV.U32 R33, RZ, RZ, R12 ;  /* 0x000000ffff217224 */ /* 0x000fe400078e000c */
[----:B------:R-:W2:Y:S01]  /*cb870*/  LDL.LU R12, [R1+0x3be8] ;  /* 0x003be800010c7983 */ /* 0x000ea20000300800 */
        /* <DEDUP_REMOVED lines=17> */
[----:B---3--:R-:W2:Y:S01]  /*cb990*/  LDL.LU R19, [R1+0x3be0] ;  /* 0x003be00001137983 */ /* 0x008ea20000300800 */
[----:B------:R-:W2:Y:S01]  /*cb9a0*/  LDL.LU R18, [R1+0x3bec] ;  /* 0x003bec0001127983 */ /* 0x000ea20000300800 */
[----:B------:R-:W-:Y:S02]  /*cb9b0*/  ISETP.GT.AND P0, PT, R3, 0x3a, PT ;  /* 0x0000003a0300780c */ /* 0x000fe40003f04270 */
[----:B------:R1:W-:Y:S02]  /*cb9c0*/  LDGSTS.E [R4+0x1b400], [R32.64], P1 ;  /* 0x1b40000020047fae */ /* 0x0003e40008921844 */
[----:B------:R-:W-:-:S04]  /*cb9d0*/  SEL R5, RZ, 0x4, !P0 ;  /* 0x00000004ff057807 */ /* 0x000fc80004000000 */
[----:B------:R-:W-:-:S04]  /*cb9e0*/  SEL R5, R5, RZ, !P2 ;  /* 0x000000ff05057207 */ /* 0x000fc80005000000 */
[----:B------:R-:W-:Y:S02]  /*cb9f0*/  ISETP.NE.U32.AND P0, PT, R5, RZ, PT ;  /* 0x000000ff0500720c */ /* 0x000fe40003f05070 */
[----:B------:R-:W-:Y:S02]  /*cba00*/  MOV R31, R6 ;  /* 0x00000006001f7202 */ /* 0x000fe40000000f00 */
[----:B----4-:R-:W-:-:S05]  /*cba10*/  IADD3 R16, P3, R16, R14, RZ ;  /* 0x0000000e10107210 */ /* 0x010fca0007f7e0ff */
[----:B--2---:R-:W-:Y:S01]  /*cba20*/  IMAD.X R17, R17, 0x1, R0, P3 ;  /* 0x0000000111117824 */ /* 0x004fe200018e0600 */
[----:B-1----:R-:W-:-:S03]  /*cba30*/  MOV R32, R16 ;  /* 0x0000001000207202 */ /* 0x002fc60000000f00 */
[----:B------:R-:W-:Y:S01]  /*cba40*/  IMAD.MOV.U32 R33, RZ, RZ, R17 ;  /* 0x000000ffff217224 */ /* 0x000fe200078e0011 */
[----:B------:R-:W-:Y:S01]  /*cba50*/  IADD3 R13, P4, R13, R14, RZ ;  /* 0x0000000e0d0d7210 */ /* 0x000fe20007f9e0ff */
[----:B------:R-:W-:Y:S01]  /*cba60*/  STL [R1+0x3c04], R16 ;  /* 0x003c041001007387 */ /* 0x000fe20000100800 */
[----:B------:R1:W-:Y:S03]  /*cba70*/  STL [R1+0x3bf8], R17 ;  /* 0x003bf81101007387 */ /* 0x0003e60000100800 */
[----:B------:R2:W-:Y:S01]  /*cba80*/  LDGSTS.E [R4+0x1b600], [R32.64], P1 ;  /* 0x1b60000020047fae */ /* 0x0005e20008921844 */
[----:B------:R-:W-:-:S03]  /*cba90*/  IMAD.X R15, R15, 0x1, R0, P4 ;  /* 0x000000010f0f7824 */ /* 0x000fc600020e0600 */
[----:B------:R-:W-:Y:S04]  /*cbaa0*/  STL [R1+0x40c4], R13 ;  /* 0x0040c40d01007387 */ /* 0x000fe80000100800 */
[----:B------:R4:W-:Y:S01]  /*cbab0*/  STL [R1+0x40b8], R15 ;  /* 0x0040b80f01007387 */ /* 0x0009e20000100800 */
[----:B-1----:R-:W3:Y:S02]  /*cbac0*/  LDL.LU R17, [R1+0x40b4] ;  /* 0x0040b40001117983 */ /* 0x002ee40000300800 */
[----:B------:R-:W3:Y:S02]  /*cbad0*/  LDL.LU R16, [R1+0x40bc] ;  /* 0x0040bc0001107983 */ /* 0x000ee40000300800 */
[----:B--2---:R-:W-:Y:S02]  /*cbae0*/  IMAD.MOV.U32 R32, RZ, RZ, R13 ;  /* 0x000000ffff207224 */ /* 0x004fe400078e000d */
[----:B------:R-:W-:-:S02]  /*cbaf0*/  IMAD.MOV.U32 R33, RZ, RZ, R15 ;  /* 0x000000ffff217224 */ /* 0x000fc400078e000f */
[----:B----4-:R-:W4:Y:S01]  /*cbb00*/  LDL.LU R15, [R1+0x3bd8] ;  /* 0x003bd800010f7983 */ /* 0x010f220000300800 */
[----:B------:R-:W4:Y:S03]  /*cbb10*/  LDL.LU R13, [R1+0x3be4] ;  /* 0x003be400010d7983 */ /* 0x000f260000300800 */
[----:B------:R1:W-:Y:S01]  /*cbb20*/  LDGSTS.E [R4+0x1d000], [R32.64], P0 ;  /* 0x1d00000020047fae */ /* 0x0003e20008121844 */
[-C--:B------:R-:W-:Y:S02]  /*cbb30*/  IADD3 R8, P1, R8, R14.reuse, RZ ;  /* 0x0000000e08087210 */ /* 0x080fe40007f3e0ff */
[----:B------:R-:W-:-:S03]  /*cbb40*/  IADD3 R10, P3, R10, R14, RZ ;  /* 0x0000000e0a0a7210 */ /* 0x000fc60007f7e0ff */
[----:B------:R1:W-:Y:S02]  /*cbb50*/  STL [R1+0x3bfc], R8 ;  /* 0x003bfc0801007387 */ /* 0x0003e40000100800 */
[----:B-1----:R-:W-:Y:S01]  /*cbb60*/  IMAD.MOV.U32 R32, RZ, RZ, R8 ;  /* 0x000000ffff207224 */ /* 0x002fe200078e0008 */
[----:B------:R-:W-:Y:S01]  /*cbb70*/  IADD3.X R11, R11, R0, RZ, P1, !PT ;  /* 0x000000000b0b7210 */ /* 0x000fe20000ffe4ff */
[----:B------:R-:W-:-:S04]  /*cbb80*/  IMAD.X R12, R12, 0x1, R0, P3 ;  /* 0x000000010c0c7824 */ /* 0x000fc800018e0600 */
[----:B------:R1:W-:Y:S01]  /*cbb90*/  STL [R1+0x3bf0], R11 ;  /* 0x003bf00b01007387 */ /* 0x0003e20000100800 */
[----:B------:R-:W-:Y:S02]  /*cbba0*/  IMAD.MOV.U32 R33, RZ, RZ, R11 ;  /* 0x000000ffff217224 */ /* 0x000fe400078e000b */
[----:B------:R1:W-:Y:S02]  /*cbbb0*/  STL [R1+0x3bf4], R10 ;  /* 0x003bf40a01007387 */ /* 0x0003e40000100800 */
[----:B------:R-:W4:Y:S01]  /*cbbc0*/  LDL.LU R8, [R1+0x3bdc] ;  /* 0x003bdc0001087983 */ /* 0x000f220000300800 */
[----:B------:R1:W-:Y:S04]  /*cbbd0*/  STL [R1+0x3be8], R12 ;  /* 0x003be80c01007387 */ /* 0x0003e80000100800 */
[----:B------:R1:W-:Y:S04]  /*cbbe0*/  LDGSTS.E [R4+0x1d200], [R32.64], P0 ;  /* 0x1d20000020047fae */ /* 0x0003e80008121844 */
[----:B-1----:R-:W4:Y:S01]  /*cbbf0*/  LDL.LU R11, [R1+0x3bd4] ;  /* 0x003bd400010b7983 */ /* 0x002f220000300800 */
[----:B------:R-:W-:-:S03]  /*cbc00*/  MOV R32, R10 ;  /* 0x0000000a00207202 */ /* 0x000fc60000000f00 */
[----:B------:R-:W4:Y:S01]  /*cbc10*/  LDL.LU R10, [R1+0x3bd0] ;  /* 0x003bd000010a7983 */ /* 0x000f220000300800 */
[----:B------:R-:W-:Y:S02]  /*cbc20*/  IMAD.MOV.U32 R33, RZ, RZ, R12 ;  /* 0x000000ffff217224 */ /* 0x000fe400078e000c */
[----:B------:R-:W4:Y:S01]  /*cbc30*/  LDL.LU R12, [R1+0x3bcc] ;  /* 0x003bcc00010c7983 */ /* 0x000f220000300800 */
[----:B------:R-:W-:Y:S02]  /*cbc40*/  ISETP.GT.AND P1, PT, R3, 0x3e, PT ;  /* 0x0000003e0300780c */ /* 0x000fe40003f24270 */
[----:B------:R1:W-:Y:S02]  /*cbc50*/  LDGSTS.E [R4+0x1d400], [R32.64], P0 ;  /* 0x1d40000020047fae */ /* 0x0003e40008121844 */
[----:B------:R-:W-:-:S04]  /*cbc60*/  SEL R5, RZ, 0x4, !P1 ;  /* 0x00000004ff057807 */ /* 0x000fc80004800000 */
[----:B------:R-:W-:-:S04]  /*cbc70*/  SEL R5, R5, RZ, !P2 ;  /* 0x000000ff05057207 */ /* 0x000fc80005000000 */
[----:B------:R-:W-:Y:S02]  /*cbc80*/  ISETP.NE.U32.AND P1, PT, R5, RZ, PT ;  /* 0x000000ff0500720c */ /* 0x000fe40003f25070 */
[----:B------:R-:W-:-:S05]  /*cbc90*/  IADD3 R18, P3, R18, R14, RZ ;  /* 0x0000000e12127210 */ /* 0x000fca0007f7e0ff */
[----:B------:R-:W-:Y:S01]  /*cbca0*/  IMAD.X R19, R19, 0x1, R0, P3 ;  /* 0x0000000113137824 */ /* 0x000fe200018e0600 */
[----:B------:R-:W-:Y:S04]  /*cbcb0*/  STL [R1+0x3bec], R18 ;  /* 0x003bec1201007387 */ /* 0x000fe80000100800 */
[----:B------:R-:W-:Y:S01]  /*cbcc0*/  STL [R1+0x3be0], R19 ;  /* 0x003be01301007387 */ /* 0x000fe20000100800 */
[----:B------:R-:W2:Y:S02]  /*cbcd0*/  LDL.LU R6, [R1+0x40a8] ;  /* 0x0040a80001067983 */ /* 0x000ea40000300800 */
[----:B------:R-:W2:Y:S02]  /*cbce0*/  LDL.LU R5, [R1+0x40b0] ;  /* 0x0040b00001057983 */ /* 0x000ea40000300800 */
[----:B-1----:R-:W-:Y:S01]  /*cbcf0*/  IMAD.MOV.U32 R32, RZ, RZ, R18 ;  /* 0x000000ffff207224 */ /* 0x002fe200078e0012 */
[----:B------:R-:W-:Y:S01]  /*cbd00*/  MOV R33, R19 ;  /* 0x0000001300217202 */ /* 0x000fe20000000f00 */
[----:B------:R-:W-:-:S02]  /*cbd10*/  IMAD.MOV.U32 R24, RZ, RZ, R48 ;  /* 0x000000ffff187224 */ /* 0x000fc400078e0030 */
[----:B------:R-:W-:Y:S01]  /*cbd20*/  IMAD.MOV.U32 R25, RZ, RZ, R45 ;  /* 0x000000ffff197224 */ /* 0x000fe200078e002d */
[----:B------:R-:W-:Y:S01]  /*cbd30*/  MOV R26, R44 ;  /* 0x0000002c001a7202 */ /* 0x000fe20000000f00 */
[----:B------:R-:W-:Y:S01]  /*cbd40*/  IMAD.MOV.U32 R27, RZ, RZ, R41 ;  /* 0x000000ffff1b7224 */ /* 0x000fe200078e0029 */
[----:B------:R1:W-:Y:S06]  /*cbd50*/  LDGSTS.E [R4+0x1d600], [R32.64], P0 ;  /* 0x1d60000020047fae */ /* 0x0003ec0008121844 */
[----:B------:R-:W-:Y:S01]  /*cbd60*/  HMMA.1688.F32.TF32 R24, R236, R42, R24 ;  /* 0x0000002aec18723c */ /* 0x000fe20000081018 */
[----:B------:R-:W-:-:S02]  /*cbd70*/  IMAD.MOV.U32 R28, RZ, RZ, R40 ;  /* 0x000000ffff1c7224 */ /* 0x000fc400078e0028 */
[----:B------:R-:W-:Y:S02]  /*cbd80*/  IMAD.MOV.U32 R29, RZ, RZ, R37 ;  /* 0x000000ffff1d7224 */ /* 0x000fe400078e0025 */
[----:B------:R-:W-:Y:S01]  /*cbd90*/  IMAD.MOV.U32 R30, RZ, RZ, R36 ;  /* 0x000000ffff1e7224 */ /* 0x000fe200078e0024 */
[----:B------:R-:W-:Y:S02]  /*cbda0*/  LOP3.LUT R9, R9, 0x60, RZ, 0x3c, !PT ;  /* 0x0000006009097812 */ /* 0x000fe400078e3cff */
[----:B---3--:R-:W-:-:S05]  /*cbdb0*/  IADD3 R16, P0, R16, R14, RZ ;  /* 0x0000000e10107210 */ /* 0x008fca0007f1e0ff */
[----:B------:R-:W-:Y:S02]  /*cbdc0*/  IMAD.X R17, R17, 0x1, R0, P0 ;  /* 0x0000000111117824 */ /* 0x000fe400000e0600 */
[----:B-1----:R-:W-:Y:S01]  /*cbdd0*/  IMAD.MOV.U32 R32, RZ, RZ, R16 ;  /* 0x000000ffff207224 */ /* 0x002fe200078e0010 */
[----:B----4-:R-:W-:Y:S02]  /*cbde0*/  IADD3 R13, P3, R13, R14, RZ ;  /* 0x0000000e0d0d7210 */ /* 0x010fe40007f7e0ff */
[----:B------:R-:W-:Y:S01]  /*cbdf0*/  MOV R33, R17 ;  /* 0x0000001100217202 */ /* 0x000fe20000000f00 */
[----:B------:R-:W-:Y:S02]  /*cbe00*/  STL [R1+0x40bc], R16 ;  /* 0x0040bc1001007387 */ /* 0x000fe40000100800 */
[----:B------:R-:W-:Y:S02]  /*cbe10*/  IMAD.X R15, R15, 0x1, R0, P3 ;  /* 0x000000010f0f7824 */ /* 0x000fe400018e0600 */
[----:B------:R-:W-:Y:S04]  /*cbe20*/  STL [R1+0x40b4], R17 ;  /* 0x0040b41101007387 */ /* 0x000fe80000100800 */
[----:B------:R1:W-:Y:S01]  /*cbe30*/  LDGSTS.E [R4+0x1f000], [R32.64], P1 ;  /* 0x1f00000020047fae */ /* 0x0003e20008921844 */
[----:B------:R3:W-:Y:S02]  /*cbe40*/  STL [R1+0x3be4], R13 ;  /* 0x003be40d01007387 */ /* 0x0007e40000100800 */
[----:B------:R-:W-:Y:S02]  /*cbe50*/  STL [R1+0x3bd8], R15 ;  /* 0x003bd80f01007387 */ /* 0x000fe40000100800 */
[----:B-1----:R-:W-:-:S02]  /*cbe60*/  IMAD.MOV.U32 R32, RZ, RZ, R13 ;  /* 0x000000ffff207224 */ /* 0x002fc400078e000d */
[----:B------:R-:W-:-:S05]  /*cbe70*/  IMAD.MOV.U32 R33, RZ, RZ, R15 ;  /* 0x000000ffff217224 */ /* 0x000fca00078e000f */
[----:B------:R1:W-:Y:S01]  /*cbe80*/  LDGSTS.E [R4+0x1f200], [R32.64], P1 ;  /* 0x1f20000020047fae */ /* 0x0003e20008921844 */
[-C--:B------:R-:W-:Y:S02]  /*cbe90*/  IADD3 R8, P0, R8, R14.reuse, RZ ;  /* 0x0000000e08087210 */ /* 0x080fe40007f1e0ff */
[----:B------:R-:W-:-:S03]  /*cbea0*/  IADD3 R11, P3, R11, R14, RZ ;  /* 0x0000000e0b0b7210 */ /* 0x000fc60007f7e0ff */
[----:B------:R4:W-:Y:S01]  /*cbeb0*/  STL [R1+0x3bdc], R8 ;  /* 0x003bdc0801007387 */ /* 0x0009e20000100800 */
[----:B------:R-:W-:Y:S01]  /*cbec0*/  IMAD.X R10, R10, 0x1, R0, P0 ;  /* 0x000000010a0a7824 */ /* 0x000fe200000e0600 */
[----:B------:R-:W-:-:S04]  /*cbed0*/  IADD3.X R12, R12, R0, RZ, P3, !PT ;  /* 0x000000000c0c7210 */ /* 0x000fc80001ffe4ff */
[----:B------:R4:W-:Y:S01]  /*cbee0*/  STL [R1+0x3bd0], R10 ;  /* 0x003bd00a01007387 */ /* 0x0009e20000100800 */
[----:B------:R-:W-:Y:S02]  /*cbef0*/  STL [R1+0x3bd4], R11 ;  /* 0x003bd40b01007387 */ /* 0x000fe40000100800 */
[----:B---3--:R-:W3:Y:S02]  /*cbf00*/  LDL.LU R13, [R1+0x3bc0] ;  /* 0x003bc000010d7983 */ /* 0x008ee40000300800 */
[----:B-1----:R-:W-:Y:S01]  /*cbf10*/  IMAD.MOV.U32 R32, RZ, RZ, R8 ;  /* 0x000000ffff207224 */ /* 0x002fe200078e0008 */
[----:B------:R-:W-:Y:S01]  /*cbf20*/  STL [R1+0x3bcc], R12 ;  /* 0x003bcc0c01007387 */ /* 0x000fe20000100800 */
[----:B----4-:R-:W4:Y:S03]  /*cbf30*/  LDL.LU R8, [R1+0x3bc8] ;  /* 0x003bc80001087983 */ /* 0x010f260000300800 */
[----:B------:R-:W3:Y:S01]  /*cbf40*/  LDL.LU R18, [R1+0x3bc4] ;  /* 0x003bc40001127983 */ /* 0x000ee20000300800 */
[----:B------:R-:W-:-:S03]  /*cbf50*/  IMAD.MOV.U32 R33, RZ, RZ, R10 ;  /* 0x000000ffff217224 */ /* 0x000fc600078e000a */
[----:B------:R-:W3:Y:S01]  /*cbf60*/  LDL.LU R16, [R1+0x3bbc] ;  /* 0x003bbc0001107983 */ /* 0x000ee20000300800 */
[----:B------:R-:W3:Y:S02]  /*cbf70*/  LDL.LU R10, [R1+0x40ac] ;  /* 0x0040ac00010a7983 */ /* 0x000ee40000300800 */
[----:B------:R-:W3:Y:S02]  /*cbf80*/  LDL.LU R21, [R1+0x3bb8] ;  /* 0x003bb80001157983 */ /* 0x000ee40000300800 */
[----:B------:R-:W3:Y:S01]  /*cbf90*/  LDL.LU R17, [R1+0x3bb0] ;  /* 0x003bb00001117983 */ /* 0x000ee20000300800 */
[----:B------:R-:W-:Y:S01]  /*cbfa0*/  STL.64 [R1+0x1e50], R24 ;  /* 0x001e501801007387 */ /* 0x000fe20000100a00 */
[----:B------:R1:W-:Y:S03]  /*cbfb0*/  STL.64 [R1+0x1e58], R26 ;  /* 0x001e581a01007387 */ /* 0x0003e60000100a00 */
[----:B------:R1:W-:Y:S02]  /*cbfc0*/  LDGSTS.E [R4+0x1f400], [R32.64], P1 ;  /* 0x1f40000020047fae */ /* 0x0003e40008921844 */
[----:B-1----:R-:W-:Y:S01]  /*cbfd0*/  HMMA.1688.F32.TF32 R24, R236, R38, R28 ;  /* 0x00000026ec18723c */ /* 0x002fe2000008101c */
[----:B------:R-:W-:Y:S01]  /*cbfe0*/  IMAD.MOV.U32 R32, RZ, RZ, R11 ;  /* 0x000000ffff207224 */ /* 0x000fe200078e000b */
[----:B------:R-:W-:-:S02]  /*cbff0*/  MOV R33, R12 ;  /* 0x0000000c00217202 */ /* 0x000fc40000000f00 */
[----:B------:R-:W-:Y:S01]  /*cc000*/  ISETP.GT.AND P0, PT, R3, 0x3, PT ;  /* 0x000000030300780c */ /* 0x000fe20003f04270 */
[----:B------:R-:W3:Y:S04]  /*cc010*/  LDL.LU R12, [R1+0x40a0] ;  /* 0x0040a000010c7983 */ /* 0x000ee80000300800 */
[----:B------:R1:W-:Y:S02]  /*cc020*/  LDGSTS.E [R4+0x1f600], [R32.64], P1 ;  /* 0x1f60000020047fae */ /* 0x0003e40008921844 */
[----:B-1----:R-:W-:-:S04]  /*cc030*/  SEL R4, RZ, 0x4, !P0 ;  /* 0x00000004ff047807 */ /* 0x002fc80004000000 */
[----:B------:R-:W-:-:S08]  /*cc040*/  SEL R4, R4, RZ, !P2 ;  /* 0x000000ff04047207 */ /* 0x000fd00005000000 */
[----:B------:R-:W-:Y:S01]  /*cc050*/  STL.64 [R1+0x1e30], R24 ;  /* 0x001e301801007387 */ /* 0x000fe20000100a00 */
[----:B------:R-:W-:Y:S01]  /*cc060*/  STL.64 [R1+0x1e38], R26 ;  /* 0x001e381a01007387 */ /* 0x000fe20000100a00 */
[----:B------:R-:W-:Y:S01]  /*cc070*/  ISETP.NE.U32.AND P0, PT, R4, RZ, PT ;  /* 0x000000ff0400720c */ /* 0x000fe20003f05070 */
[----:B------:R-:W-:Y:S01]  /*cc080*/  IMAD R4, R7, 0x20000, R9 ;  /* 0x0002000007047824 */ /* 0x000fe200078e0209 */
[----:B--2---:R-:W-:-:S05]  /*cc090*/  IADD3 R5, P1, R5, R14, RZ ;  /* 0x0000000e05057210 */ /* 0x004fca0007f3e0ff */
[----:B------:R-:W-:Y:S01]  /*cc0a0*/  IMAD.X R6, R6, 0x1, R0, P1 ;  /* 0x0000000106067824 */ /* 0x000fe200008e0600 */
[----:B------:R-:W-:Y:S01]  /*cc0b0*/  STL [R1+0x40b0], R5 ;  /* 0x0040b00501007387 */ /* 0x000fe20000100800 */
[----:B------:R-:W-:Y:S03]  /*cc0c0*/  STL [R1+0x44f8], R7 ;  /* 0x0044f80701007387 */ /* 0x000fe60000100800 */
[----:B------:R1:W-:Y:S01]  /*cc0d0*/  STL [R1+0x40a8], R6 ;  /* 0x0040a80601007387 */ /* 0x0003e20000100800 */
[----:B------:R-:W3:Y:S02]  /*cc0e0*/  LDL.LU R15, [R1+0x3ba8] ;  /* 0x003ba800010f7983 */ /* 0x000ee40000300800 */
[----:B------:R-:W3:Y:S02]  /*cc0f0*/  LDL.LU R9, [R1+0x3bb4] ;  /* 0x003bb40001097983 */ /* 0x000ee40000300800 */
[----:B------:R-:W3:Y:S01]  /*cc100*/  LDL.LU R20, [R1+0x3ba0] ;  /* 0x003ba00001147983 */ /* 0x000ee20000300800 */
[----:B------:R-:W3:Y:S01]  /*cc110*/  LDL.LU R19, [R1+0x3bac] ;  /* 0x003bac0001137983 */ /* 0x000ee20000300800 */
[----:B------:R-:W3:Y:S01]  /*cc120*/  LDL.LU R11, [R1+0x3ba4] ;  /* 0x003ba400010b7983 */ /* 0x000ee20000300800 */
[----:B------:R-:W-:-:S02]  /*cc130*/  MOV R33, R6 ;  /* 0x0000000600217202 */ /* 0x000fc40000000f00 */
[----:B-1----:R-:W3:Y:S01]  /*cc140*/  LDL.LU R6, [R1+0x40a4] ;  /* 0x0040a40001067983 */ /* 0x002ee20000300800 */
[----:B------:R-:W-:Y:S01]  /*cc150*/  ISETP.GT.AND P1, PT, R3, 0x7, PT ;  /* 0x000000070300780c */ /* 0x000fe20003f24270 */
[----:B------:R-:W-:-:S03]  /*cc160*/  IMAD.MOV.U32 R32, RZ, RZ, R5 ;  /* 0x000000ffff207224 */ /* 0x000fc600078e0005 */
[----:B------:R-:W-:Y:S02]  /*cc170*/  SEL R5, RZ, 0x4, !P1 ;  /* 0x00000004ff057807 */ /* 0x000fe40004800000 */
[----:B------:R1:W-:Y:S02]  /*cc180*/  LDGSTS.E [R4+0x1800], [R32.64], P0 ;  /* 0x0180000020047fae */ /* 0x0003e40008121844 */
[----:B------:R-:W-:Y:S02]  /*cc190*/  SEL R5, R5, RZ, !P2 ;  /* 0x000000ff05057207 */ /* 0x000fe40005000000 */
[-C--:B----4-:R-:W-:Y:S02]  /*cc1a0*/  IADD3 R8, P1, R8, R14.reuse, RZ ;  /* 0x0000000e08087210 */ /* 0x090fe40007f3e0ff */
[-C--:B---3--:R-:W-:Y:S02]  /*cc1b0*/  IADD3 R18, P3, R18, R14.reuse, RZ ;  /* 0x0000000e12127210 */ /* 0x088fe40007f7e0ff */
[-C--:B------:R-:W-:Y:S01]  /*cc1c0*/  IADD3 R16, P4, R16, R14.reuse, RZ ;  /* 0x0000000e10107210 */ /* 0x080fe20007f9e0ff */
[--C-:B------:R-:W-:Y:S01]  /*cc1d0*/  IMAD.X R13, R13, 0x1, R0.reuse, P1 ;  /* 0x000000010d0d7824 */ /* 0x100fe200008e0600 */
[----:B------:R-:W-:Y:S01]  /*cc1e0*/  STL [R1+0x3bc8], R8 ;  /* 0x003bc80801007387 */ /* 0x000fe20000100800 */
[----:B------:R-:W-:Y:S01]  /*cc1f0*/  IMAD.X R21, R21, 0x1, R0, P3 ;  /* 0x0000000115157824 */ /* 0x000fe200018e0600 */
[----:B------:R-:W-:Y:S01]  /*cc200*/  IADD3 R10, P5, R10, R14, RZ ;  /* 0x0000000e0a0a7210 */ /* 0x000fe20007fbe0ff */
[----:B-1----:R-:W-:Y:S01]  /*cc210*/  IMAD.MOV.U32 R32, RZ, RZ, R8 ;  /* 0x000000ffff207224 */ /* 0x002fe200078e0008 */
[----:B------:R1:W-:Y:S01]  /*cc220*/  STL [R1+0x3bc0], R13 ;  /* 0x003bc00d01007387 */ /* 0x0003e20000100800 */
[----:B------:R-:W-:Y:S01]  /*cc230*/  STL [R1+0x3bc4], R18 ;  /* 0x003bc41201007387 */ /* 0x000fe20000100800 */
[----:B------:R-:W-:Y:S01]  /*cc240*/  MOV R33, R13 ;  /* 0x0000000d00217202 */ /* 0x000fe20000000f00 */
[----:B------:R3:W-:Y:S02]  /*cc250*/  STL [R1+0x3bbc], R16 ;  /* 0x003bbc1001007387 */ /* 0x0007e40000100800 */
[----:B------:R-:W-:-:S02]  /*cc260*/  IMAD.X R17, R17, 0x1, R0, P4 ;  /* 0x0000000111117824 */ /* 0x000fc400020e0600 */
[----:B------:R4:W-:Y:S04]  /*cc270*/  LDGSTS.E [R4+0x1a00], [R32.64], P0 ;  /* 0x01a0000020047fae */ /* 0x0009e80008121844 */
[----:B-1----:R-:W2:Y:S01]  /*cc280*/  LDL.LU R13, [R1+0x3b98] ;  /* 0x003b9800010d7983 */ /* 0x002ea20000300800 */
[----:B------:R-:W-:Y:S02]  /*cc290*/  STL [R1+0x3bb8], R21 ;  /* 0x003bb81501007387 */ /* 0x000fe40000100800 */
[----:B------:R1:W-:Y:S02]  /*cc2a0*/  STL [R1+0x40ac], R10 ;  /* 0x0040ac0a01007387 */ /* 0x0003e40000100800 */
[----:B------:R-:W2:Y:S02]  /*cc2b0*/  LDL.LU R8, [R1+0x4098] ;  /* 0x0040980001087983 */ /* 0x000ea40000300800 */
[----:B----4-:R-:W-:Y:S01]  /*cc2c0*/  IMAD.MOV.U32 R32, RZ, RZ, R18 ;  /* 0x000000ffff207224 */ /* 0x010fe200078e0012 */
[----:B------:R-:W-:Y:S01]  /*cc2d0*/  MOV R33, R21 ;  /* 0x0000001500217202 */ /* 0x000fe20000000f00 */
[----:B------:R-:W-:-:S04]  /*cc2e0*/  IMAD.X R12, R12, 0x1, R0, P5 ;  /* 0x000000010c0c7824 */ /* 0x000fc800028e0600 */
[----:B------:R4:W-:Y:S04]  /*cc2f0*/  LDGSTS.E [R4+0x1c00], [R32.64], P0 ;  /* 0x01c0000020047fae */ /* 0x0009e80008121844 */
[----:B------:R1:W-:Y:S01]  /*cc300*/  STL [R1+0x3bb0], R17 ;  /* 0x003bb01101007387 */ /* 0x0003e20000100800 */
[----:B------:R1:W-:Y:S02]  /*cc310*/  STL [R1+0x40a0], R12 ;  /* 0x0040a00c01007387 */ /* 0x0003e40000100800 */
[----:B----4-:R-:W-:Y:S02]  /*cc320*/  IMAD.MOV.U32 R32, RZ, RZ, R16 ;  /* 0x000000ffff207224 */ /* 0x010fe400078e0010 */
[----:B------:R-:W-:Y:S01]  /*cc330*/  IMAD.MOV.U32 R33, RZ, RZ, R17 ;  /* 0x000000ffff217224 */ /* 0x000fe200078e0011 */
[----:B---3--:R-:W4:Y:S04]  /*cc340*/  LDL.LU R16, [R1+0x3b90] ;  /* 0x003b900001107983 */ /* 0x008f280000300800 */
[----:B------:R4:W-:Y:S01]  /*cc350*/  LDGSTS.E [R4+0x1e00], [R32.64], P0 ;  /* 0x01e0000020047fae */ /* 0x0009e20008121844 */
[----:B------:R-:W-:-:S02]  /*cc360*/  ISETP.NE.U32.AND P1, PT, R5, RZ, PT ;  /* 0x000000ff0500720c */ /* 0x000fc40003f25070 */
[----:B------:R-:W-:Y:S01]  /*cc370*/  ISETP.GT.AND P3, PT, R3, 0xb, PT ;  /* 0x0000000b0300780c */ /* 0x000fe20003f64270 */
[----:B----4-:R-:W-:Y:S02]  /*cc380*/  IMAD.MOV.U32 R32, RZ, RZ, R10 ;  /* 0x000000ffff207224 */ /* 0x010fe400078e000a */
[----:B-1----:R-:W4:Y:S01]  /*cc390*/  LDL.LU R10, [R1+0x3b9c] ;  /* 0x003b9c00010a7983 */ /* 0x002f220000300800 */
[----:B------:R-:W4:Y:S02]  /*cc3a0*/  LDL.LU R18, [R1+0x3b88] ;  /* 0x003b880001127983 */ /* 0x000f240000300800 */
[----:B------:R-:W4:Y:S01]  /*cc3b0*/  LDL.LU R17, [R1+0x3b94] ;  /* 0x003b940001117983 */ /* 0x000f220000300800 */
[----:B------:R-:W-:Y:S02]  /*cc3c0*/  MOV R33, R12 ;  /* 0x0000000c00217202 */ /* 0x000fe40000000f00 */
[----:B------:R-:W-:Y:S01]  /*cc3d0*/  SEL R5, RZ, 0x4, !P3 ;  /* 0x00000004ff057807 */ /* 0x000fe20005800000 */
[----:B------:R-:W4:Y:S01]  /*cc3e0*/  LDL.LU R12, [R1+0x3b8c] ;  /* 0x003b8c00010c7983 */ /* 0x000f220000300800 */
[----:B------:R-:W4:Y:S03]  /*cc3f0*/  LDL.LU R7, [R1+0x409c] ;  /* 0x00409c0001077983 */ /* 0x000f260000300800 */
[----:B------:R1:W-:Y:S01]  /*cc400*/  LDGSTS.E [R4+0x3800], [R32.64], P1 ;  /* 0x0380000020047fae */ /* 0x0003e20008921844 */
[----:B------:R-:W-:-:S02]  /*cc410*/  IADD3 R9, P0, R9, R14, RZ ;  /* 0x0000000e09097210 */ /* 0x000fc40007f1e0ff */
[-C--:B------:R-:W-:Y:S02]  /*cc420*/  IADD3 R19, P3, R19, R14.reuse, RZ ;  /* 0x0000000e13137210 */ /* 0x080fe40007f7e0ff */
[-C--:B------:R-:W-:Y:S01]  /*cc430*/  IADD3 R11, P4, R11, R14.reuse, RZ ;  /* 0x0000000e0b0b7210 */ /* 0x080fe20007f9e0ff */
[--C-:B------:R-:W-:Y:S01]  /*cc440*/  IMAD.X R15, R15, 0x1, R0.reuse, P0 ;  /* 0x000000010f0f7824 */ /* 0x100fe200000e0600 */
[----:B------:R-:W-:Y:S01]  /*cc450*/  STL [R1+0x3bb4], R9 ;  /* 0x003bb40901007387 */ /* 0x000fe20000100800 */
[----:B------:R-:W-:Y:S01]  /*cc460*/  IMAD.X R20, R20, 0x1, R0, P3 ;  /* 0x0000000114147824 */ /* 0x000fe200018e0600 */
[----:B------:R-:W-:Y:S02]  /*cc470*/  IADD3 R6, P5, R6, R14, RZ ;  /* 0x0000000e06067210 */ /* 0x000fe40007fbe0ff */
[----:B------:R1:W-:Y:S01]  /*cc480*/  STL [R1+0x3ba8], R15 ;  /* 0x003ba80f01007387 */ /* 0x0003e20000100800 */
[----:B------:R-:W-:Y:S01]  /*cc490*/  STL [R1+0x3bac], R19 ;  /* 0x003bac1301007387 */ /* 0x000fe20000100800 */
[----:B-1----:R-:W-:-:S02]  /*cc4a0*/  MOV R33, R15 ;  /* 0x0000000f00217202 */ /* 0x002fc40000000f00 */
[----:B------:R-:W-:Y:S01]  /*cc4b0*/  STL [R1+0x3ba4], R11 ;  /* 0x003ba40b01007387 */ /* 0x000fe20000100800 */
[----:B------:R-:W-:-:S05]  /*cc4c0*/  IMAD.MOV.U32 R32, RZ, RZ, R9 ;  /* 0x000000ffff207224 */ /* 0x000fca00078e0009 */
[----:B------:R1:W-:Y:S04]  /*cc4d0*/  LDGSTS.E [R4+0x3a00], [R32.64], P1 ;  /* 0x03a0000020047fae */ /* 0x0003e80008921844 */
[----:B------:R-:W4:Y:S01]  /*cc4e0*/  LDL.LU R15, [R1+0x3b80] ;  /* 0x003b8000010f7983 */ /* 0x000f220000300800 */
[----:B------:R-:W-:Y:S02]  /*cc4f0*/  STL [R1+0x3ba0], R20 ;  /* 0x003ba01401007387 */ /* 0x000fe40000100800 */
[----:B------:R-:W-:Y:S02]  /*cc500*/  STL [R1+0x40a4], R6 ;  /* 0x0040a40601007387 */ /* 0x000fe40000100800 */
[----:B------:R-:W4:Y:S02]  /*cc510*/  LDL.LU R9, [R1+0x4090] ;  /* 0x0040900001097983 */ /* 0x000f240000300800 */
[----:B-1----:R-:W-:Y:S01]  /*cc520*/  IMAD.MOV.U32 R32, RZ, RZ, R19 ;  /* 0x000000ffff207224 */ /* 0x002fe200078e0013 */
[----:B------:R-:W-:-:S05]  /*cc530*/  MOV R33, R20 ;  /* 0x0000001400217202 */ /* 0x000fca0000000f00 */
[----:B------:R1:W-:Y:S01]  /*cc540*/  LDGSTS.E [R4+0x3c00], [R32.64], P1 ;  /* 0x03c0000020047fae */ /* 0x0003e20008921844 */
[----:B------:R-:W-:Y:S01]  /*cc550*/  SEL R5, R5, RZ, !P2 ;  /* 0x000000ff05057207 */ /* 0x000fe20005000000 */
[----:B-1----:R-:W-:-:S03]  /*cc560*/  IMAD.MOV.U32 R32, RZ, RZ, R11 ;  /* 0x000000ffff207224 */ /* 0x002fc600078e000b */
[----:B------:R-:W-:Y:S02]  /*cc570*/  ISETP.NE.U32.AND P0, PT, R5, RZ, PT ;  /* 0x000000ff0500720c */ /* 0x000fe40003f05070 */
[----:B------:R-:W-:-:S04]  /*cc580*/  ISETP.GT.AND P3, PT, R3, 0xf, PT ;  /* 0x0000000f0300780c */ /* 0x000fc80003f64270 */
[----:B------:R-:W-:Y:S01]  /*cc590*/  SEL R5, RZ, 0x4, !P3 ;  /* 0x00000004ff057807 */ /* 0x000fe20005800000 */
[--C-:B--2---:R-:W-:Y:S02]  /*cc5a0*/  IMAD.X R13, R13, 0x1, R0.reuse, P4 ;  /* 0x000000010d0d7824 */ /* 0x104fe400020e0600 */
[----:B------:R-:W-:Y:S02]  /*cc5b0*/  IMAD.X R8, R8, 0x1, R0, P5 ;  /* 0x0000000108087824 */ /* 0x000fe400028e0600 */
[----:B------:R-:W-:Y:S01]  /*cc5c0*/  IMAD.MOV.U32 R33, RZ, RZ, R13 ;  /* 0x000000ffff217224 */ /* 0x000fe200078e000d */
[----:B------:R1:W-:Y:S02]  /*cc5d0*/  STL [R1+0x3b98], R13 ;  /* 0x003b980d01007387 */ /* 0x0003e40000100800 */
[----:B------:R2:W-:Y:S02]  /*cc5e0*/  STL [R1+0x4098], R8 ;  /* 0x0040980801007387 */ /* 0x0005e40000100800 */
[----:B------:R2:W-:Y:S04]  /*cc5f0*/  LDGSTS.E [R4+0x3e00], [R32.64], P1 ;  /* 0x03e0000020047fae */ /* 0x0005e80008921844 */
[----:B-1----:R-:W3:Y:S01]  /*cc600*/  LDL.LU R13, [R1+0x3b78] ;  /* 0x003b7800010d7983 */ /* 0x002ee20000300800 */
[----:B--2---:R-:W-:-:S03]  /*cc610*/  MOV R33, R8 ;  /* 0x0000000800217202 */ /* 0x004fc60000000f00 */
[----:B------:R-:W2:Y:S01]  /*cc620*/  LDL.LU R8, [R1+0x3b84] ;  /* 0x003b840001087983 */ /* 0x000ea20000300800 */
[----:B------:R-:W3:Y:S02]  /*cc630*/  LDL.LU R20, [R1+0x3b70] ;  /* 0x003b700001147983 */ /* 0x000ee40000300800 */
[----:B------:R-:W3:Y:S02]  /*cc640*/  LDL.LU R19, [R1+0x3b7c] ;  /* 0x003b7c0001137983 */ /* 0x000ee40000300800 */
[----:B------:R-:W3:Y:S02]  /*cc650*/  LDL.LU R11, [R1+0x3b74] ;  /* 0x003b7400010b7983 */ /* 0x000ee40000300800 */
[----:B------:R-:W-:Y:S02]  /*cc660*/  IMAD.MOV.U32 R32, RZ, RZ, R6 ;  /* 0x000000ffff207224 */ /* 0x000fe400078e0006 */
[----:B------:R-:W3:Y:S04]  /*cc670*/  LDL.LU R6, [R1+0x4094] ;  /* 0x0040940001067983 */ /* 0x000ee80000300800 */
[----:B------:R1:W-:Y:S01]  /*cc680*/  LDGSTS.E [R4+0x5800], [R32.64], P0 ;  /* 0x0580000020047fae */ /* 0x0003e20008121844 */
[----:B----4-:R-:W-:-:S02]  /*cc690*/  IADD3 R10, P1, R10, R14, RZ ;  /* 0x0000000e0a0a7210 */ /* 0x010fc40007f3e0ff */
[----:B------:R-:W-:-:S03]  /*cc6a0*/  IADD3 R17, P3, R17, R14, RZ ;  /* 0x0000000e11117210 */ /* 0x000fc60007f7e0ff */
[--C-:B------:R-:W-:Y:S01]  /*cc6b0*/  IMAD.X R16, R16, 0x1, R0.reuse, P1 ;  /* 0x0000000110107824 */ /* 0x100fe200008e0600 */
[----:B------:R-:W-:Y:S01]  /*cc6c0*/  IADD3 R12, P4, R12, R14, RZ ;  /* 0x0000000e0c0c7210 */ /* 0x000fe20007f9e0ff */
[----:B------:R-:W-:Y:S01]  /*cc6d0*/  STL [R1+0x3b9c], R10 ;  /* 0x003b9c0a01007387 */ /* 0x000fe20000100800 */
[----:B------:R-:W-:Y:S02]  /*cc6e0*/  IMAD.X R18, R18, 0x1, R0, P3 ;  /* 0x0000000112127824 */ /* 0x000fe400018e0600 */
[----:B-1----:R-:W-:Y:S01]  /*cc6f0*/  IMAD.MOV.U32 R32, RZ, RZ, R10 ;  /* 0x000000ffff207224 */ /* 0x002fe200078e000a */
[----:B------:R-:W-:Y:S01]  /*cc700*/  MOV R33, R16 ;  /* 0x0000001000217202 */ /* 0x000fe20000000f00 */
[----:B------:R1:W-:Y:S01]  /*cc710*/  STL [R1+0x3b90], R16 ;  /* 0x003b901001007387 */ /* 0x0003e20000100800 */
[----:B------:R-:W-:Y:S01]  /*cc720*/  IADD3 R7, P5, R7, R14, RZ ;  /* 0x0000000e07077210 */ /* 0x000fe20007fbe0ff */
[----:B------:R-:W-:Y:S02]  /*cc730*/  STL [R1+0x3b94], R17 ;  /* 0x003b941101007387 */ /* 0x000fe40000100800 */
[----:B------:R-:W-:Y:S01]  /*cc740*/  STL [R1+0x3b8c], R12 ;  /* 0x003b8c0c01007387 */ /* 0x000fe20000100800 */
[----:B------:R4:W-:Y:S04]  /*cc750*/  LDGSTS.E [R4+0x5a00], [R32.64], P0 ;  /* 0x05a0000020047fae */ /* 0x0009e80008121844 */
[----:B-1----:R-:W3:Y:S01]  /*cc760*/  LDL.LU R16, [R1+0x3b68] ;  /* 0x003b680001107983 */ /* 0x002ee20000300800 */
[----:B------:R-:W-:Y:S02]  /*cc770*/  STL [R1+0x3b88], R18 ;  /* 0x003b881201007387 */ /* 0x000fe40000100800 */
[----:B------:R-:W-:Y:S02]  /*cc780*/  STL [R1+0x409c], R7 ;  /* 0x00409c0701007387 */ /* 0x000fe40000100800 */
[----:B------:R-:W3:Y:S02]  /*cc790*/  LDL.LU R10, [R1+0x4088] ;  /* 0x00408800010a7983 */ /* 0x000ee40000300800 */
[----:B----4-:R-:W-:Y:S01]  /*cc7a0*/  IMAD.MOV.U32 R32, RZ, RZ, R17 ;  /* 0x000000ffff207224 */ /* 0x010fe200078e0011 */
[----:B------:R-:W-:-:S05]  /*cc7b0*/  MOV R33, R18 ;  /* 0x0000001200217202 */ /* 0x000fca0000000f00 */
[----:B------:R1:W-:Y:S02]  /*cc7c0*/  LDGSTS.E [R4+0x5c00], [R32.64], P0 ;  /* 0x05c0000020047fae */ /* 0x0003e40008121844 */
[----:B-1----:R-:W-:Y:S02]  /*cc7d0*/  IMAD.MOV.U32 R32, RZ, RZ, R12 ;  /* 0x000000ffff207224 */ /* 0x002fe400078e000c */
[--C-:B------:R-:W-:Y:S02]  /*cc7e0*/  IMAD.X R15, R15, 0x1, R0.reuse, P4 ;  /* 0x000000010f0f7824 */ /* 0x100fe400020e0600 */
[----:B------:R-:W-:Y:S02]  /*cc7f0*/  IMAD.X R9, R9, 0x1, R0, P5 ;  /* 0x0000000109097824 */ /* 0x000fe400028e0600 */
[----:B------:R-:W-:Y:S01]  /*cc800*/  IMAD.MOV.U32 R33, RZ, RZ, R15 ;  /* 0x000000ffff217224 */ /* 0x000fe200078e000f */
[----:B------:R1:W-:Y:S02]  /*cc810*/  STL [R1+0x3b80], R15 ;  /* 0x003b800f01007387 */ /* 0x0003e40000100800 */
[----:B------:R4:W-:Y:S02]  /*cc820*/  STL [R1+0x4090], R9 ;  /* 0x0040900901007387 */ /* 0x0009e40000100800 */
[----:B------:R4:W-:Y:S04]  /*cc830*/  LDGSTS.E [R4+0x5e00], [R32.64], P0 ;  /* 0x05e0000020047fae */ /* 0x0009e80008121844 */
[----:B-1----:R-:W3:Y:S01]  /*cc840*/  LDL.LU R15, [R1+0x3b60] ;  /* 0x003b6000010f7983 */ /* 0x002ee20000300800 */
[----:B----4-:R-:W-:-:S03]  /*cc850*/  MOV R33, R9 ;  /* 0x0000000900217202 */ /* 0x010fc60000000f00 */
[----:B------:R-:W4:Y:S01]  /*cc860*/  LDL.LU R9, [R1+0x3b6c] ;  /* 0x003b6c0001097983 */ /* 0x000f220000300800 */
[----:B------:R-:W4:Y:S02]  /*cc870*/  LDL.LU R18, [R1+0x3b58] ;  /* 0x003b580001127983 */ /* 0x000f240000300800 */
[----:B------:R-:W4:Y:S02]  /*cc880*/  LDL.LU R17, [R1+0x3b64] ;  /* 0x003b640001117983 */ /* 0x000f240000300800 */
[----:B------:R-:W4:Y:S02]  /*cc890*/  LDL.LU R12, [R1+0x3b5c] ;  /* 0x003b5c00010c7983 */ /* 0x000f240000300800 */
[----:B------:R-:W-:Y:S02]  /*cc8a0*/  IMAD.MOV.U32 R32, RZ, RZ, R7 ;  /* 0x000000ffff207224 */ /* 0x000fe400078e0007 */
[----:B------:R-:W4:Y:S01]  /*cc8b0*/  LDL.LU R7, [R1+0x408c] ;  /* 0x00408c0001077983 */ /* 0x000f220000300800 */
[----:B------:R-:W-:-:S02]  /*cc8c0*/  SEL R5, R5, RZ, !P2 ;  /* 0x000000ff05057207 */ /* 0x000fc40005000000 */
[----:B------:R-:W-:Y:S02]  /*cc8d0*/  ISETP.GT.AND P3, PT, R3, 0x13, PT ;  /* 0x000000130300780c */ /* 0x000fe40003f64270 */
[----:B------:R-:W-:Y:S02]  /*cc8e0*/  ISETP.NE.U32.AND P1, PT, R5, RZ, PT ;  /* 0x000000ff0500720c */ /* 0x000fe40003f25070 */
[----:B------:R-:W-:-:S11]  /*cc8f0*/  SEL R5, RZ, 0x4, !P3 ;  /* 0x00000004ff057807 */ /* 0x000fd60005800000 */
[----:B------:R1:W-:Y:S01]  /*cc900*/  LDGSTS.E [R4+0x7800], [R32.64], P1 ;  /* 0x0780000020047fae */ /* 0x0003e20008921844 */
[----:B------:R-:W-:Y:S02]  /*cc910*/  SEL R5, R5, RZ, !P2 ;  /* 0x000000ff05057207 */ /* 0x000fe40005000000 */
[-C--:B--2---:R-:W-:Y:S02]  /*cc920*/  IADD3 R8, P0, R8, R14.reuse, RZ ;  /* 0x0000000e08087210 */ /* 0x084fe40007f1e0ff */
[-C--:B---3--:R-:W-:Y:S02]  /*cc930*/  IADD3 R19, P3, R19, R14.reuse, RZ ;  /* 0x0000000e13137210 */ /* 0x088fe40007f7e0ff */
[-C--:B------:R-:W-:Y:S01]  /*cc940*/  IADD3 R11, P4, R11, R14.reuse, RZ ;  /* 0x0000000e0b0b7210 */ /* 0x080fe20007f9e0ff */
[--C-:B------:R-:W-:Y:S01]  /*cc950*/  IMAD.X R13, R13, 0x1, R0.reuse, P0 ;  /* 0x000000010d0d7824 */ /* 0x100fe200000e0600 */
[----:B------:R-:W-:Y:S01]  /*cc960*/  STL [R1+0x3b84], R8 ;  /* 0x003b840801007387 */ /* 0x000fe20000100800 */
[----:B------:R-:W-:Y:S01]  /*cc970*/  IMAD.X R20, R20, 0x1, R0, P3 ;  /* 0x0000000114147824 */ /* 0x000fe200018e0600 */
[----:B------:R-:W-:-:S02]  /*cc980*/  IADD3 R6, P5, R6, R14, RZ ;  /* 0x0000000e06067210 */ /* 0x000fc40007fbe0ff */
[----:B------:R2:W-:Y:S01]  /*cc990*/  STL [R1+0x3b78], R13 ;  /* 0x003b780d01007387 */ /* 0x0005e20000100800 */
[----:B------:R-:W-:Y:S01]  /*cc9a0*/  STL [R1+0x3b7c], R19 ;  /* 0x003b7c1301007387 */ /* 0x000fe20000100800 */
[----:B-1----:R-:W-:Y:S01]  /*cc9b0*/  MOV R33, R13 ;  /* 0x0000000d00217202 */ /* 0x002fe20000000f00 */
[----:B------:R-:W-:Y:S02]  /*cc9c0*/  STL [R1+0x3b74], R11 ;  /* 0x003b740b01007387 */ /* 0x000fe40000100800 */
[----:B------:R-:W-:-:S05]  /*cc9d0*/  IMAD.MOV.U32 R32, RZ, RZ, R8 ;  /* 0x000000ffff207224 */ /* 0x000fca00078e0008 */
[----:B------:R1:W-:Y:S04]  /*cc9e0*/  LDGSTS.E [R4+0x7a00], [R32.64], P1 ;  /* 0x07a0000020047fae */ /* 0x0003e80008921844 */
[----:B--2---:R-:W2:Y:S01]  /*cc9f0*/  LDL.LU R13, [R1+0x3b50] ;  /* 0x003b5000010d7983 */ /* 0x004ea20000300800 */
[----:B------:R-:W-:Y:S02]  /*cca00*/  STL [R1+0x3b70], R20 ;  /* 0x003b701401007387 */ /* 0x000fe40000100800 */
[----:B------:R-:W-:Y:S02]  /*cca10*/  STL [R1+0x4094], R6 ;  /* 0x0040940601007387 */ /* 0x000fe40000100800 */
[----:B------:R-:W3:Y:S02]  /*cca20*/  LDL.LU R8, [R1+0x4080] ;  /* 0x0040800001087983 */ /* 0x000ee40000300800 */
[----:B-1----:R-:W-:Y:S01]  /*cca30*/  IMAD.MOV.U32 R32, RZ, RZ, R19 ;  /* 0x000000ffff207224 */ /* 0x002fe200078e0013 */
[----:B------:R-:W-:-:S05]  /*cca40*/  MOV R33, R20 ;  /* 0x0000001400217202 */ /* 0x000fca0000000f00 */
[----:B------:R1:W-:Y:S01]  /*cca50*/  LDGSTS.E [R4+0x7c00], [R32.64], P1 ;  /* 0x07c0000020047fae */ /* 0x0003e20008921844 */
[--C-:B------:R-:W-:Y:S02]  /*cca60*/  IMAD.X R16, R16, 0x1, R0.reuse, P4 ;  /* 0x0000000110107824 */ /* 0x100fe400020e0600 */
[----:B------:R-:W-:Y:S02]  /*cca70*/  IMAD.X R10, R10, 0x1, R0, P5 ;  /* 0x000000010a0a7824 */ /* 0x000fe400028e0600 */
[----:B-1----:R-:W-:Y:S01]  /*cca80*/  IMAD.MOV.U32 R33, RZ, RZ, R16 ;  /* 0x000000ffff217224 */ /* 0x002fe200078e0010 */
[----:B------:R1:W-:Y:S02]  /*cca90*/  STL [R1+0x3b68], R16 ;  /* 0x003b681001007387 */ /* 0x0003e40000100800 */
[----:B------:R1:W-:Y:S02]  /*ccaa0*/  STL [R1+0x4088], R10 ;  /* 0x0040880a01007387 */ /* 0x0003e40000100800 */
[----:B------:R-:W-:Y:S01]  /*ccab0*/  IMAD.MOV.U32 R32, RZ, RZ, R11 ;  /* 0x000000ffff207224 */ /* 0x000fe200078e000b */
[----:B------:R-:W-:-:S02]  /*ccac0*/  ISETP.NE.U32.AND P0, PT, R5, RZ, PT ;  /* 0x000000ff0500720c */ /* 0x000fc40003f05070 */
[----:B------:R-:W-:Y:S02]  /*ccad0*/  ISETP.GT.AND P3, PT, R3, 0x17, PT ;  /* 0x000000170300780c */ /* 0x000fe40003f64270 */
[----:B------:R1:W-:Y:S04]  /*ccae0*/  LDGSTS.E [R4+0x7e00], [R32.64], P1 ;  /* 0x07e0000020047fae */ /* 0x0003e80008921844 */
[----:B-1----:R-:W3:Y:S01]  /*ccaf0*/  LDL.LU R16, [R1+0x3b48] ;  /* 0x003b480001107983 */ /* 0x002ee20000300800 */
[----:B------:R-:W3:Y:S02]  /*ccb00*/  LDL.LU R11, [R1+0x3b54] ;  /* 0x003b5400010b7983 */ /* 0x000ee40000300800 */
[----:B------:R-:W3:Y:S02]  /*ccb10*/  LDL.LU R20, [R1+0x3b40] ;  /* 0x003b400001147983 */ /* 0x000ee40000300800 */
[----:B------:R-:W3:Y:S01]  /*ccb20*/  LDL.LU R19, [R1+0x3b4c] ;  /* 0x003b4c0001137983 */ /* 0x000ee20000300800 */
[----:B------:R-:W-:-:S02]  /*ccb30*/  SEL R5, RZ, 0x4, !P3 ;  /* 0x00000004ff057807 */ /* 0x000fc40005800000 */
[----:B------:R-:W-:Y:S02]  /*ccb40*/  MOV R33, R10 ;  /* 0x0000000a00217202 */ /* 0x000fe40000000f00 */
[----:B------:R-:W3:Y:S01]  /*ccb50*/  LDL.LU R10, [R1+0x3b44] ;  /* 0x003b4400010a7983 */ /* 0x000ee20000300800 */
[----:B------:R-:W-:Y:S02]  /*ccb60*/  IMAD.MOV.U32 R32, RZ, RZ, R6 ;  /* 0x000000ffff207224 */ /* 0x000fe400078e0006 */
[----:B------:R-:W3:Y:S03]  /*ccb70*/  LDL.LU R6, [R1+0x4084] ;  /* 0x0040840001067983 */ /* 0x000ee60000300800 */
[----:B------:R1:W-:Y:S01]  /*ccb80*/  LDGSTS.E [R4+0x9800], [R32.64], P0 ;  /* 0x0980000020047fae */ /* 0x0003e20008121844 */
[-C--:B----4-:R-:W-:Y:S02]  /*ccb90*/  IADD3 R9, P1, R9, R14.reuse, RZ ;  /* 0x0000000e09097210 */ /* 0x090fe40007f3e0ff */
[----:B------:R-:W-:-:S02]  /*ccba0*/  IADD3 R17, P3, R17, R14, RZ ;  /* 0x0000000e11117210 */ /* 0x000fc40007f7e0ff */
[-C--:B------:R-:W-:Y:S01]  /*ccbb0*/  IADD3 R12, P4, R12, R14.reuse, RZ ;  /* 0x0000000e0c0c7210 */ /* 0x080fe20007f9e0ff */
[--C-:B------:R-:W-:Y:S01]  /*ccbc0*/  IMAD.X R15, R15, 0x1, R0.reuse, P1 ;  /* 0x000000010f0f7824 */ /* 0x100fe200008e0600 */
[----:B------:R-:W-:Y:S01]  /*ccbd0*/  STL [R1+0x3b6c], R9 ;  /* 0x003b6c0901007387 */ /* 0x000fe20000100800 */
[----:B------:R-:W-:Y:S01]  /*ccbe0*/  IMAD.X R18, R18, 0x1, R0, P3 ;  /* 0x0000000112127824 */ /* 0x000fe200018e0600 */
[----:B------:R-:W-:Y:S02]  /*ccbf0*/  IADD3 R7, P5, R7, R14, RZ ;  /* 0x0000000e07077210 */ /* 0x000fe40007fbe0ff */
[----:B------:R4:W-:Y:S01]  /*ccc00*/  STL [R1+0x3b60], R15 ;  /* 0x003b600f01007387 */ /* 0x0009e20000100800 */
[----:B------:R-:W-:Y:S01]  /*ccc10*/  STL [R1+0x3b64], R17 ;  /* 0x003b641101007387 */ /* 0x000fe20000100800 */
[----:B-1----:R-:W-:Y:S01]  /*ccc20*/  MOV R33, R15 ;  /* 0x0000000f00217202 */ /* 0x002fe20000000f00 */
[----:B------:R-:W-:Y:S02]  /*ccc30*/  STL [R1+0x3b5c], R12 ;  /* 0x003b5c0c01007387 */ /* 0x000fe40000100800 */
[----:B------:R-:W-:-:S05]  /*ccc40*/  IMAD.MOV.U32 R32, RZ, RZ, R9 ;  /* 0x000000ffff207224 */ /* 0x000fca00078e0009 */
[----:B------:R1:W-:Y:S04]  /*ccc50*/  LDGSTS.E [R4+0x9a00], [R32.64], P0 ;  /* 0x09a0000020047fae */ /* 0x0003e80008121844 */
[----:B----4-:R-:W3:Y:S01]  /*ccc60*/  LDL.LU R15, [R1+0x3b38] ;  /* 0x003b3800010f7983 */ /* 0x010ee20000300800 */
[----:B------:R-:W-:Y:S02]  /*ccc70*/  STL [R1+0x3b58], R18 ;  /* 0x003b581201007387 */ /* 0x000fe40000100800 */
[----:B------:R-:W-:Y:S02]  /*ccc80*/  STL [R1+0x408c], R7 ;  /* 0x00408c0701007387 */ /* 0x000fe40000100800 */
[----:B------:R-:W3:Y:S02]  /*ccc90*/  LDL.LU R9, [R1+0x4078] ;  /* 0x0040780001097983 */ /* 0x000ee40000300800 */
        /* <DEDUP_REMOVED lines=9> */
[----:B---3--:R-:W-:Y:S02]  /*ccd30*/  IMAD.X R8, R8, 0x1, R0, P5 ;  /* 0x0000000108087824 */ /* 0x008fe400028e0600 */
[----:B------:R-:W-:Y:S01]  /*ccd40*/  IMAD.MOV.U32 R33, RZ, RZ, R13 ;  /* 0x000000ffff217224 */ /* 0x000fe200078e000d */
[----:B------:R1:W-:Y:S02]  /*ccd50*/  STL [R1+0x3b50], R13 ;  /* 0x003b500d01007387 */ /* 0x0003e40000100800 */
[----:B------:R2:W-:Y:S02]  /*ccd60*/  STL [R1+0x4080], R8 ;  /* 0x0040800801007387 */ /* 0x0005e40000100800 */
[----:B------:R3:W-:Y:S04]  /*ccd70*/  LDGSTS.E [R4+0x9e00], [R32.64], P0 ;  /* 0x09e0000020047fae */ /* 0x0007e80008121844 */
[----:B-1----:R-:W4:Y:S01]  /*ccd80*/  LDL.LU R13, [R1+0x3b30] ;  /* 0x003b3000010d7983 */ /* 0x002f220000300800 */
[----:B---3--:R-:W-:-:S03]  /*ccd90*/  IMAD.MOV.U32 R32, RZ, RZ, R7 ;  /* 0x000000ffff207224 */ /* 0x008fc600078e0007 */
[----:B------:R-:W3:Y:S01]  /*ccda0*/  LDL.LU R7, [R1+0x3b3c] ;  /* 0x003b3c0001077983 */ /* 0x000ee20000300800 */
[----:B------:R-:W4:Y:S02]  /*ccdb0*/  LDL.LU R18, [R1+0x3b28] ;  /* 0x003b280001127983 */ /* 0x000f240000300800 */
[----:B------:R-:W4:Y:S02]  /*ccdc0*/  LDL.LU R17, [R1+0x3b34] ;  /* 0x003b340001117983 */ /* 0x000f240000300800 */
[----:B------:R-:W4:Y:S01]  /*ccdd0*/  LDL.LU R12, [R1+0x3b2c] ;  /* 0x003b2c00010c7983 */ /* 0x000f220000300800 */
[----:B------:R-:W-:Y:S02]  /*ccde0*/  MOV R33, R8 ;  /* 0x0000000800217202 */ /* 0x000fe40000000f00 */
[----:B--2---:R-:W2:Y:S04]  /*ccdf0*/  LDL.LU R8, [R1+0x407c] ;  /* 0x00407c0001087983 */ /* 0x004ea80000300800 */
[----:B------:R1:W-:Y:S01]  /*cce00*/  LDGSTS.E [R4+0xb800], [R32.64], P1 ;  /* 0x0b80000020047fae */ /* 0x0003e20008921844 */
[----:B------:R-:W-:-:S02]  /*cce10*/  IADD3 R11, P0, R11, R14, RZ ;  /* 0x0000000e0b0b7210 */ /* 0x000fc40007f1e0ff */
[----:B------:R-:W-:-:S03]  /*cce20*/  IADD3 R19, P3, R19, R14, RZ ;  /* 0x0000000e13137210 */ /* 0x000fc60007f7e0ff */
[--C-:B------:R-:W-:Y:S01]  /*cce30*/  IMAD.X R16, R16, 0x1, R0.reuse, P0 ;  /* 0x0000000110107824 */ /* 0x100fe200000e0600 */
[----:B------:R-:W-:Y:S01]  /*cce40*/  STL [R1+0x3b54], R11 ;  /* 0x003b540b01007387 */ /* 0x000fe20000100800 */
[----:B------:R-:W-:Y:S01]  /*cce50*/  IMAD.X R20, R20, 0x1, R0, P3 ;  /* 0x0000000114147824 */ /* 0x000fe200018e0600 */
[-C--:B------:R-:W-:Y:S02]  /*cce60*/  IADD3 R10, P4, R10, R14.reuse, RZ ;  /* 0x0000000e0a0a7210 */ /* 0x080fe40007f9e0ff */
[----:B------:R1:W-:Y:S01]  /*cce70*/  STL [R1+0x3b48], R16 ;  /* 0x003b481001007387 */ /* 0x0003e20000100800 */
[----:B------:R-:W-:Y:S01]  /*cce80*/  IADD3 R6, P5, R6, R14, RZ ;  /* 0x0000000e06067210 */ /* 0x000fe20007fbe0ff */
[----:B------:R-:W-:Y:S01]  /*cce90*/  STL [R1+0x3b4c], R19 ;  /* 0x003b4c1301007387 */ /* 0x000fe20000100800 */
[----:B-1----:R-:W-:Y:S01]  /*ccea0*/  MOV R33, R16 ;  /* 0x0000001000217202 */ /* 0x002fe20000000f00 */
[----:B------:R-:W-:Y:S01]  /*cceb0*/  STL [R1+0x3b44], R10 ;  /* 0x003b440a01007387 */ /* 0x000fe20000100800 */
[----:B------:R-:W-:-:S03]  /*ccec0*/  IMAD.MOV.U32 R32, RZ, RZ, R11 ;  /* 0x000000ffff207224 */ /* 0x000fc600078e000b */
[----:B------:R-:W2:Y:S01]  /*cced0*/  LDL.LU R16, [R1+0x3b20] ;  /* 0x003b200001107983 */ /* 0x000ea20000300800 */
[----:B------:R-:W-:Y:S02]  /*ccee0*/  STL [R1+0x3b40], R20 ;  /* 0x003b401401007387 */ /* 0x000fe40000100800 */
[----:B------:R-:W-:Y:S02]  /*ccef0*/  STL [R1+0x4084], R6 ;  /* 0x0040840601007387 */ /* 0x000fe40000100800 */
[----:B------:R-:W2:Y:S01]  /*ccf00*/  LDL.LU R11, [R1+0x4070] ;  /* 0x00407000010b7983 */ /* 0x000ea20000300800 */
[----:B------:R1:W-:Y:S02]  /*ccf10*/  LDGSTS.E [R4+0xba00], [R32.64], P1 ;  /* 0x0ba0000020047fae */ /* 0x0003e40008921844 */
[----:B-1----:R-:W-:Y:S01]  /*ccf20*/  IMAD.MOV.U32 R32, RZ, RZ, R19 ;  /* 0x000000ffff207224 */ /* 0x002fe200078e0013 */
        /* <DEDUP_REMOVED lines=9> */
[----:B-1----:R-:W2:Y:S01]  /*ccfc0*/  LDL.LU R15, [R1+0x3b18] ;  /* 0x003b1800010f7983 */ /* 0x002ea20000300800 */
[----:B------:R-:W2:Y:S02]  /*ccfd0*/  LDL.LU R10, [R1+0x3b24] ;  /* 0x003b2400010a7983 */ /* 0x000ea40000300800 */
[----:B------:R-:W2:Y:S02]  /*ccfe0*/  LDL.LU R20, [R1+0x3b10] ;  /* 0x003b100001147983 */ /* 0x000ea40000300800 */
[----:B------:R-:W2:Y:S01]  /*ccff0*/  LDL.LU R19, [R1+0x3b1c] ;  /* 0x003b1c0001137983 */ /* 0x000ea20000300800 */
[----:B------:R-:W-:-:S02]  /*cd000*/  MOV R33, R9 ;  /* 0x0000000900217202 */ /* 0x000fc40000000f00 */
[----:B------:R-:W2:Y:S01]  /*cd010*/  LDL.LU R9, [R1+0x3b14] ;  /* 0x003b140001097983 */ /* 0x000ea20000300800 */
[----:B------:R-:W-:Y:S02]  /*cd020*/  IMAD.MOV.U32 R32, RZ, RZ, R6 ;  /* 0x000000ffff207224 */ /* 0x000fe400078e0006 */
[----:B------:R-:W2:Y:S01]  /*cd030*/  LDL.LU R6, [R1+0x4074] ;  /* 0x0040740001067983 */ /* 0x000ea20000300800 */
[----:B------:R-:W-:Y:S02]  /*cd040*/  SEL R5, R5, RZ, !P2 ;  /* 0x000000ff05057207 */ /* 0x000fe40005000000 */
[----:B------:R-:W-:Y:S02]  /*cd050*/  ISETP.GT.AND P3, PT, R3, 0x1f, PT ;  /* 0x0000001f0300780c */ /* 0x000fe40003f64270 */
[----:B------:R-:W-:Y:S02]  /*cd060*/  ISETP.NE.U32.AND P0, PT, R5, RZ, PT ;  /* 0x000000ff0500720c */ /* 0x000fe40003f05070 */
[----:B------:R-:W-:-:S11]  /*cd070*/  SEL R5, RZ, 0x4, !P3 ;  /* 0x00000004ff057807 */ /* 0x000fd60005800000 */
[----:B------:R1:W-:Y:S01]  /*cd080*/  LDGSTS.E [R4+0xd800], [R32.64], P0 ;  /* 0x0d80000020047fae */ /* 0x0003e20008121844 */
[----:B------:R-:W-:Y:S02]  /*cd090*/  SEL R5, R5, RZ, !P2 ;  /* 0x000000ff05057207 */ /* 0x000fe40005000000 */
[-C--:B---3--:R-:W-:Y:S02]  /*cd0a0*/  IADD3 R7, P1, R7, R14.reuse, RZ ;  /* 0x0000000e07077210 */ /* 0x088fe40007f3e0ff */
[-C--:B----4-:R-:W-:Y:S02]  /*cd0b0*/  IADD3 R17, P3, R17, R14.reuse, RZ ;  /* 0x0000000e11117210 */ /* 0x090fe40007f7e0ff */
[-C--:B------:R-:W-:Y:S01]  /*cd0c0*/  IADD3 R12, P4, R12, R14.reuse, RZ ;  /* 0x0000000e0c0c7210 */ /* 0x080fe20007f9e0ff */
[--C-:B------:R-:W-:Y:S01]  /*cd0d0*/  IMAD.X R13, R13, 0x1, R0.reuse, P1 ;  /* 0x000000010d0d7824 */ /* 0x100fe200008e0600 */
[----:B------:R-:W-:Y:S01]  /*cd0e0*/  STL [R1+0x3b3c], R7 ;  /* 0x003b3c0701007387 */ /* 0x000fe20000100800 */
[----:B------:R-:W-:Y:S01]  /*cd0f0*/  IMAD.X R18, R18, 0x1, R0, P3 ;  /* 0x0000000112127824 */ /* 0x000fe200018e0600 */
[----:B--2---:R-:W-:-:S02]  /*cd100*/  IADD3 R8, P5, R8, R14, RZ ;  /* 0x0000000e08087210 */ /* 0x004fc40007fbe0ff */
[----:B------:R2:W-:Y:S01]  /*cd110*/  STL [R1+0x3b30], R13 ;  /* 0x003b300d01007387 */ /* 0x0005e20000100800 */
[----:B------:R-:W-:Y:S01]  /*cd120*/  STL [R1+0x3b34], R17 ;  /* 0x003b341101007387 */ /* 0x000fe20000100800 */
[----:B-1----:R-:W-:Y:S01]  /*cd130*/  MOV R33, R13 ;  /* 0x0000000d00217202 */ /* 0x002fe20000000f00 */
[----:B------:R-:W-:Y:S02]  /*cd140*/  STL [R1+0x3b2c], R12 ;  /* 0x003b2c0c01007387 */ /* 0x000fe40000100800 */
[----:B------:R-:W-:-:S05]  /*cd150*/  IMAD.MOV.U32 R32, RZ, RZ, R7 ;  /* 0x000000ffff207224 */ /* 0x000fca00078e0007 */
[----:B------:R1:W-:Y:S04]  /*cd160*/  LDGSTS.E [R4+0xda00], [R32.64], P0 ;  /* 0x0da0000020047fae */ /* 0x0003e80008121844 */
[----:B--2---:R-:W2:Y:S01]  /*cd170*/  LDL.LU R13, [R1+0x3b08] ;  /* 0x003b0800010d7983 */ /* 0x004ea20000300800 */
[----:B------:R3:W-:Y:S02]  /*cd180*/  STL [R1+0x3b28], R18 ;  /* 0x003b281201007387 */ /* 0x0007e40000100800 */
[----:B------:R-:W-:Y:S02]  /*cd190*/  STL [R1+0x407c], R8 ;  /* 0x00407c0801007387 */ /* 0x000fe40000100800 */
[----:B------:R-:W4:Y:S02]  /*cd1a0*/  LDL.LU R7, [R1+0x4068] ;  /* 0x0040680001077983 */ /* 0x000f240000300800 */
[----:B-1----:R-:W-:Y:S01]  /*cd1b0*/  IMAD.MOV.U32 R32, RZ, RZ, R17 ;  /* 0x000000ffff207224 */ /* 0x002fe200078e0011 */
[----:B------:R-:W-:-:S05]  /*cd1c0*/  MOV R33, R18 ;  /* 0x0000001200217202 */ /* 0x000fca0000000f00 */
[----:B------:R1:W-:Y:S01]  /*cd1d0*/  LDGSTS.E [R4+0xdc00], [R32.64], P0 ;  /* 0x0dc0000020047fae */ /* 0x0003e20008121844 */
[--C-:B------:R-:W-:Y:S02]  /*cd1e0*/  IMAD.X R16, R16, 0x1, R0.reuse, P4 ;  /* 0x0000000110107824 */ /* 0x100fe400020e0600 */
[----:B------:R-:W-:-:S03]  /*cd1f0*/  IMAD.X R11, R11, 0x1, R0, P5 ;  /* 0x000000010b0b7824 */ /* 0x000fc600028e0600 */
[----:B------:R1:W-:Y:S02]  /*cd200*/  STL [R1+0x3b20], R16 ;  /* 0x003b201001007387 */ /* 0x0003e40000100800 */
[----:B------:R1:W-:Y:S02]  /*cd210*/  STL [R1+0x4070], R11 ;  /* 0x0040700b01007387 */ /* 0x0003e40000100800 */
[----:B---3--:R-:W3:Y:S02]  /*cd220*/  LDL.LU R18, [R1+0x3b00] ;  /* 0x003b000001127983 */ /* 0x008ee40000300800 */
[----:B-1----:R-:W-:Y:S02]  /*cd230*/  IMAD.MOV.U32 R32, RZ, RZ, R12 ;  /* 0x000000ffff207224 */ /* 0x002fe400078e000c */
[----:B------:R-:W-:Y:S01]  /*cd240*/  IMAD.MOV.U32 R33, RZ, RZ, R16 ;  /* 0x000000ffff217224 */ /* 0x000fe200078e0010 */
[----:B------:R-:W3:Y:S01]  /*cd250*/  LDL.LU R17, [R1+0x3b0c] ;  /* 0x003b0c0001117983 */ /* 0x000ee20000300800 */
[----:B------:R-:W-:-:S02]  /*cd260*/  ISETP.NE.U32.AND P1, PT, R5, RZ, PT ;  /* 0x000000ff0500720c */ /* 0x000fc40003f25070 */
[----:B------:R-:W-:Y:S01]  /*cd270*/  ISETP.GT.AND P3, PT, R3, 0x23, PT ;  /* 0x000000230300780c */ /* 0x000fe20003f64270 */
[----:B------:R1:W-:Y:S04]  /*cd280*/  LDGSTS.E [R4+0xde00], [R32.64], P0 ;  /* 0x0de0000020047fae */ /* 0x0003e80008121844 */
[----:B------:R-:W3:Y:S01]  /*cd290*/  LDL.LU R16, [R1+0x3af8] ;  /* 0x003af80001107983 */ /* 0x000ee20000300800 */
[----:B------:R-:W-:Y:S02]  /*cd2a0*/  SEL R5, RZ, 0x4, !P3 ;  /* 0x00000004ff057807 */ /* 0x000fe40005800000 */
[----:B-1----:R-:W-:Y:S02]  /*cd2b0*/  MOV R33, R11 ;  /* 0x0000000b00217202 */ /* 0x002fe40000000f00 */
[----:B------:R-:W3:Y:S01]  /*cd2c0*/  LDL.LU R11, [R1+0x3b04] ;  /* 0x003b0400010b7983 */ /* 0x000ee20000300800 */
[----:B------:R-:W3:Y:S02]  /*cd2d0*/  LDL.LU R12, [R1+0x3afc] ;  /* 0x003afc00010c7983 */ /* 0x000ee40000300800 */
[----:B------:R-:W-:-:S02]  /*cd2e0*/  IMAD.MOV.U32 R32, RZ, RZ, R8 ;  /* 0x000000ffff207224 */ /* 0x000fc400078e0008 */
[----:B------:R-:W3:Y:S04]  /*cd2f0*/  LDL.LU R8, [R1+0x406c] ;  /* 0x00406c0001087983 */ /* 0x000ee80000300800 */
[----:B------:R1:W-:Y:S01]  /*cd300*/  LDGSTS.E [R4+0xf800], [R32.64], P1 ;  /* 0x0f80000020047fae */ /* 0x0003e20008921844 */
[-C--:B------:R-:W-:Y:S02]  /*cd310*/  IADD3 R10, P0, R10, R14.reuse, RZ ;  /* 0x0000000e0a0a7210 */ /* 0x080fe40007f1e0ff */
[----:B------:R-:W-:-:S03]  /*cd320*/  IADD3 R19, P3, R19, R14, RZ ;  /* 0x0000000e13137210 */ /* 0x000fc60007f7e0ff */
[--C-:B------:R-:W-:Y:S01]  /*cd330*/  IMAD.X R15, R15, 0x1, R0.reuse, P0 ;  /* 0x000000010f0f7824 */ /* 0x100fe200000e0600 */
[-C--:B------:R-:W-:Y:S01]  /*cd340*/  IADD3 R9, P4, R9, R14.reuse, RZ ;  /* 0x0000000e09097210 */ /* 0x080fe20007f9e0ff */
[----:B------:R-:W-:Y:S01]  /*cd350*/  STL [R1+0x3b24], R10 ;  /* 0x003b240a01007387 */ /* 0x000fe20000100800 */
[----:B------:R-:W-:Y:S02]  /*cd360*/  IMAD.X R20, R20, 0x1, R0, P3 ;  /* 0x0000000114147824 */ /* 0x000fe400018e0600 */
[----:B------:R1:W-:Y:S01]  /*cd370*/  STL [R1+0x3b18], R15 ;  /* 0x003b180f01007387 */ /* 0x0003e20000100800 */
[----:B------:R-:W-:Y:S01]  /*cd380*/  IADD3 R6, P5, R6, R14, RZ ;  /* 0x0000000e06067210 */ /* 0x000fe20007fbe0ff */
[----:B------:R-:W-:Y:S01]  /*cd390*/  STL [R1+0x3b1c], R19 ;  /* 0x003b1c1301007387 */ /* 0x000fe20000100800 */
[----:B-1----:R-:W-:Y:S01]  /*cd3a0*/  MOV R33, R15 ;  /* 0x0000000f00217202 */ /* 0x002fe20000000f00 */
[----:B------:R1:W-:Y:S02]  /*cd3b0*/  STL [R1+0x3b14], R9 ;  /* 0x003b140901007387 */ /* 0x0003e40000100800 */
[----:B------:R-:W-:Y:S01]  /*cd3c0*/  IMAD.MOV.U32 R32, RZ, RZ, R10 ;  /* 0x000000ffff207224 */ /* 0x000fe200078e000a */
[----:B------:R-:W3:Y:S01]  /*cd3d0*/  LDL.LU R15, [R1+0x3af0] ;  /* 0x003af000010f7983 */ /* 0x000ee20000300800 */
[----:B------:R-:W-:Y:S02]  /*cd3e0*/  STL [R1+0x3b10], R20 ;  /* 0x003b101401007387 */ /* 0x000fe40000100800 */
[----:B------:R1:W-:Y:S02]  /*cd3f0*/  STL [R1+0x4074], R6 ;  /* 0x0040740601007387 */ /* 0x0003e40000100800 */
[----:B------:R-:W3:Y:S01]  /*cd400*/  LDL.LU R10, [R1+0x4060] ;  /* 0x00406000010a7983 */ /* 0x000ee20000300800 */
[----:B------:R1:W-:Y:S02]  /*cd410*/  LDGSTS.E [R4+0xfa00], [R32.64], P1 ;  /* 0x0fa0000020047fae */ /* 0x0003e40008921844 */
[----:B-1----:R-:W-:Y:S01]  /*cd420*/  IMAD.MOV.U32 R32, RZ, RZ, R19 ;  /* 0x000000ffff207224 */ /* 0x002fe200078e0013 */
[----:B------:R-:W-:-:S05]  /*cd430*/  MOV R33, R20 ;  /* 0x0000001400217202 */ /* 0x000fca0000000f00 */
[----:B------:R1:W-:Y:S01]  /*cd440*/  LDGSTS.E [R4+0xfc00], [R32.64], P1 ;  /* 0x0fc0000020047fae */ /* 0x0003e20008921844 */
[----:B------:R-:W-:Y:S01]  /*cd450*/  SEL R5, R5, RZ, !P2 ;  /* 0x000000ff05057207 */ /* 0x000fe20005000000 */
[----:B-1----:R-:W-:Y:S01]  /*cd460*/  IMAD.MOV.U32 R32, RZ, RZ, R9 ;  /* 0x000000ffff207224 */ /* 0x002fe200078e0009 */
[----:B------:R-:W-:Y:S02]  /*cd470*/  ISETP.GT.AND P3, PT, R3, 0x27, PT ;  /* 0x000000270300780c */ /* 0x000fe40003f64270 */
[----:B------:R-:W-:Y:S02]  /*cd480*/  ISETP.NE.U32.AND P0, PT, R5, RZ, PT ;  /* 0x000000ff0500720c */ /* 0x000fe40003f05070 */
[----:B------:R-:W-:Y:S01]  /*cd490*/  SEL R5, RZ, 0x4, !P3 ;  /* 0x00000004ff057807 */ /* 0x000fe20005800000 */
[--C-:B--2---:R-:W-:Y:S02]  /*cd4a0*/  IMAD.X R13, R13, 0x1, R0.reuse, P4 ;  /* 0x000000010d0d7824 */ /* 0x104fe400020e0600 */
[----:B----4-:R-:W-:-:S02]  /*cd4b0*/  IMAD.X R7, R7, 0x1, R0, P5 ;  /* 0x0000000107077824 */ /* 0x010fc400028e0600 */
[----:B------:R-:W-:Y:S01]  /*cd4c0*/  IMAD.MOV.U32 R33, RZ, RZ, R13 ;  /* 0x000000ffff217224 */ /* 0x000fe200078e000d */
[----:B------:R1:W-:Y:S02]  /*cd4d0*/  STL [R1+0x3b08], R13 ;  /* 0x003b080d01007387 */ /* 0x0003e40000100800 */
[----:B------:R2:W-:Y:S02]  /*cd4e0*/  STL [R1+0x4068], R7 ;  /* 0x0040680701007387 */ /* 0x0005e40000100800 */
[----:B------:R-:W4:Y:S01]  /*cd4f0*/  LDL.LU R9, [R1+0x3ae8] ;  /* 0x003ae80001097983 */ /* 0x000f220000300800 */
[----:B------:R1:W-:Y:S02]  /*cd500*/  LDGSTS.E [R4+0xfe00], [R32.64], P1 ;  /* 0x0fe0000020047fae */ /* 0x0003e40008921844 */
[----:B-1----:R-:W-:Y:S02]  /*cd510*/  IMAD.MOV.U32 R32, RZ, RZ, R6 ;  /* 0x000000ffff207224 */ /* 0x002fe400078e0006 */
[----:B------:R-:W4:Y:S01]  /*cd520*/  LDL.LU R6, [R1+0x3af4] ;  /* 0x003af40001067983 */ /* 0x000f220000300800 */
[----:B------:R-:W4:Y:S02]  /*cd530*/  LDL.LU R23, [R1+0x3ae0] ;  /* 0x003ae00001177983 */ /* 0x000f240000300800 */
[----:B------:R-:W4:Y:S01]  /*cd540*/  LDL.LU R13, [R1+0x3aec] ;  /* 0x003aec00010d7983 */ /* 0x000f220000300800 */
[----:B------:R-:W-:-:S02]  /*cd550*/  MOV R33, R7 ;  /* 0x0000000700217202 */ /* 0x000fc40000000f00 */
[----:B--2---:R-:W2:Y:S04]  /*cd560*/  LDL.LU R7, [R1+0x3ae4] ;  /* 0x003ae40001077983 */ /* 0x004ea80000300800 */
[----:B------:R1:W-:Y:S01]  /*cd570*/  LDGSTS.E [R4+0x11800], [R32.64], P0 ;  /* 0x1180000020047fae */ /* 0x0003e20008121844 */
[----:B---3--:R-:W-:-:S05]  /*cd580*/  IADD3 R17, P1, R17, R14, RZ ;  /* 0x0000000e11117210 */ /* 0x008fca0007f3e0ff */
[----:B------:R-:W-:Y:S01]  /*cd590*/  IMAD.X R18, R18, 0x1, R0, P1 ;  /* 0x0000000112127824 */ /* 0x000fe200008e0600 */
[----:B------:R-:W-:Y:S04]  /*cd5a0*/  STL [R1+0x3b0c], R17 ;  /* 0x003b0c1101007387 */ /* 0x000fe80000100800 */
[----:B------:R-:W-:Y:S01]  /*cd5b0*/  STL [R1+0x3b00], R18 ;  /* 0x003b001201007387 */ /* 0x000fe20000100800 */
[-C--:B------:R-:W-:Y:S02]  /*cd5c0*/  IADD3 R11, P3, R11, R14.reuse, RZ ;  /* 0x0000000e0b0b7210 */ /* 0x080fe40007f7e0ff */
[----:B------:R-:W-:-:S03]  /*cd5d0*/  IADD3 R12, P4, R12, R14, RZ ;  /* 0x0000000e0c0c7210 */ /* 0x000fc60007f9e0ff */
[----:B------:R3:W-:Y:S02]  /*cd5e0*/  STL [R1+0x3b04], R11 ;  /* 0x003b040b01007387 */ /* 0x0007e40000100800 */
[----:B------:R-:W-:Y:S02]  /*cd5f0*/  STL [R1+0x3afc], R12 ;  /* 0x003afc0c01007387 */ /* 0x000fe40000100800 */
[----:B------:R-:W2:Y:S01]  /*cd600*/  LDL.LU R21, [R1+0x4064] ;  /* 0x0040640001157983 */ /* 0x000ea20000300800 */
[----:B------:R-:W-:Y:S01]  /*cd610*/  IADD3 R8, P5, R8, R14, RZ ;  /* 0x0000000e08087210 */ /* 0x000fe20007fbe0ff */
[----:B------:R-:W-:Y:S02]  /*cd620*/  IMAD.X R16, R16, 0x1, R0, P3 ;  /* 0x0000000110107824 */ /* 0x000fe400018e0600 */
[----:B-1----:R-:W-:Y:S01]  /*cd630*/  IMAD.MOV.U32 R32, RZ, RZ, R17 ;  /* 0x000000ffff207224 */ /* 0x002fe200078e0011 */
[----:B------:R-:W-:Y:S02]  /*cd640*/  MOV R33, R18 ;  /* 0x0000001200217202 */ /* 0x000fe40000000f00 */
[----:B------:R-:W-:Y:S01]  /*cd650*/  STL [R1+0x3af8], R16 ;  /* 0x003af81001007387 */ /* 0x000fe20000100800 */
[----:B------:R-:W-:Y:S03]  /*cd660*/  STL [R1+0x406c], R8 ;  /* 0x00406c0801007387 */ /* 0x000fe60000100800 */
[----:B------:R1:W-:Y:S01]  /*cd670*/  LDGSTS.E [R4+0x11a00], [R32.64], P0 ;  /* 0x11a0000020047fae */ /* 0x0003e20008121844 */
[----:B------:R-:W2:Y:S02]  /*cd680*/  LDL.LU R19, [R1+0x3adc] ;  /* 0x003adc0001137983 */ /* 0x000ea40000300800 */
[----:B-1----:R-:W-:-:S02]  /*cd690*/  IMAD.MOV.U32 R32, RZ, RZ, R11 ;  /* 0x000000ffff207224 */ /* 0x002fc400078e000b */
[----:B---3--:R-:W2:Y:S01]  /*cd6a0*/  LDL.LU R11, [R1+0x3ad8] ;  /* 0x003ad800010b7983 */ /* 0x008ea20000300800 */
[--C-:B------:R-:W-:Y:S02]  /*cd6b0*/  IMAD.X R15, R15, 0x1, R0.reuse, P4 ;  /* 0x000000010f0f7824 */ /* 0x100fe400020e0600 */
[----:B------:R-:W-:-:S03]  /*cd6c0*/  IMAD.X R10, R10, 0x1, R0, P5 ;  /* 0x000000010a0a7824 */ /* 0x000fc600028e0600 */
[----:B------:R1:W-:Y:S02]  /*cd6d0*/  STL [R1+0x3af0], R15 ;  /* 0x003af00f01007387 */ /* 0x0003e40000100800 */
[----:B------:R-:W-:Y:S02]  /*cd6e0*/  STL [R1+0x4060], R10 ;  /* 0x0040600a01007387 */ /* 0x000fe40000100800 */
[----:B------:R-:W2:Y:S01]  /*cd6f0*/  LDL.LU R22, [R1+0x4058] ;  /* 0x0040580001167983 */ /* 0x000ea20000300800 */
[----:B------:R-:W-:Y:S02]  /*cd700*/  MOV R33, R16 ;  /* 0x0000001000217202 */ /* 0x000fe40000000f00 */
[----:B------:R-:W-:Y:S01]  /*cd710*/  SEL R5, R5, RZ, !P2 ;  /* 0x000000ff05057207 */ /* 0x000fe20005000000 */
[----:B------:R-:W2:Y:S04]  /*cd720*/  LDL.LU R20, [R1+0x3ad0] ;  /* 0x003ad00001147983 */ /* 0x000ea80000300800 */
[----:B------:R1:W-:Y:S01]  /*cd730*/  LDGSTS.E [R4+0x11c00], [R32.64], P0 ;  /* 0x11c0000020047fae */ /* 0x0003e20008121844 */
[----:B------:R-:W2:Y:S01]  /*cd740*/  LDL.LU R18, [R1+0x3ac8] ;  /* 0x003ac80001127983 */ /* 0x000ea20000300800 */
[----:B------:R-:W-:Y:S01]  /*cd750*/  ISETP.GT.AND P3, PT, R3, 0x2b, PT ;  /* 0x0000002b0300780c */ /* 0x000fe20003f64270 */
[----:B------:R-:W2:Y:S02]  /*cd760*/  LDL.LU R17, [R1+0x3ad4] ;  /* 0x003ad40001117983 */ /* 0x000ea40000300800 */
[----:B-1----:R-:W-:-:S02]  /*cd770*/  IMAD.MOV.U32 R32, RZ, RZ, R12 ;  /* 0x000000ffff207224 */ /* 0x002fc400078e000c */
[----:B------:R-:W-:Y:S01]  /*cd780*/  IMAD.MOV.U32 R33, RZ, RZ, R15 ;  /* 0x000000ffff217224 */ /* 0x000fe200078e000f */
[----:B------:R-:W-:Y:S01]  /*cd790*/  ISETP.NE.U32.AND P1, PT, R5, RZ, PT ;  /* 0x000000ff0500720c */ /* 0x000fe20003f25070 */
[----:B------:R-:W2:Y:S04]  /*cd7a0*/  LDL.LU R15, [R1+0x3acc] ;  /* 0x003acc00010f7983 */ /* 0x000ea80000300800 */
[----:B------:R1:W-:Y:S01]  /*cd7b0*/  LDGSTS.E [R4+0x11e00], [R32.64], P0 ;  /* 0x11e0000020047fae */ /* 0x0003e20008121844 */
[----:B------:R-:W-:Y:S01]  /*cd7c0*/  SEL R5, RZ, 0x4, !P3 ;  /* 0x00000004ff057807 */ /* 0x000fe20005800000 */
[----:B-1----:R-:W-:Y:S02]  /*cd7d0*/  IMAD.MOV.U32 R32, RZ, RZ, R8 ;  /* 0x000000ffff207224 */ /* 0x002fe400078e0008 */
[----:B------:R-:W2:Y:S01]  /*cd7e0*/  LDL.LU R8, [R1+0x405c] ;  /* 0x00405c0001087983 */ /* 0x000ea20000300800 */
[----:B------:R-:W-:-:S05]  /*cd7f0*/  MOV R33, R10 ;  /* 0x0000000a00217202 */ /* 0x000fca0000000f00 */
[----:B------:R1:W-:Y:S01]  /*cd800*/  LDGSTS.E [R4+0x13800], [R32.64], P1 ;  /* 0x1380000020047fae */ /* 0x0003e20008921844 */
[-C--:B----4-:R-:W-:Y:S02]  /*cd810*/  IADD3 R6, P0, R6, R14.reuse, RZ ;  /* 0x0000000e06067210 */ /* 0x090fe40007f1e0ff */
[----:B------:R-:W-:-:S03]  /*cd820*/  IADD3 R13, P3, R13, R14, RZ ;  /* 0x0000000e0d0d7210 */ /* 0x000fc60007f7e0ff */
[--C-:B------:R-:W-:Y:S01]  /*cd830*/  IMAD.X R9, R9, 0x1, R0.reuse, P0 ;  /* 0x0000000109097824 */ /* 0x100fe200000e0600 */
[----:B------:R-:W-:Y:S01]  /*cd840*/  STL [R1+0x3af4], R6 ;  /* 0x003af40601007387 */ /* 0x000fe20000100800 */
[-C--:B--2---:R-:W-:Y:S01]  /*cd850*/  IADD3 R7, P4, R7, R14.reuse, RZ ;  /* 0x0000000e07077210 */ /* 0x084fe20007f9e0ff */
[----:B------:R-:W-:Y:S02]  /*cd860*/  IMAD.X R23, R23, 0x1, R0, P3 ;  /* 0x0000000117177824 */ /* 0x000fe400018e0600 */
[----:B------:R2:W-:Y:S01]  /*cd870*/  STL [R1+0x3ae8], R9 ;  /* 0x003ae80901007387 */ /* 0x0005e20000100800 */
[----:B------:R4:W-:Y:S02]  /*cd880*/  STL [R1+0x3aec], R13 ;  /* 0x003aec0d01007387 */ /* 0x0009e40000100800 */
[----:B------:R-:W3:Y:S02]  /*cd890*/  LDL.LU R16, [R1+0x3ac0] ;  /* 0x003ac00001107983 */ /* 0x000ee40000300800 */
[----:B------:R-:W-:Y:S02]  /*cd8a0*/  STL [R1+0x3ae4], R7 ;  /* 0x003ae40701007387 */ /* 0x000fe40000100800 */
[----:B-1----:R-:W-:Y:S01]  /*cd8b0*/  IMAD.MOV.U32 R32, RZ, RZ, R6 ;  /* 0x000000ffff207224 */ /* 0x002fe200078e0006 */
[----:B------:R-:W-:Y:S01]  /*cd8c0*/  MOV R33, R9 ;  /* 0x0000000900217202 */ /* 0x000fe20000000f00 */
[----:B------:R-:W-:Y:S04]  /*cd8d0*/  STL [R1+0x3ae0], R23 ;  /* 0x003ae01701007387 */ /* 0x000fe80000100800 */
[----:B--2---:R-:W2:Y:S01]  /*cd8e0*/  LDL.LU R9, [R1+0x4050] ;  /* 0x0040500001097983 */ /* 0x004ea20000300800 */
[----:B------:R-:W2:Y:S02]  /*cd8f0*/  LDL.LU R12, [R1+0x3ac4] ;  /* 0x003ac400010c7983 */ /* 0x000ea40000300800 */
[----:B------:R-:W2:Y:S02]  /*cd900*/  LDL.LU R10, [R1+0x3abc] ;  /* 0x003abc00010a7983 */ /* 0x000ea40000300800 */
[----:B------:R-:W2:Y:S01]  /*cd910*/  LDL.LU R6, [R1+0x3ab4] ;  /* 0x003ab40001067983 */ /* 0x000ea20000300800 */
[----:B------:R1:W-:Y:S01]  /*cd920*/  LDGSTS.E [R4+0x13a00], [R32.64], P1 ;  /* 0x13a0000020047fae */ /* 0x0003e20008921844 */
[----:B------:R-:W-:Y:S01]  /*cd930*/  IADD3 R21, P3, R21, R14, RZ ;  /* 0x0000000e15157210 */ /* 0x000fe20007f7e0ff */
[----:B-1----:R-:W-:-:S04]  /*cd940*/  IMAD.MOV.U32 R32, RZ, RZ, R13 ;  /* 0x000000ffff207224 */ /* 0x002fc800078e000d */
[----:B------:R-:W-:Y:S01]  /*cd950*/  STL [R1+0x4064], R21 ;  /* 0x0040641501007387 */ /* 0x000fe20000100800 */
[----:B----4-:R-:W4:Y:S02]  /*cd960*/  LDL.LU R13, [R1+0x3ab8] ;  /* 0x003ab800010d7983 */ /* 0x010f240000300800 */
[----:B------:R-:W-:Y:S01]  /*cd970*/  IMAD.MOV.U32 R33, RZ, RZ, R23 ;  /* 0x000000ffff217224 */ /* 0x000fe200078e0017 */
[----:B------:R-:W-:-:S04]  /*cd980*/  IADD3 R19, P5, R19, R14, RZ ;  /* 0x0000000e13137210 */ /* 0x000fc80007fbe0ff */
[----:B------:R1:W-:Y:S01]  /*cd990*/  LDGSTS.E [R4+0x13c00], [R32.64], P1 ;  /* 0x13c0000020047fae */ /* 0x0003e20008921844 */
[----:B------:R-:W-:Y:S02]  /*cd9a0*/  IMAD.X R11, R11, 0x1, R0, P4 ;  /* 0x000000010b0b7824 */ /* 0x000fe400020e0600 */
[----:B-1----:R-:W-:Y:S02]  /*cd9b0*/  IMAD.MOV.U32 R32, RZ, RZ, R7 ;  /* 0x000000ffff207224 */ /* 0x002fe400078e0007 */
[----:B------:R-:W-:Y:S01]  /*cd9c0*/  IMAD.MOV.U32 R33, RZ, RZ, R11 ;  /* 0x000000ffff217224 */ /* 0x000fe200078e000b */
[----:B------:R1:W-:Y:S01]  /*cd9d0*/  STL [R1+0x3ad8], R11 ;  /* 0x003ad80b01007387 */ /* 0x0003e20000100800 */
[----:B------:R-:W-:Y:S01]  /*cd9e0*/  STL [R1+0x3adc], R19 ;  /* 0x003adc1301007387 */ /* 0x000fe20000100800 */
[----:B------:R-:W-:Y:S02]  /*cd9f0*/  SEL R5, R5, RZ, !P2 ;  /* 0x000000ff05057207 */ /* 0x000fe40005000000 */
[----:B------:R1:W-:Y:S04]  /*cda00*/  LDGSTS.E [R4+0x13e00], [R32.64], P1 ;  /* 0x13e0000020047fae */ /* 0x0003e80008921844 */
[----:B-1----:R-:W4:Y:S01]  /*cda10*/  LDL.LU R11, [R1+0x3ab0] ;  /* 0x003ab000010b7983 */ /* 0x002f220000300800 */
[----:B------:R-:W-:-:S05]  /*cda20*/  IADD3.X R22, R22, R0, RZ, P3, !PT ;  /* 0x0000000016167210 */ /* 0x000fca0001ffe4ff */
[----:B------:R-:W-:Y:S01]  /*cda30*/  STL [R1+0x4058], R22 ;  /* 0x0040581601007387 */ /* 0x000fe20000100800 */
[----:B------:R-:W4:Y:S01]  /*cda40*/  LDL.LU R7, [R1+0x3aa8] ;  /* 0x003aa80001077983 */ /* 0x000f220000300800 */
[----:B------:R-:W-:Y:S02]  /*cda50*/  ISETP.NE.U32.AND P0, PT, R5, RZ, PT ;  /* 0x000000ff0500720c */ /* 0x000fe40003f05070 */
[----:B------:R-:W-:Y:S02]  /*cda60*/  ISETP.GT.AND P1, PT, R3, 0x2f, PT ;  /* 0x0000002f0300780c */ /* 0x000fe40003f24270 */
[----:B------:R-:W-:Y:S01]  /*cda70*/  MOV R32, R21 ;  /* 0x0000001500207202 */ /* 0x000fe20000000f00 */
[----:B------:R-:W-:Y:S02]  /*cda80*/  IMAD.MOV.U32 R33, RZ, RZ, R22 ;  /* 0x000000ffff217224 */ /* 0x000fe400078e0016 */
[----:B------:R-:W-:Y:S01]  /*cda90*/  IMAD.X R20, R20, 0x1, R0, P5 ;  /* 0x0000000114147824 */ /* 0x000fe200028e0600 */
[----:B------:R-:W-:Y:S01]  /*cdaa0*/  SEL R5, RZ, 0x4, !P1 ;  /* 0x00000004ff057807 */ /* 0x000fe20004800000 */
[----:B------:R-:W-:-:S04]  /*cdab0*/  IADD3 R17, P1, R17, R14, RZ ;  /* 0x0000000e11117210 */ /* 0x000fc80007f3e0ff */
[----:B------:R-:W-:Y:S01]  /*cdac0*/  IADD3.X R18, R18, R0, RZ, P1, !PT ;  /* 0x0000000012127210 */ /* 0x000fe20000ffe4ff */
[----:B------:R1:W-:Y:S01]  /*cdad0*/  LDGSTS.E [R4+0x15800], [R32.64], P0 ;  /* 0x1580000020047fae */ /* 0x0003e20008121844 */
[----:B------:R-:W-:Y:S01]  /*cdae0*/  IADD3 R15, P3, R15, R14, RZ ;  /* 0x0000000e0f0f7210 */ /* 0x000fe20007f7e0ff */
[----:B-1----:R-:W-:Y:S02]  /*cdaf0*/  IMAD.MOV.U32 R32, RZ, RZ, R19 ;  /* 0x000000ffff207224 */ /* 0x002fe400078e0013 */
[----:B------:R-:W-:-:S05]  /*cdb00*/  IMAD.MOV.U32 R33, RZ, RZ, R20 ;  /* 0x000000ffff217224 */ /* 0x000fca00078e0014 */
[----:B------:R1:W-:Y:S01]  /*cdb10*/  LDGSTS.E [R4+0x15a00], [R32.64], P0 ;  /* 0x15a0000020047fae */ /* 0x0003e20008121844 */
[----:B------:R-:W-:-:S03]  /*cdb20*/  IADD3 R8, P4, R8, R14, RZ ;  /* 0x0000000e08087210 */ /* 0x000fc60007f9e0ff */
[----:B------:R-:W-:Y:S01]  /*cdb30*/  STL [R1+0x3ad0], R20 ;  /* 0x003ad01401007387 */ /* 0x000fe20000100800 */
[----:B------:R-:W-:Y:S01]  /*cdb40*/  SEL R5, R5, RZ, !P2 ;  /* 0x000000ff05057207 */ /* 0x000fe20005000000 */
[----:B-1----:R-:W-:Y:S02]  /*cdb50*/  IMAD.MOV.U32 R32, RZ, RZ, R17 ;  /* 0x000000ffff207224 */ /* 0x002fe400078e0011 */
[----:B------:R-:W-:Y:S01]  /*cdb60*/  IMAD.MOV.U32 R33, RZ, RZ, R18 ;  /* 0x000000ffff217224 */ /* 0x000fe200078e0012 */
[----:B------:R-:W-:Y:S04]  /*cdb70*/  STL [R1+0x3ad4], R17 ;  /* 0x003ad41101007387 */ /* 0x000fe80000100800 */
[----:B------:R1:W-:Y:S01]  /*cdb80*/  LDGSTS.E [R4+0x15c00], [R32.64], P0 ;  /* 0x15c0000020047fae */ /* 0x0003e20008121844 */
[----:B------:R-:W-:Y:S02]  /*cdb90*/  STL [R1+0x3ac8], R18 ;  /* 0x003ac81201007387 */ /* 0x000fe40000100800 */
[----:B------:R1:W-:Y:S02]  /*cdba0*/  STL [R1+0x3acc], R15 ;  /* 0x003acc0f01007387 */ /* 0x0003e40000100800 */
[----:B------:R-:W-:Y:S01]  /*cdbb0*/  STL [R1+0x405c], R8 ;  /* 0x00405c0801007387 */ /* 0x000fe20000100800 */
[----:B------:R-:W-:Y:S01]  /*cdbc0*/  ISETP.NE.U32.AND P1, PT, R5, RZ, PT ;  /* 0x000000ff0500720c */ /* 0x000fe20003f25070 */
[----:B-1----:R-:W-:-:S02]  /*cdbd0*/  IMAD.MOV.U32 R32, RZ, RZ, R15 ;  /* 0x000000ffff207224 */ /* 0x002fc400078e000f */
[----:B---3--:R-:W-:-:S04]  /*cdbe0*/  IMAD.X R16, R16, 0x1, R0, P3 ;  /* 0x0000000110107824 */ /* 0x008fc800018e0600 */
[----:B------:R-:W-:Y:S01]  /*cdbf0*/  IMAD.MOV.U32 R33, RZ, RZ, R16 ;  /* 0x000000ffff217224 */ /* 0x000fe200078e0010 */
[----:B------:R-:W-:Y:S01]  /*cdc00*/  STL [R1+0x3ac0], R16 ;  /* 0x003ac01001007387 */ /* 0x000fe20000100800 */
[----:B--2---:R-:W-:Y:S02]  /*cdc10*/  IADD3.X R9, R9, R0, RZ, P4, !PT ;  /* 0x0000000009097210 */ /* 0x004fe400027fe4ff */
[-C--:B------:R-:W-:Y:S01]  /*cdc20*/  IADD3 R12, P3, R12, R14.reuse, RZ ;  /* 0x0000000e0c0c7210 */ /* 0x080fe20007f7e0ff */
[----:B------:R1:W-:Y:S01]  /*cdc30*/  LDGSTS.E [R4+0x15e00], [R32.64], P0 ;  /* 0x15e0000020047fae */ /* 0x0003e20008121844 */
[-C--:B------:R-:W-:Y:S02]  /*cdc40*/  IADD3 R10, P0, R10, R14.reuse, RZ ;  /* 0x0000000e0a0a7210 */ /* 0x080fe40007f1e0ff */
[----:B------:R-:W-:Y:S01]  /*cdc50*/  IADD3 R6, P4, R6, R14, RZ ;  /* 0x0000000e06067210 */ /* 0x000fe20007f9e0ff */
[----:B------:R-:W-:Y:S01]  /*cdc60*/  STL [R1+0x3ac4], R12 ;  /* 0x003ac40c01007387 */ /* 0x000fe20000100800 */
[----:B------:R2:W-:Y:S02]  /*cdc70*/  STL [R1+0x4050], R9 ;  /* 0x0040500901007387 */ /* 0x0005e40000100800 */
[----:B------:R-:W3:Y:S02]  /*cdc80*/  LDL.LU.64 R14, [R1+0x3a30] ;  /* 0x003a3000010e7983 */ /* 0x000ee40000300a00 */
[----:B------:R-:W-:Y:S01]  /*cdc90*/  STL [R1+0x3abc], R10 ;  /* 0x003abc0a01007387 */ /* 0x000fe20000100800 */
[----:B------:R-:W-:Y:S01]  /*cdca0*/  STL [R1+0x3ab4], R6 ;  /* 0x003ab40601007387 */ /* 0x000fe20000100800 */
[----:B-1----:R-:W-:Y:S01]  /*cdcb0*/  MOV R32, R8 ;  /* 0x0000000800207202 */ /* 0x002fe20000000f00 */
[----:B----4-:R-:W-:-:S02]  /*cdcc0*/  IMAD.X R13, R13, 0x1, R0, P3 ;  /* 0x000000010d0d7824 */ /* 0x010fc400018e0600 */
[----:B------:R-:W-:-:S03]  /*cdcd0*/  IMAD.MOV.U32 R33, RZ, RZ, R9 ;  /* 0x000000ffff217224 */ /* 0x000fc600078e0009 */
[----:B------:R1:W-:Y:S01]  /*cdce0*/  STL [R1+0x3ab8], R13 ;  /* 0x003ab80d01007387 */ /* 0x0003e20000100800 */
[----:B--2---:R-:W2:Y:S03]  /*cdcf0*/  LDL.LU.64 R8, [R1+0x3a28] ;  /* 0x003a280001087983 */ /* 0x004ea60000300a00 */
[----:B------:R4:W-:Y:S02]  /*cdd00*/  LDGSTS.E [R4+0x17800], [R32.64], P1 ;  /* 0x1780000020047fae */ /* 0x0009e40008921844 */
[----:B----4-:R-:W-:Y:S01]  /*cdd10*/  MOV R32, R12 ;  /* 0x0000000c00207202 */ /* 0x010fe20000000f00 */
[----:B------:R-:W-:Y:S02]  /*cdd20*/  IMAD.MOV.U32 R33, RZ, RZ, R13 ;  /* 0x000000ffff217224 */ /* 0x000fe400078e000d */
[----:B-1----:R-:W4:Y:S04]  /*cdd30*/  LDL.LU.64 R12, [R1+0x3a20] ;  /* 0x003a2000010c7983 */ /* 0x002f280000300a00 */
[----:B------:R1:W-:Y:S01]  /*cdd40*/  LDGSTS.E [R4+0x17a00], [R32.64], P1 ;  /* 0x17a0000020047fae */ /* 0x0003e20008921844 */
[----:B------:R-:W-:-:S02]  /*cdd50*/  IMAD.X R11, R11, 0x1, R0, P0 ;  /* 0x000000010b0b7824 */ /* 0x000fc400000e0600 */
[----:B-1----:R-:W-:Y:S02]  /*cdd60*/  IMAD.MOV.U32 R32, RZ, RZ, R10 ;  /* 0x000000ffff207224 */ /* 0x002fe400078e000a */
[----:B------:R-:W-:Y:S01]  /*cdd70*/  IMAD.MOV.U32 R33, RZ, RZ, R11 ;  /* 0x000000ffff217224 */ /* 0x000fe200078e000b */
[----:B------:R1:W-:Y:S01]  /*cdd80*/  STL [R1+0x3ab0], R11 ;  /* 0x003ab00b01007387 */ /* 0x0003e20000100800 */
[----:B------:R-:W-:-:S03]  /*cdd90*/  IMAD.X R7, R7, 0x1, R0, P4 ;  /* 0x0000000107077824 */ /* 0x000fc600020e0600 */
[----:B------:R1:W-:Y:S04]  /*cdda0*/  LDGSTS.E [R4+0x17c00], [R32.64], P1 ;  /* 0x17c0000020047fae */ /* 0x0003e80008921844 */
[----:B------:R2:W-:Y:S04]  /*cddb0*/  STL [R1+0x3aa8], R7 ;  /* 0x003aa80701007387 */ /* 0x0005e80000100800 */
[----:B-1----:R-:W4:Y:S01]  /*cddc0*/  LDL.LU.64 R10, [R1+0x3a18] ;  /* 0x003a1800010a7983 */ /* 0x002f220000300a00 */
[----:B------:R-:W4:Y:S01]  /*cddd0*/  LDL.LU.64 R16, [R1+0x3a10] ;  /* 0x003a100001107983 */ /* 0x000f220000300a00 */
[----:B------:R-:W-:-:S02]  /*cdde0*/  ISETP.GT.AND P0, PT, R3, 0x33, PT ;  /* 0x000000330300780c */ /* 0x000fc40003f04270 */
[----:B------:R-:W4:Y:S01]  /*cddf0*/  LDL.LU.64 R24, [R1+0x3a08] ;  /* 0x003a080001187983 */ /* 0x000f220000300a00 */
[----:B------:R-:W4:Y:S01]  /*cde00*/  LDL.LU.64 R18, [R1+0x3a00] ;  /* 0x003a000001127983 */ /* 0x000f220000300a00 */
[----:B------:R-:W-:Y:S02]  /*cde10*/  ISETP.GT.AND P5, PT, R3, 0x37, PT ;  /* 0x000000370300780c */ /* 0x000fe40003fa4270 */
[----:B------:R-:W-:Y:S01]  /*cde20*/  MOV R32, R6 ;  /* 0x0000000600207202 */ /* 0x000fe20000000f00 */
[----:B------:R-:W-:Y:S01]  /*cde30*/  IMAD.MOV.U32 R6, RZ, RZ, c[0x0][0x18c] ;  /* 0x00006300ff067624 */ /* 0x000fe200078e00ff */
[----:B------:R-:W-:Y:S01]  /*cde40*/  SEL R5, RZ, 0x4, !P0 ;  /* 0x00000004ff057807 */ /* 0x000fe20004000000 */
[----:B------:R-:W-:Y:S01]  /*cde50*/  IMAD.MOV.U32 R33, RZ, RZ, R7 ;  /* 0x000000ffff217224 */ /* 0x000fe200078e0007 */
[----:B------:R-:W4:Y:S01]  /*cde60*/  LDL.LU.64 R22, [R1+0x39f8] ;  /* 0x0039f80001167983 */ /* 0x000f220000300a00 */
[----:B------:R-:W-:Y:S01]  /*cde70*/  IMAD.SHL.U32 R6, R6, 0x40, RZ ;  /* 0x0000004006067824 */ /* 0x000fe200078e00ff */
[----:B------:R-:W-:Y:S01]  /*cde80*/  SEL R5, R5, RZ, !P2 ;  /* 0x000000ff05057207 */ /* 0x000fe20005000000 */
[----:B------:R-:W4:Y:S01]  /*cde90*/  LDL.LU.64 R20, [R1+0x39f0] ;  /* 0x0039f00001147983 */ /* 0x000f220000300a00 */
[----:B------:R1:W-:Y:S02]  /*cdea0*/  LDGSTS.E [R4+0x17e00], [R32.64], P1 ;  /* 0x17e0000020047fae */ /* 0x0003e40008921844 */
[----:B------:R-:W-:-:S02]  /*cdeb0*/  SHF.L.U32 R6, R6, 0x2, RZ ;  /* 0x0000000206067819 */ /* 0x000fc400000006ff */
[----:B------:R-:W-:Y:S01]  /*cdec0*/  ISETP.NE.U32.AND P1, PT, R5, RZ, PT ;  /* 0x000000ff0500720c */ /* 0x000fe20003f25070 */
[----:B------:R-:W-:Y:S01]  /*cded0*/  SEL R5, RZ, 0x4, !P5 ;  /* 0x00000004ff057807 */ /* 0x000fe20006800000 */
[----:B---3--:R-:W-:-:S05]  /*cdee0*/  IADD3 R127, P6, R14, R6, RZ ;  /* 0x000000060e7f7210 */ /* 0x008fca0007fde0ff */
[----:B------:R-:W-:Y:S01]  /*cdef0*/  STL [R1+0x44e8], R127 ;  /* 0x0044e87f01007387 */ /* 0x000fe20000100800 */
[----:B------:R-:W-:Y:S01]  /*cdf00*/  IMAD.X R36, R15, 0x1, R2, P6 ;  /* 0x000000010f247824 */ /* 0x000fe200030e0602 */
[----:B--2---:R-:W-:-:S05]  /*cdf10*/  IADD3 R38, P5, R8, R6, RZ ;  /* 0x0000000608267210 */ /* 0x004fca0007fbe0ff */
[----:B------:R-:W-:Y:S01]  /*cdf20*/  STL [R1+0x44ec], R38 ;  /* 0x0044ec2601007387 */ /* 0x000fe20000100800 */
[----:B------:R-:W2:Y:S02]  /*cdf30*/  LDL.LU.64 R14, [R1+0x39e8] ;  /* 0x0039e800010e7983 */ /* 0x000ea40000300a00 */
[----:B------:R-:W3:Y:S02]  /*cdf40*/  LDL.LU.64 R30, [R1+0x39e0] ;  /* 0x0039e000011e7983 */ /* 0x000ee40000300a00 */
[----:B------:R-:W-:Y:S02]  /*cdf50*/  STL [R1+0x44f0], R36 ;  /* 0x0044f02401007387 */ /* 0x000fe40000100800 */
[----:B------:R-:W-:Y:S02]  /*cdf60*/  IMAD.X R37, R9, 0x1, R2, P5 ;  /* 0x0000000109257824 */ /* 0x000fe400028e0602 */
[----:B------:R-:W3:Y:S01]  /*cdf70*/  LDL.LU.64 R8, [R1+0x39d8] ;  /* 0x0039d80001087983 */ /* 0x000ee20000300a00 */
[----:B----4-:R-:W-:-:S05]  /*cdf80*/  IADD3 R40, P6, R12, R6, RZ ;  /* 0x000000060c287210 */ /* 0x010fca0007fde0ff */
[----:B------:R-:W-:Y:S02]  /*cdf90*/  IMAD.X R39, R13, 0x1, R2, P6 ;  /* 0x000000010d277824 */ /* 0x000fe400030e0602 */
[----:B------:R-:W4:Y:S01]  /*cdfa0*/  LDL.LU.64 R12, [R1+0x39d0] ;  /* 0x0039d000010c7983 */ /* 0x000f220000300a00 */
[----:B------:R-:W-:-:S04]  /*cdfb0*/  IADD3 R42, P5, R10, R6, RZ ;  /* 0x000000060a2a7210 */ /* 0x000fc80007fbe0ff */
[----:B------:R-:W-:Y:S02]  /*cdfc0*/  IADD3.X R41, R11, R2, RZ, P5, !PT ;  /* 0x000000020b297210 */ /* 0x000fe40002ffe4ff */
[----:B------:R-:W4:Y:S01]  /*cdfd0*/  LDL.LU.64 R10, [R1+0x39c8] ;  /* 0x0039c800010a7983 */ /* 0x000f220000300a00 */
[-C--:B------:R-:W-:Y:S01]  /*cdfe0*/  IADD3 R44, P6, R16, R6.reuse, RZ ;  /* 0x00000006102c7210 */ /* 0x080fe20007fde0ff */
[----:B------:R-:W4:Y:S04]  /*cdff0*/  LDL.LU.64 R28, [R1+0x39c0] ;  /* 0x0039c000011c7983 */ /* 0x000f280000300a00 */
[--C-:B------:R-:W-:Y:S02]  /*ce000*/  IMAD.X R43, R17, 0x1, R2.reuse, P6 ;  /* 0x00000001112b7824 */ /* 0x100fe400030e0602 */
[----:B------:R-:W4:Y:S03]  /*ce010*/  LDL.LU.64 R16, [R1+0x39b8] ;  /* 0x0039b80001107983 */ /* 0x000f260000300a00 */
[----:B------:R-:W-:Y:S01]  /*ce020*/  STL.64 [R1+0x4508], R42 ;  /* 0x0045082a01007387 */ /* 0x000fe20000100a00 */
[-C--:B------:R-:W-:Y:S01]  /*ce030*/  IADD3 R46, P5, R24, R6.reuse, RZ ;  /* 0x00000006182e7210 */ /* 0x080fe20007fbe0ff */
[----:B------:R-:W-:Y:S01]  /*ce040*/  STL.64 [R1+0x4500], R40 ;  /* 0x0045002801007387 */ /* 0x000fe20000100a00 */
[----:B------:R-:W-:Y:S01]  /*ce050*/  IADD3 R48, P6, R18, R6, RZ ;  /* 0x0000000612307210 */ /* 0x000fe20007fde0ff */
[----:B------:R-:W4:Y:S02]  /*ce060*/  LDL.LU.64 R26, [R1+0x39b0] ;  /* 0x0039b000011a7983 */ /* 0x000f240000300a00 */
[----:B------:R-:W-:-:S02]  /*ce070*/  IMAD.X R45, R25, 0x1, R2, P5 ;  /* 0x00000001192d7824 */ /* 0x000fc400028e0602 */
[--C-:B------:R-:W-:Y:S01]  /*ce080*/  IMAD.X R47, R19, 0x1, R2.reuse, P6 ;  /* 0x00000001132f7824 */ /* 0x100fe200030e0602 */
[----:B------:R-:W4:Y:S01]  /*ce090*/  LDL.LU.64 R24, [R1+0x39a8] ;  /* 0x0039a80001187983 */ /* 0x000f220000300a00 */
[----:B------:R-:W4:Y:S01]  /*ce0a0*/  LDL.LU.64 R18, [R1+0x39a0] ;  /* 0x0039a00001127983 */ /* 0x000f220000300a00 */
[-C--:B------:R-:W-:Y:S02]  /*ce0b0*/  IADD3 R50, P5, R22, R6.reuse, RZ ;  /* 0x0000000616327210 */ /* 0x080fe40007fbe0ff */
[----:B------:R-:W-:Y:S01]  /*ce0c0*/  IADD3 R52, P6, R20, R6, RZ ;  /* 0x0000000614347210 */ /* 0x000fe20007fde0ff */
[----:B------:R-:W-:Y:S01]  /*ce0d0*/  STL.64 [R1+0x4518], R46 ;  /* 0x0045182e01007387 */ /* 0x000fe20000100a00 */
[----:B------:R-:W-:Y:S01]  /*ce0e0*/  STL.64 [R1+0x4510], R44 ;  /* 0x0045102c01007387 */ /* 0x000fe20000100a00 */
[----:B------:R-:W-:Y:S02]  /*ce0f0*/  IADD3.X R49, R23, R2, RZ, P5, !PT ;  /* 0x0000000217317210 */ /* 0x000fe40002ffe4ff */
[----:B------:R-:W4:Y:S01]  /*ce100*/  LDL.LU.64 R22, [R1+0x3998] ;  /* 0x0039980001167983 */ /* 0x000f220000300a00 */
[----:B------:R-:W-:-:S02]  /*ce110*/  IMAD.X R51, R21, 0x1, R2, P6 ;  /* 0x0000000115337824 */ /* 0x000fc400030e0602 */
[----:B------:R-:W4:Y:S01]  /*ce120*/  LDL.LU.64 R20, [R1+0x3990] ;  /* 0x0039900001147983 */ /* 0x000f220000300a00 */
[-C--:B--2---:R-:W-:Y:S02]  /*ce130*/  IADD3 R54, P5, R14, R6.reuse, RZ ;  /* 0x000000060e367210 */ /* 0x084fe40007fbe0ff */
[----:B---3--:R-:W-:-:S03]  /*ce140*/  IADD3 R56, P6, R30, R6, RZ ;  /* 0x000000061e387210 */ /* 0x008fc60007fde0ff */
[--C-:B------:R-:W-:Y:S02]  /*ce150*/  IMAD.X R53, R15, 0x1, R2.reuse, P5 ;  /* 0x000000010f357824 */ /* 0x100fe400028e0602 */
[----:B------:R-:W2:Y:S01]  /*ce160*/  LDL.LU.64 R14, [R1+0x3988] ;  /* 0x00398800010e7983 */ /* 0x000ea20000300a00 */
[----:B------:R-:W-:Y:S01]  /*ce170*/  IADD3 R58, P5, R8, R6, RZ ;  /* 0x00000006083a7210 */ /* 0x000fe20007fbe0ff */
[----:B------:R-:W-:Y:S02]  /*ce180*/  IMAD.X R55, R31, 0x1, R2, P6 ;  /* 0x000000011f377824 */ /* 0x000fe400030e0602 */
[----:B------:R-:W3:Y:S01]  /*ce190*/  LDL.LU.64 R30, [R1+0x3980] ;  /* 0x00398000011e7983 */ /* 0x000ee20000300a00 */
[----:B------:R-:W-:Y:S02]  /*ce1a0*/  IADD3.X R57, R9, R2, RZ, P5, !PT ;  /* 0x0000000209397210 */ /* 0x000fe40002ffe4ff */
[----:B------:R-:W3:Y:S01]  /*ce1b0*/  LDL.LU.64 R8, [R1+0x3978] ;  /* 0x0039780001087983 */ /* 0x000ee20000300a00 */
[----:B----4-:R-:W-:-:S05]  /*ce1c0*/  IADD3 R60, P6, R12, R6, RZ ;  /* 0x000000060c3c7210 */ /* 0x010fca0007fde0ff */
[----:B------:R-:W-:Y:S02]  /*ce1d0*/  IMAD.X R59, R13, 0x1, R2, P6 ;  /* 0x000000010d3b7824 */ /* 0x000fe400030e0602 */
[----:B------:R-:W4:Y:S01]  /*ce1e0*/  LDL.LU.64 R12, [R1+0x3970] ;  /* 0x00397000010c7983 */ /* 0x000f220000300a00 */
[----:B------:R-:W-:-:S05]  /*ce1f0*/  IADD3 R62, P5, R10, R6, RZ ;  /* 0x000000060a3e7210 */ /* 0x000fca0007fbe0ff */
[----:B------:R-:W-:Y:S02]  /*ce200*/  IMAD.X R61, R11, 0x1, R2, P5 ;  /* 0x000000010b3d7824 */ /* 0x000fe400028e0602 */
[----:B------:R-:W4:Y:S01]  /*ce210*/  LDL.LU.64 R10, [R1+0x3968] ;  /* 0x00396800010a7983 */ /* 0x000f220000300a00 */
[-C--:B------:R-:W-:Y:S02]  /*ce220*/  IADD3 R64, P6, R28, R6.reuse, RZ ;  /* 0x000000061c407210 */ /* 0x080fe40007fde0ff */
[----:B------:R-:W-:-:S03]  /*ce230*/  IADD3 R66, P5, R16, R6, RZ ;  /* 0x0000000610427210 */ /* 0x000fc60007fbe0ff */
[--C-:B------:R-:W-:Y:S01]  /*ce240*/  IMAD.X R63, R29, 0x1, R2.reuse, P6 ;  /* 0x000000011d3f7824 */ /* 0x100fe200030e0602 */
[----:B------:R-:W-:Y:S01]  /*ce250*/  IADD3 R68, P6, R26, R6, RZ ;  /* 0x000000061a447210 */ /* 0x000fe20007fde0ff */
[----:B------:R-:W4:Y:S01]  /*ce260*/  LDL.LU.64 R28, [R1+0x3960] ;  /* 0x00396000011c7983 */ /* 0x000f220000300a00 */
[----:B------:R-:W-:Y:S02]  /*ce270*/  IADD3.X R65, R17, R2, RZ, P5, !PT ;  /* 0x0000000211417210 */ /* 0x000fe40002ffe4ff */
[----:B------:R-:W4:Y:S01]  /*ce280*/  LDL.LU.64 R16, [R1+0x3958] ;  /* 0x0039580001107983 */ /* 0x000f220000300a00 */
[-C--:B------:R-:W-:Y:S01]  /*ce290*/  IADD3 R70, P5, R24, R6.reuse, RZ ;  /* 0x0000000618467210 */ /* 0x080fe20007fbe0ff */
[--C-:B------:R-:W-:Y:S01]  /*ce2a0*/  IMAD.X R67, R27, 0x1, R2.reuse, P6 ;  /* 0x000000011b437824 */ /* 0x100fe200030e0602 */
[----:B------:R-:W-:Y:S01]  /*ce2b0*/  IADD3 R72, P6, R18, R6, RZ ;  /* 0x0000000612487210 */ /* 0x000fe20007fde0ff */
[----:B------:R-:W4:Y:S02]  /*ce2c0*/  LDL.LU.64 R26, [R1+0x3950] ;  /* 0x00395000011a7983 */ /* 0x000f240000300a00 */
[----:B------:R-:W-:-:S02]  /*ce2d0*/  IMAD.X R69, R25, 0x1, R2, P5 ;  /* 0x0000000119457824 */ /* 0x000fc400028e0602 */
[----:B------:R-:W4:Y:S01]  /*ce2e0*/  LDL.LU.64 R24, [R1+0x3948] ;  /* 0x0039480001187983 */ /* 0x000f220000300a00 */
[--C-:B------:R-:W-:Y:S02]  /*ce2f0*/  IMAD.X R71, R19, 0x1, R2.reuse, P6 ;  /* 0x0000000113477824 */ /* 0x100fe400030e0602 */
[----:B------:R-:W4:Y:S01]  /*ce300*/  LDL.LU.64 R18, [R1+0x3940] ;  /* 0x0039400001127983 */ /* 0x000f220000300a00 */
[-C--:B------:R-:W-:Y:S02]  /*ce310*/  IADD3 R74, P5, R22, R6.reuse, RZ ;  /* 0x00000006164a7210 */ /* 0x080fe40007fbe0ff */
[----:B------:R-:W-:Y:S02]  /*ce320*/  IADD3 R76, P6, R20, R6, RZ ;  /* 0x00000006144c7210 */ /* 0x000fe40007fde0ff */
        /* <DEDUP_REMOVED lines=91> */
[----:B------:R-:W-:-:S03]  /*ce8e0*/  IADD3 R137, P6, R28, R6, RZ ;  /* 0x000000061c897210 */ /* 0x000fc60007fde0ff */
[----:B------:R-:W1:Y:S01]  /*ce8f0*/  S2R R153, SR_TID.X ;  /* 0x0000000000997919 */ /* 0x000e620000002100 */
[-C--:B------:R-:W-:Y:S01]  /*ce900*/  IADD3 R139, P5, R16, R6.reuse, RZ ;  /* 0x00000006108b7210 */ /* 0x080fe20007fbe0ff */
        /* <DEDUP_REMOVED lines=19> */
[----:B-1----:R-:W-:Y:S02]  /*cea40*/  LOP3.LUT R7, R153, 0x3f, RZ, 0xc0, !PT ;  /* 0x0000003f99077812 */ /* 0x002fe400078ec0ff */
        /* <DEDUP_REMOVED lines=36> */
[----:B--2---:R-:W-:-:S05]  /*cec90*/  IADD3 R177, P5, R14, R6, RZ ;  /* 0x000000060eb17210 */ /* 0x004fca0007fbe0ff */
[----:B------:R-:W-:Y:S01]  /*ceca0*/  IMAD.X R176, R15, 0x1, R2, P5 ;  /* 0x000000010fb07824 */ /* 0x000fe200028e0602 */
[----:B---3--:R-:W-:Y:S01]  /*cecb0*/  IADD3 R181, P5, R8, R6, RZ ;  /* 0x0000000608b57210 */ /* 0x008fe20007fbe0ff */
[----:B------:R-:W2:Y:S03]  /*cecc0*/  LDL.LU.64 R14, [R1+0x37a8] ;  /* 0x0037a800010e7983 */ /* 0x000ea60000300a00 */
[----:B------:R-:W-:Y:S02]  /*cecd0*/  IADD3.X R180, R9, R2, RZ, P5, !PT ;  /* 0x0000000209b47210 */ /* 0x000fe40002ffe4ff */
[----:B------:R-:W3:Y:S01]  /*cece0*/  LDL.LU.64 R8, [R1+0x37a0] ;  /* 0x0037a00001087983 */ /* 0x000ee20000300a00 */
[----:B------:R-:W3:Y:S01]  /*cecf0*/  LDL.LU.64 R32, [R1+0x3798] ;  /* 0x0037980001207983 */ /* 0x000ee20000300a00 */
[----:B----4-:R-:W-:-:S05]  /*ced00*/  IADD3 R185, P5, R10, R6, RZ ;  /* 0x000000060ab97210 */ /* 0x010fca0007fbe0ff */
[----:B------:R-:W-:Y:S02]  /*ced10*/  IMAD.X R184, R11, 0x1, R2, P5 ;  /* 0x000000010bb87824 */ /* 0x000fe400028e0602 */
[----:B------:R-:W4:Y:S01]  /*ced20*/  LDL.LU.64 R10, [R1+0x3790] ;  /* 0x00379000010a7983 */ /* 0x000f220000300a00 */
[----:B------:R-:W-:-:S05]  /*ced30*/  IADD3 R179, P6, R30, R6, RZ ;  /* 0x000000061eb37210 */ /* 0x000fca0007fde0ff */
[----:B------:R-:W-:Y:S01]  /*ced40*/  IMAD.X R178, R31, 0x1, R2, P6 ;  /* 0x000000011fb27824 */ /* 0x000fe200030e0602 */
[----:B------:R-:W-:-:S05]  /*ced50*/  IADD3 R183, P6, R12, R6, RZ ;  /* 0x000000060cb77210 */ /* 0x000fca0007fde0ff */
[----:B------:R-:W-:Y:S01]  /*ced60*/  IMAD.X R182, R13, 0x1, R2, P6 ;  /* 0x000000010db67824 */ /* 0x000fe200030e0602 */
[-C--:B------:R-:W-:Y:S01]  /*ced70*/  IADD3 R187, P6, R28, R6.reuse, RZ ;  /* 0x000000061cbb7210 */ /* 0x080fe20007fde0ff */
[----:B------:R-:W4:Y:S01]  /*ced80*/  LDL.LU.64 R12, [R1+0x3788] ;  /* 0x00378800010c7983 */ /* 0x000f220000300a00 */
[----:B------:R-:W-:-:S03]  /*ced90*/  IADD3 R189, P5, R16, R6, RZ ;  /* 0x0000000610bd7210 */ /* 0x000fc60007fbe0ff */
[--C-:B------:R-:W-:Y:S01]  /*ceda0*/  IMAD.X R186, R29, 0x1, R2.reuse, P6 ;  /* 0x000000011dba7824 */ /* 0x100fe200030e0602 */
[----:B------:R-:W-:Y:S01]  /*cedb0*/  IADD3 R191, P6, R26, R6, RZ ;  /* 0x000000061abf7210 */ /* 0x000fe20007fde0ff */
[----:B------:R-:W4:Y:S01]  /*cedc0*/  LDL.LU.64 R28, [R1+0x3780] ;  /* 0x00378000011c7983 */ /* 0x000f220000300a00 */
[----:B------:R-:W-:Y:S02]  /*cedd0*/  IADD3.X R188, R17, R2, RZ, P5, !PT ;  /* 0x0000000211bc7210 */ /* 0x000fe40002ffe4ff */
[----:B------:R-:W4:Y:S02]  /*cede0*/  LDL.LU.64 R16, [R1+0x3778] ;  /* 0x0037780001107983 */ /* 0x000f240000300a00 */
[----:B------:R-:W4:Y:S02]  /*cedf0*/  LDL.LU.64 R30, [R1+0x3770] ;  /* 0x00377000011e7983 */ /* 0x000f240000300a00 */
[----:B------:R-:W-:Y:S01]  /*cee00*/  IMAD.X R190, R27, 0x1, R2, P6 ;  /* 0x000000011bbe7824 */ /* 0x000fe200030e0602 */
[----:B------:R-:W-:-:S02]  /*cee10*/  IADD3 R195, P6, R18, R6, RZ ;  /* 0x0000000612c37210 */ /* 0x000fc40007fde0ff */
[-C--:B------:R-:W-:Y:S01]  /*cee20*/  IADD3 R193, P5, R24, R6.reuse, RZ ;  /* 0x0000000618c17210 */ /* 0x080fe20007fbe0ff */
[----:B------:R-:W4:Y:S02]  /*cee30*/  LDL.LU.64 R26, [R1+0x3768] ;  /* 0x00376800011a7983 */ /* 0x000f240000300a00 */
[--C-:B------:R-:W-:Y:S02]  /*cee40*/  IMAD.X R194, R19, 0x1, R2.reuse, P6 ;  /* 0x0000000113c27824 */ /* 0x100fe400030e0602 */
[----:B------:R-:W-:Y:S01]  /*cee50*/  IMAD.X R192, R25, 0x1, R2, P5 ;  /* 0x0000000119c07824 */ /* 0x000fe200028e0602 */
[----:B------:R-:W4:Y:S01]  /*cee60*/  LDL.LU.64 R18, [R1+0x3760] ;  /* 0x0037600001127983 */ /* 0x000f220000300a00 */
[-C--:B------:R-:W-:Y:S02]  /*cee70*/  IADD3 R197, P5, R22, R6.reuse, RZ ;  /* 0x0000000616c57210 */ /* 0x080fe40007fbe0ff */
[----:B------:R-:W-:Y:S01]  /*cee80*/  IADD3 R199, P6, R20, R6, RZ ;  /* 0x0000000614c77210 */ /* 0x000fe20007fde0ff */
[----:B------:R-:W4:Y:S01]  /*cee90*/  LDL.LU.64 R24, [R1+0x3758] ;  /* 0x0037580001187983 */ /* 0x000f220000300a00 */
[----:B------:R-:W-:-:S03]  /*ceea0*/  IADD3.X R196, R23, R2, RZ, P5, !PT ;  /* 0x0000000217c47210 */ /* 0x000fc60002ffe4ff */
[----:B------:R-:W-:Y:S01]  /*ceeb0*/  IMAD.X R198, R21, 0x1, R2, P6 ;  /* 0x0000000115c67824 */ /* 0x000fe200030e0602 */
[----:B------:R-:W4:Y:S01]  /*ceec0*/  LDL.LU.64 R22, [R1+0x3750] ;  /* 0x0037500001167983 */ /* 0x000f220000300a00 */
[----:B------:R-:W4:Y:S01]  /*ceed0*/  LDL.LU.64 R20, [R1+0x3748] ;  /* 0x0037480001147983 */ /* 0x000f220000300a00 */
[----:B--2---:R-:W-:-:S05]  /*ceee0*/  IADD3 R201, P5, R14, R6, RZ ;  /* 0x000000060ec97210 */ /* 0x004fca0007fbe0ff */
[--C-:B------:R-:W-:Y:S01]  /*ceef0*/  IMAD.X R200, R15, 0x1, R2.reuse, P5 ;  /* 0x000000010fc87824 */ /* 0x100fe200028e0602 */
[-C--:B---3--:R-:W-:Y:S01]  /*cef00*/  IADD3 R203, P6, R8, R6.reuse, RZ ;  /* 0x0000000608cb7210 */ /* 0x088fe20007fde0ff */
[----:B------:R-:W2:Y:S04]  /*cef10*/  LDL.LU.64 R14, [R1+0x3740] ;  /* 0x00374000010e7983 */ /* 0x000ea80000300a00 */
[----:B------:R-:W-:Y:S02]  /*cef20*/  IMAD.X R202, R9, 0x1, R2, P6 ;  /* 0x0000000109ca7824 */ /* 0x000fe400030e0602 */
[----:B------:R-:W3:Y:S01]  /*cef30*/  LDL.LU.64 R8, [R1+0x3738] ;  /* 0x0037380001087983 */ /* 0x000ee20000300a00 */
[----:B----4-:R-:W-:-:S05]  /*cef40*/  IADD3 R207, P6, R10, R6, RZ ;  /* 0x000000060acf7210 */ /* 0x010fca0007fde0ff */
[----:B------:R-:W-:Y:S02]  /*cef50*/  IMAD.X R206, R11, 0x1, R2, P6 ;  /* 0x000000010bce7824 */ /* 0x000fe400030e0602 */
[----:B------:R-:W4:Y:S01]  /*cef60*/  LDL.LU.64 R10, [R1+0x3730] ;  /* 0x00373000010a7983 */ /* 0x000f220000300a00 */
[----:B------:R-:W-:-:S04]  /*cef70*/  IADD3 R205, P5, R32, R6, RZ ;  /* 0x0000000620cd7210 */ /* 0x000fc80007fbe0ff */
[----:B------:R-:W-:Y:S02]  /*cef80*/  IADD3.X R204, R33, R2, RZ, P5, !PT ;  /* 0x0000000221cc7210 */ /* 0x000fe40002ffe4ff */
[-C--:B------:R-:W-:Y:S02]  /*cef90*/  IADD3 R209, P5, R12, R6.reuse, RZ ;  /* 0x000000060cd17210 */ /* 0x080fe40007fbe0ff */
[----:B------:R-:W-:-:S03]  /*cefa0*/  IADD3 R211, P6, R28, R6, RZ ;  /* 0x000000061cd37210 */ /* 0x000fc60007fde0ff */
[--C-:B------:R-:W-:Y:S01]  /*cefb0*/  IMAD.X R208, R13, 0x1, R2.reuse, P5 ;  /* 0x000000010dd07824 */ /* 0x100fe200028e0602 */
[-C--:B------:R-:W-:Y:S01]  /*cefc0*/  IADD3 R213, P5, R16, R6.reuse, RZ ;  /* 0x0000000610d57210 */ /* 0x080fe20007fbe0ff */
[----:B------:R-:W4:Y:S01]  /*cefd0*/  LDL.LU.64 R12, [R1+0x3728] ;  /* 0x00372800010c7983 */ /* 0x000f220000300a00 */
[--C-:B------:R-:W-:Y:S01]  /*cefe0*/  IMAD.X R210, R29, 0x1, R2.reuse, P6 ;  /* 0x000000011dd27824 */ /* 0x100fe200030e0602 */
[----:B------:R-:W-:Y:S02]  /*ceff0*/  IADD3 R215, P6, R30, R6, RZ ;  /* 0x000000061ed77210 */ /* 0x000fe40007fde0ff */
[----:B------:R-:W-:Y:S01]  /*cf000*/  IADD3.X R212, R17, R2, RZ, P5, !PT ;  /* 0x0000000211d47210 */ /* 0x000fe20002ffe4ff */
[-C--:B------:R-:W-:Y:S01]  /*cf010*/  IADD3 R217, P5, R26, R6.reuse, RZ ;  /* 0x000000061ad97210 */ /* 0x080fe20007fbe0ff */
[----:B------:R-:W4:Y:S01]  /*cf020*/  LDL.LU.64 R28, [R1+0x3720] ;  /* 0x00372000011c7983 */ /* 0x000f220000300a00 */
[----:B------:R-:W4:Y:S02]  /*cf030*/  LDL.LU.64 R16, [R1+0x3718] ;  /* 0x0037180001107983 */ /* 0x000f240000300a00 */
[--C-:B------:R-:W-:Y:S01]  /*cf040*/  IMAD.X R214, R31, 0x1, R2.reuse, P6 ;  /* 0x000000011fd67824 */ /* 0x100fe200030e0602 */
[-C--:B------:R-:W-:Y:S01]  /*cf050*/  IADD3 R219, P6, R18, R6.reuse, RZ ;  /* 0x0000000612db7210 */ /* 0x080fe20007fde0ff */
[--C-:B------:R-:W-:Y:S01]  /*cf060*/  IMAD.X R216, R27, 0x1, R2.reuse, P5 ;  /* 0x000000011bd87824 */ /* 0x100fe200028e0602 */
[----:B------:R-:W-:Y:S01]  /*cf070*/  IADD3 R221, P5, R24, R6, RZ ;  /* 0x0000000618dd7210 */ /* 0x000fe20007fbe0ff */
[----:B------:R-:W4:Y:S02]  /*cf080*/  LDL.LU.64 R26, [R1+0x3710] ;  /* 0x00371000011a7983 */ /* 0x000f240000300a00 */
[----:B------:R-:W-:-:S02]  /*cf090*/  IMAD.X R218, R19, 0x1, R2, P6 ;  /* 0x0000000113da7824 */ /* 0x000fc400030e0602 */
[----:B------:R-:W4:Y:S01]  /*cf0a0*/  LDL.LU.64 R18, [R1+0x3708] ;  /* 0x0037080001127983 */ /* 0x000f220000300a00 */
[----:B------:R-:W-:Y:S02]  /*cf0b0*/  IADD3.X R220, R25, R2, RZ, P5, !PT ;  /* 0x0000000219dc7210 */ /* 0x000fe40002ffe4ff */
[-C--:B------:R-:W-:Y:S02]  /*cf0c0*/  IADD3 R223, P6, R22, R6.reuse, RZ ;  /* 0x0000000616df7210 */ /* 0x080fe40007fde0ff */
[----:B------:R-:W-:Y:S01]  /*cf0d0*/  IADD3 R225, P5, R20, R6, RZ ;  /* 0x0000000614e17210 */ /* 0x000fe20007fbe0ff */
[----:B------:R-:W4:Y:S02]  /*cf0e0*/  LDL.LU.64 R24, [R1+0x3700] ;  /* 0x0037000001187983 */ /* 0x000f240000300a00 */
[--C-:B------:R-:W-:Y:S02]  /*cf0f0*/  IMAD.X R222, R23, 0x1, R2.reuse, P6 ;  /* 0x0000000117de7824 */ /* 0x100fe400030e0602 */
[----:B------:R-:W-:-:S02]  /*cf100*/  IMAD.X R224, R21, 0x1, R2, P5 ;  /* 0x0000000115e07824 */ /* 0x000fc400028e0602 */
[----:B------:R-:W4:Y:S01]  /*cf110*/  LDL.LU.64 R20, [R1+0x36f8] ;  /* 0x0036f80001147983 */ /* 0x000f220000300a00 */
[----:B------:R-:W4:Y:S01]  /*cf120*/  LDL.LU.64 R22, [R1+0x36f0] ;  /* 0x0036f00001167983 */ /* 0x000f220000300a00 */
[----:B--2---:R-:W-:-:S05]  /*cf130*/  IADD3 R227, P6, R14, R6, RZ ;  /* 0x000000060ee37210 */ /* 0x004fca0007fde0ff */
[----:B------:R-:W-:Y:S01]  /*cf140*/  IMAD.X R226, R15, 0x1, R2, P6 ;  /* 0x000000010fe27824 */ /* 0x000fe200030e0602 */
[----:B---3--:R-:W-:Y:S01]  /*cf150*/  IADD3 R229, P5, R8, R6, RZ ;  /* 0x0000000608e57210 */ /* 0x008fe20007fbe0ff */
[----:B------:R-:W2:Y:S03]  /*cf160*/  LDL.LU.64 R14, [R1+0x36e8] ;  /* 0x0036e800010e7983 */ /* 0x000ea60000300a00 */
[----:B------:R-:W-:Y:S02]  /*cf170*/  IADD3.X R228, R9, R2, RZ, P5, !PT ;  /* 0x0000000209e47210 */ /* 0x000fe40002ffe4ff */
[----:B------:R-:W3:Y:S01]  /*cf180*/  LDL.LU.64 R8, [R1+0x36e0] ;  /* 0x0036e00001087983 */ /* 0x000ee20000300a00 */
[----:B----4-:R-:W-:-:S05]  /*cf190*/  IADD3 R231, P6, R10, R6, RZ ;  /* 0x000000060ae77210 */ /* 0x010fca0007fde0ff */
[----:B------:R-:W-:Y:S02]  /*cf1a0*/  IMAD.X R230, R11, 0x1, R2, P6 ;  /* 0x000000010be67824 */ /* 0x000fe400030e0602 */
[----:B------:R-:W4:Y:S01]  /*cf1b0*/  LDL.LU.64 R10, [R1+0x36d8] ;  /* 0x0036d800010a7983 */ /* 0x000f220000300a00 */
[----:B------:R-:W-:-:S05]  /*cf1c0*/  IADD3 R233, P5, R12, R6, RZ ;  /* 0x000000060ce97210 */ /* 0x000fca0007fbe0ff */
[----:B------:R-:W-:Y:S01]  /*cf1d0*/  IMAD.X R232, R13, 0x1, R2, P5 ;  /* 0x000000010de87824 */ /* 0x000fe200028e0602 */
[-C--:B------:R-:W-:Y:S01]  /*cf1e0*/  IADD3 R235, P6, R28, R6.reuse, RZ ;  /* 0x000000061ceb7210 */ /* 0x080fe20007fde0ff */
[----:B------:R-:W4:Y:S01]  /*cf1f0*/  LDL.LU.64 R12, [R1+0x36d0] ;  /* 0x0036d000010c7983 */ /* 0x000f220000300a00 */
[----:B------:R-:W-:-:S03]  /*cf200*/  IADD3 R241, P5, R16, R6, RZ ;  /* 0x0000000610f17210 */ /* 0x000fc60007fbe0ff */
[----:B------:R-:W-:Y:S01]  /*cf210*/  IMAD.X R234, R29, 0x1, R2, P6 ;  /* 0x000000011dea7824 */ /* 0x000fe200030e0602 */
[----:B------:R-:W-:Y:S02]  /*cf220*/  IADD3.X R240, R17, R2, RZ, P5, !PT ;  /* 0x0000000211f07210 */ /* 0x000fe40002ffe4ff */
[-C--:B------:R-:W-:Y:S01]  /*cf230*/  IADD3 R243, P6, R26, R6.reuse, RZ ;  /* 0x000000061af37210 */ /* 0x080fe20007fde0ff */
[----:B------:R-:W4:Y:S01]  /*cf240*/  LDL.LU.64 R16, [R1+0x36c8] ;  /* 0x0036c80001107983 */ /* 0x000f220000300a00 */
[----:B------:R-:W-:-:S03]  /*cf250*/  IADD3 R245, P5, R18, R6, RZ ;  /* 0x0000000612f57210 */ /* 0x000fc60007fbe0ff */
[--C-:B------:R-:W-:Y:S01]  /*cf260*/  IMAD.X R242, R27, 0x1, R2.reuse, P6 ;  /* 0x000000011bf27824 */ /* 0x100fe200030e0602 */
[-C--:B------:R-:W-:Y:S01]  /*cf270*/  IADD3 R247, P6, R24, R6.reuse, RZ ;  /* 0x0000000618f77210 */ /* 0x080fe20007fde0ff */
[--C-:B------:R-:W-:Y:S02]  /*cf280*/  IMAD.X R244, R19, 0x1, R2.reuse, P5 ;  /* 0x0000000113f47824 */ /* 0x100fe400028e0602 */
[----:B------:R-:W4:Y:S01]  /*cf290*/  LDL.LU.64 R18, [R1+0x36c0] ;  /* 0x0036c00001127983 */ /* 0x000f220000300a00 */
[----:B------:R-:W-:Y:S01]  /*cf2a0*/  IADD3 R249, P5, R20, R6, RZ ;  /* 0x0000000614f97210 */ /* 0x000fe20007fbe0ff */
[----:B------:R-:W-:Y:S01]  /*cf2b0*/  IMAD.X R246, R25, 0x1, R2, P6 ;  /* 0x0000000119f67824 */ /* 0x000fe200030e0602 */
[----:B------:R-:W-:Y:S02]  /*cf2c0*/  ISETP.GT.AND P4, PT, R3, 0x3b, PT ;  /* 0x0000003b0300780c */ /* 0x000fe40003f84270 */
[----:B------:R-:W-:Y:S02]  /*cf2d0*/  ISETP.GE.AND P0, PT, R7, R3, PT ;  /* 0x000000030700720c */ /* 0x000fe40003f06270 */
[----:B------:R-:W-:-:S02]  /*cf2e0*/  ISETP.GT.AND P3, PT, R3, 0x3f, PT ;  /* 0x0000003f0300780c */ /* 0x000fc40003f64270 */
[----:B------:R-:W-:Y:S02]  /*cf2f0*/  IADD3 R251, P6, R22, R6, RZ ;  /* 0x0000000616fb7210 */ /* 0x000fe40007fde0ff */
[----:B------:R-:W-:Y:S02]  /*cf300*/  IADD3.X R248, R21, R2, RZ, P5, !PT ;  /* 0x0000000215f87210 */ /* 0x000fe40002ffe4ff */
[----:B------:R-:W4:Y:S01]  /*cf310*/  LDL.LU.64 R20, [R1+0x36b8] ;  /* 0x0036b80001147983 */ /* 0x000f220000300a00 */
[----:B------:R-:W-:Y:S01]  /*cf320*/  IMAD.X R250, R23, 0x1, R2, P6 ;  /* 0x0000000117fa7824 */ /* 0x000fe200030e0602 */
[-C--:B--2---:R-:W-:Y:S02]  /*cf330*/  IADD3 R3, P5, R14, R6.reuse, RZ ;  /* 0x000000060e037210 */ /* 0x084fe40007fbe0ff */
[----:B---3--:R-:W-:-:S03]  /*cf340*/  IADD3 R7, P6, R8, R6, RZ ;  /* 0x0000000608077210 */ /* 0x008fc60007fde0ff */
[----:B------:R1:W-:Y:S02]  /*cf350*/  STL [R1+0x4], R3 ;  /* 0x0000040301007387 */ /* 0x0003e40000100800 */
[--C-:B-1----:R-:W-:Y:S02]  /*cf360*/  IMAD.X R3, R15, 0x1, R2.reuse, P5 ;  /* 0x000000010f037824 */ /* 0x102fe400028e0602 */
[----:B------:R-:W2:Y:S01]  /*cf370*/  LDL.LU.64 R14, [R1+0x36b0] ;  /* 0x0036b000010e7983 */ /* 0x000ea20000300a00 */
[----:B------:R-:W-:Y:S02]  /*cf380*/  STL [R1+0xc], R7 ;  /* 0x00000c0701007387 */ /* 0x000fe40000100800 */
[----:B------:R1:W-:Y:S02]  /*cf390*/  STL [R1], R3 ;  /* 0x0000000301007387 */ /* 0x0003e40000100800 */
[----:B-1----:R-:W-:Y:S02]  /*cf3a0*/  IMAD.X R3, R9, 0x1, R2, P6 ;  /* 0x0000000109037824 */ /* 0x002fe400030e0602 */
[----:B------:R-:W3:Y:S01]  /*cf3b0*/  LDL.LU.64 R8, [R1+0x36a8] ;  /* 0x0036a80001087983 */ /* 0x000ee20000300a00 */
[----:B----4-:R-:W-:-:S05]  /*cf3c0*/  IADD3 R7, P5, R10, R6, RZ ;  /* 0x000000060a077210 */ /* 0x010fca0007fbe0ff */
[----:B------:R-:W-:Y:S01]  /*cf3d0*/  STL [R1+0x14], R7 ;  /* 0x0000140701007387 */ /* 0x000fe20000100800 */
[----:B------:R1:W-:Y:S02]  /*cf3e0*/  STL [R1+0x8], R3 ;  /* 0x0000080301007387 */ /* 0x0003e40000100800 */
[----:B-1----:R-:W-:Y:S02]  /*cf3f0*/  IADD3.X R3, R11, R2, RZ, P5, !PT ;  /* 0x000000020b037210 */ /* 0x002fe40002ffe4ff */
[----:B------:R-:W4:Y:S01]  /*cf400*/  LDL.LU.64 R10, [R1+0x36a0] ;  /* 0x0036a000010a7983 */ /* 0x000f220000300a00 */
[----:B------:R-:W-:-:S05]  /*cf410*/  IADD3 R7, P6, R12, R6, RZ ;  /* 0x000000060c077210 */ /* 0x000fca0007fde0ff */
[----:B------:R1:W-:Y:S01]  /*cf420*/  STL [R1+0x1c], R7 ;  /* 0x00001c0701007387 */ /* 0x0003e20000100800 */
[----:B------:R1:W-:Y:S02]  /*cf430*/  STL [R1+0x10], R3 ;  /* 0x0000100301007387 */ /* 0x0003e40000100800 */
[-C--:B-1----:R-:W-:Y:S01]  /*cf440*/  IADD3 R7, P5, R16, R6.reuse, RZ ;  /* 0x0000000610077210 */ /* 0x082fe20007fbe0ff */
[--C-:B------:R-:W-:Y:S02]  /*cf450*/  IMAD.X R3, R13, 0x1, R2.reuse, P6 ;  /* 0x000000010d037824 */ /* 0x100fe400030e0602 */
[----:B------:R-:W4:Y:S02]  /*cf460*/  LDL.LU.64 R12, [R1+0x3698] ;  /* 0x00369800010c7983 */ /* 0x000f240000300a00 */
[----:B------:R1:W-:Y:S02]  /*cf470*/  STL [R1+0x24], R7 ;  /* 0x0000240701007387 */ /* 0x0003e40000100800 */
[----:B------:R1:W-:Y:S02]  /*cf480*/  STL [R1+0x18], R3 ;  /* 0x0000180301007387 */ /* 0x0003e40000100800 */
[----:B-1----:R-:W-:Y:S01]  /*cf490*/  IADD3 R7, P6, R18, R6, RZ ;  /* 0x0000000612077210 */ /* 0x002fe20007fde0ff */
[----:B------:R-:W-:-:S02]  /*cf4a0*/  IMAD.X R3, R17, 0x1, R2, P5 ;  /* 0x0000000111037824 */ /* 0x000fc400028e0602 */
[----:B------:R-:W4:Y:S02]  /*cf4b0*/  LDL.LU.64 R16, [R1+0x3690] ;  /* 0x0036900001107983 */ /* 0x000f240000300a00 */
[----:B------:R1:W-:Y:S02]  /*cf4c0*/  STL [R1+0x2c], R7 ;  /* 0x00002c0701007387 */ /* 0x0003e40000100800 */
[----:B------:R1:W-:Y:S02]  /*cf4d0*/  STL [R1+0x20], R3 ;  /* 0x0000200301007387 */ /* 0x0003e40000100800 */
[----:B-1----:R-:W-:Y:S01]  /*cf4e0*/  IADD3 R7, P5, R20, R6, RZ ;  /* 0x0000000614077210 */ /* 0x002fe20007fbe0ff */
[----:B------:R-:W-:Y:S02]  /*cf4f0*/  IMAD.X R3, R19, 0x1, R2, P6 ;  /* 0x0000000113037824 */ /* 0x000fe400030e0602 */
[----:B------:R-:W4:Y:S02]  /*cf500*/  LDL.LU.64 R18, [R1+0x3688] ;  /* 0x0036880001127983 */ /* 0x000f240000300a00 */
[----:B------:R-:W-:Y:S02]  /*cf510*/  STL [R1+0x34], R7 ;  /* 0x0000340701007387 */ /* 0x000fe40000100800 */
[----:B------:R1:W-:Y:S02]  /*cf520*/  STL [R1+0x28], R3 ;  /* 0x0000280301007387 */ /* 0x0003e40000100800 */
[----:B-1----:R-:W-:-:S02]  /*cf530*/  IADD3.X R3, R21, R2, RZ, P5, !PT ;  /* 0x0000000215037210 */ /* 0x002fc40002ffe4ff */
[----:B------:R-:W4:Y:S01]  /*cf540*/  LDL.LU.64 R20, [R1+0x3680] ;  /* 0x0036800001147983 */ /* 0x000f220000300a00 */
[----:B--2---:R-:W-:-:S05]  /*cf550*/  IADD3 R7, P6, R14, R6, RZ ;  /* 0x000000060e077210 */ /* 0x004fca0007fde0ff */
[----:B------:R3:W-:Y:S01]  /*cf560*/  STL [R1+0x3c], R7 ;  /* 0x00003c0701007387 */ /* 0x0007e20000100800 */
[----:B------:R1:W-:Y:S01]  /*cf570*/  STL [R1+0x30], R3 ;  /* 0x0000300301007387 */ /* 0x0003e20000100800 */
[----:B---3--:R-:W-:Y:S01]  /*cf580*/  IADD3 R7, P5, R8, R6, RZ ;  /* 0x0000000608077210 */ /* 0x008fe20007fbe0ff */
[--C-:B-1----:R-:W-:Y:S02]  /*cf590*/  IMAD.X R3, R15, 0x1, R2.reuse, P6 ;  /* 0x000000010f037824 */ /* 0x102fe400030e0602 */
[----:B------:R-:W2:Y:S02]  /*cf5a0*/  LDL.LU.64 R14, [R1+0x3678] ;  /* 0x00367800010e7983 */ /* 0x000ea40000300a00 */
[----:B------:R-:W-:Y:S02]  /*cf5b0*/  STL [R1+0x44], R7 ;  /* 0x0000440701007387 */ /* 0x000fe40000100800 */
[----:B------:R1:W-:Y:S02]  /*cf5c0*/  STL [R1+0x38], R3 ;  /* 0x0000380301007387 */ /* 0x0003e40000100800 */
[----:B-1----:R-:W-:-:S02]  /*cf5d0*/  IMAD.X R3, R9, 0x1, R2, P5 ;  /* 0x0000000109037824 */ /* 0x002fc400028e0602 */
[----:B------:R-:W3:Y:S01]  /*cf5e0*/  LDL.LU.64 R8, [R1+0x3670] ;  /* 0x0036700001087983 */ /* 0x000ee20000300a00 */
[----:B----4-:R-:W-:-:S05]  /*cf5f0*/  IADD3 R7, P6, R10, R6, RZ ;  /* 0x000000060a077210 */ /* 0x010fca0007fde0ff */
[----:B------:R-:W-:Y:S01]  /*cf600*/  STL [R1+0x4c], R7 ;  /* 0x00004c0701007387 */ /* 0x000fe20000100800 */
[----:B------:R1:W-:Y:S02]  /*cf610*/  STL [R1+0x40], R3 ;  /* 0x0000400301007387 */ /* 0x0003e40000100800 */
[----:B-1----:R-:W-:Y:S02]  /*cf620*/  IMAD.X R3, R11, 0x1, R2, P6 ;  /* 0x000000010b037824 */ /* 0x002fe400030e0602 */
[----:B------:R-:W4:Y:S01]  /*cf630*/  LDL.LU.64 R10, [R1+0x3668] ;  /* 0x00366800010a7983 */ /* 0x000f220000300a00 */
[----:B------:R-:W-:-:S05]  /*cf640*/  IADD3 R7, P5, R12, R6, RZ ;  /* 0x000000060c077210 */ /* 0x000fca0007fbe0ff */
[----:B------:R1:W-:Y:S01]  /*cf650*/  STL [R1+0x54], R7 ;  /* 0x0000540701007387 */ /* 0x0003e20000100800 */
[----:B------:R1:W-:Y:S02]  /*cf660*/  STL [R1+0x48], R3 ;  /* 0x0000480301007387 */ /* 0x0003e40000100800 */
[----:B-1----:R-:W-:Y:S02]  /*cf670*/  IADD3 R7, P6, R16, R6, RZ ;  /* 0x0000000610077210 */ /* 0x002fe40007fde0ff */
[----:B------:R-:W-:Y:S02]  /*cf680*/  IADD3.X R3, R13, R2, RZ, P5, !PT ;  /* 0x000000020d037210 */ /* 0x000fe40002ffe4ff */
[----:B------:R-:W4:Y:S01]  /*cf690*/  LDL.LU.64 R12, [R1+0x3660] ;  /* 0x00366000010c7983 */ /* 0x000f220000300a00 */
        /* <DEDUP_REMOVED lines=8> */
[--C-:B------:R-:W-:Y:S02]  /*cf720*/  IMAD.X R3, R19, 0x1, R2.reuse, P5 ;  /* 0x0000000113037824 */ /* 0x100fe400028e0602 */
[----:B------:R-:W4:Y:S02]  /*cf730*/  LDL.LU.64 R18, [R1+0x3650] ;  /* 0x0036500001127983 */ /* 0x000f240000300a00 */
[----:B------:R-:W-:Y:S02]  /*cf740*/  STL [R1+0x6c], R7 ;  /* 0x00006c0701007387 */ /* 0x000fe40000100800 */
[----:B------:R1:W-:Y:S02]  /*cf750*/  STL [R1+0x60], R3 ;  /* 0x0000600301007387 */ /* 0x0003e40000100800 */
[----:B-1----:R-:W-:-:S02]  /*cf760*/  IMAD.X R3, R21, 0x1, R2, P6 ;  /* 0x0000000115037824 */ /* 0x002fc400030e0602 */
[----:B------:R-:W4:Y:S01]  /*cf770*/  LDL.LU.64 R20, [R1+0x3648] ;  /* 0x0036480001147983 */ /* 0x000f220000300a00 */
[----:B--2---:R-:W-:-:S05]  /*cf780*/  IADD3 R7, P5, R14, R6, RZ ;  /* 0x000000060e077210 */ /* 0x004fca0007fbe0ff */
[----:B------:R3:W-:Y:S01]  /*cf790*/  STL [R1+0x74], R7 ;  /* 0x0000740701007387 */ /* 0x0007e20000100800 */
[----:B------:R1:W-:Y:S01]  /*cf7a0*/  STL [R1+0x68], R3 ;  /* 0x0000680301007387 */ /* 0x0003e20000100800 */
[----:B---3--:R-:W-:Y:S02]  /*cf7b0*/  IADD3 R7, P6, R8, R6, RZ ;  /* 0x0000000608077210 */ /* 0x008fe40007fde0ff */
[----:B-1----:R-:W-:Y:S02]  /*cf7c0*/  IADD3.X R3, R15, R2, RZ, P5, !PT ;  /* 0x000000020f037210 */ /* 0x002fe40002ffe4ff */
[----:B------:R-:W2:Y:S01]  /*cf7d0*/  LDL.LU.64 R14, [R1+0x3640] ;  /* 0x00364000010e7983 */ /* 0x000ea20000300a00 */
        /* <DEDUP_REMOVED lines=12> */
[-C--:B-1----:R-:W-:Y:S01]  /*cf8a0*/  IADD3 R7, P5, R16, R6.reuse, RZ ;  /* 0x0000000610077210 */ /* 0x082fe20007fbe0ff */
[----:B------:R-:W-:Y:S02]  /*cf8b0*/  IMAD.X R3, R13, 0x1, R2, P6 ;  /* 0x000000010d037824 */ /* 0x000fe400030e0602 */
[----:B------:R-:W4:Y:S02]  /*cf8c0*/  LDL.LU.64 R12, [R1+0x3628] ;  /* 0x00362800010c7983 */ /* 0x000f240000300a00 */
[----:B------:R1:W-:Y:S02]  /*cf8d0*/  STL [R1+0x94], R7 ;  /* 0x0000940701007387 */ /* 0x0003e40000100800 */
[----:B------:R1:W-:Y:S02]  /*cf8e0*/  STL [R1+0x88], R3 ;  /* 0x0000880301007387 */ /* 0x0003e40000100800 */
[----:B-1----:R-:W-:-:S02]  /*cf8f0*/  IADD3 R7, P6, R18, R6, RZ ;  /* 0x0000000612077210 */ /* 0x002fc40007fde0ff */
[----:B------:R-:W-:Y:S02]  /*cf900*/  IADD3.X R3, R17, R2, RZ, P5, !PT ;  /* 0x0000000211037210 */ /* 0x000fe40002ffe4ff */
[----:B------:R-:W4:Y:S01]  /*cf910*/  LDL.LU.64 R16, [R1+0x3620] ;  /* 0x0036200001107983 */ /* 0x000f220000300a00 */
        /* <DEDUP_REMOVED lines=12> */
[----:B---3--:R-:W-:Y:S01]  /*cf9e0*/  IADD3 R7, P5, R8, R6, RZ ;  /* 0x0000000608077210 */ /* 0x008fe20007fbe0ff */
[----:B-1----:R-:W-:Y:S02]  /*cf9f0*/  IMAD.X R3, R15, 0x1, R2, P6 ;  /* 0x000000010f037824 */ /* 0x002fe400030e0602 */
[----:B------:R-:W2:Y:S02]  /*cfa00*/  LDL.LU.64 R14, [R1+0x3608] ;  /* 0x00360800010e7983 */ /* 0x000ea40000300a00 */
[----:B------:R-:W-:Y:S02]  /*cfa10*/  STL [R1+0xb4], R7 ;  /* 0x0000b40701007387 */ /* 0x000fe40000100800 */
[----:B------:R1:W-:Y:S02]  /*cfa20*/  STL [R1+0xa8], R3 ;  /* 0x0000a80301007387 */ /* 0x0003e40000100800 */
[----:B-1----:R-:W-:-:S02]  /*cfa30*/  IADD3.X R3, R9, R2, RZ, P5, !PT ;  /* 0x0000000209037210 */ /* 0x002fc40002ffe4ff */
        /* <DEDUP_REMOVED lines=19> */
[----:B-1----:R-:W-:Y:S02]  /*cfb70*/  IADD3 R7, P6, R20, R6, RZ ;  /* 0x0000000614077210 */ /* 0x002fe40007fde0ff */
[----:B------:R-:W-:Y:S02]  /*cfb80*/  IADD3.X R3, R19, R2, RZ, P5, !PT ;  /* 0x0000000213037210 */ /* 0x000fe40002ffe4ff */
[----:B------:R-:W4:Y:S01]  /*cfb90*/  LDL.LU.64 R18, [R1+0x35e0] ;  /* 0x0035e00001127983 */ /* 0x000f220000300a00 */
        /* <DEDUP_REMOVED lines=177> */
[----:B------:R-:W4:Y:S01]  /*d06b0*/  LDL.LU.64 R22, [R1+0x34c0] ;  /* 0x0034c00001167983 */ /* 0x000f220000300a00 */
[----:B-1----:R-:W-:-:S02]  /*d06c0*/  IADD3.X R3, R21, R2, RZ, P5, !PT ;  /* 0x0000000215037210 */ /* 0x002fc40002ffe4ff */
[----:B--2---:R-:W-:-:S05]  /*d06d0*/  IADD3 R7, P6, R14, R6, RZ ;  /* 0x000000060e077210 */ /* 0x004fca0007fde0ff */
[----:B------:R3:W-:Y:S01]  /*d06e0*/  STL [R1+0x22c], R7 ;  /* 0x00022c0701007387 */ /* 0x0007e20000100800 */
[----:B------:R1:W-:Y:S02]  /*d06f0*/  STL [R1+0x220], R3 ;  /* 0x0002200301007387 */ /* 0x0003e40000100800 */
[----:B------:R-:W2:Y:S01]  /*d0700*/  LDL.LU.64 R20, [R1+0x34b8] ;  /* 0x0034b80001147983 */ /* 0x000ea20000300a00 */
[----:B---3--:R-:W-:Y:S01]  /*d0710*/  IADD3 R7, P5, R8, R6, RZ ;  /* 0x0000000608077210 */ /* 0x008fe20007fbe0ff */
[----:B-1----:R-:W-:-:S04]  /*d0720*/  IMAD.X R3, R15, 0x1, R2, P6 ;  /* 0x000000010f037824 */ /* 0x002fc800030e0602 */
[----:B------:R-:W-:Y:S01]  /*d0730*/  STL [R1+0x234], R7 ;  /* 0x0002340701007387 */ /* 0x000fe20000100800 */
[----:B------:R1:W-:Y:S02]  /*d0740*/  STL [R1+0x228], R3 ;  /* 0x0002280301007387 */ /* 0x0003e40000100800 */
[----:B-1----:R-:W-:Y:S02]  /*d0750*/  IMAD.X R3, R9, 0x1, R2, P5 ;  /* 0x0000000109037824 */ /* 0x002fe400028e0602 */
[----:B------:R-:W3:Y:S01]  /*d0760*/  LDL.LU.64 R8, [R1+0x34b0] ;  /* 0x0034b00001087983 */ /* 0x000ee20000300a00 */
[----:B----4-:R-:W-:-:S05]  /*d0770*/  IADD3 R7, P6, R10, R6, RZ ;  /* 0x000000060a077210 */ /* 0x010fca0007fde0ff */
[----:B------:R-:W-:Y:S01]  /*d0780*/  STL [R1+0x23c], R7 ;  /* 0x00023c0701007387 */ /* 0x000fe20000100800 */
[----:B------:R1:W-:Y:S02]  /*d0790*/  STL [R1+0x230], R3 ;  /* 0x0002300301007387 */ /* 0x0003e40000100800 */
[----:B-1----:R-:W-:Y:S02]  /*d07a0*/  IMAD.X R3, R11, 0x1, R2, P6 ;  /* 0x000000010b037824 */ /* 0x002fe400030e0602 */
[----:B------:R-:W2:Y:S01]  /*d07b0*/  LDL.LU.64 R10, [R1+0x34a8] ;  /* 0x0034a800010a7983 */ /* 0x000ea20000300a00 */
[----:B------:R-:W-:-:S05]  /*d07c0*/  IADD3 R7, P5, R12, R6, RZ ;  /* 0x000000060c077210 */ /* 0x000fca0007fbe0ff */
[----:B------:R1:W-:Y:S01]  /*d07d0*/  STL [R1+0x244], R7 ;  /* 0x0002440701007387 */ /* 0x0003e20000100800 */
[----:B------:R1:W-:Y:S02]  /*d07e0*/  STL [R1+0x238], R3 ;  /* 0x0002380301007387 */ /* 0x0003e40000100800 */
[----:B-1----:R-:W-:Y:S02]  /*d07f0*/  IADD3 R7, P6, R16, R6, RZ ;  /* 0x0000000610077210 */ /* 0x002fe40007fde0ff */
[----:B------:R-:W-:Y:S02]  /*d0800*/  IADD3.X R3, R13, R2, RZ, P5, !PT ;  /* 0x000000020d037210 */ /* 0x000fe40002ffe4ff */
[----:B------:R-:W2:Y:S01]  /*d0810*/  LDL.LU.64 R12, [R1+0x34a0] ;  /* 0x0034a000010c7983 */ /* 0x000ea20000300a00 */
[----:B------:R1:W-:Y:S02]  /*d0820*/  STL [R1+0x24c], R7 ;  /* 0x00024c0701007387 */ /* 0x0003e40000100800 */
[----:B------:R-:W2:Y:S02]  /*d0830*/  LDL.LU.64 R14, [R1+0x3498] ;  /* 0x00349800010e7983 */ /* 0x000ea40000300a00 */
[----:B------:R1:W-:Y:S02]  /*d0840*/  STL [R1+0x240], R3 ;  /* 0x0002400301007387 */ /* 0x0003e40000100800 */
[-C--:B-1----:R-:W-:Y:S01]  /*d0850*/  IADD3 R7, P5, R18, R6.reuse, RZ ;  /* 0x0000000612077210 */ /* 0x082fe20007fbe0ff */
[--C-:B------:R-:W-:Y:S01]  /*d0860*/  IMAD.X R3, R17, 0x1, R2.reuse, P6 ;  /* 0x0000000111037824 */ /* 0x100fe200030e0602 */
[----:B------:R-:W-:Y:S01]  /*d0870*/  IADD3 R24, P6, R22, R6, RZ ;  /* 0x0000000616187210 */ /* 0x000fe20007fde0ff */
[----:B------:R-:W2:Y:S02]  /*d0880*/  LDL.LU.64 R16, [R1+0x3490] ;  /* 0x0034900001107983 */ /* 0x000ea40000300a00 */
[----:B------:R1:W-:Y:S02]  /*d0890*/  STL [R1+0x254], R7 ;  /* 0x0002540701007387 */ /* 0x0003e40000100800 */
[----:B------:R2:W-:Y:S01]  /*d08a0*/  STL [R1+0x248], R3 ;  /* 0x0002480301007387 */ /* 0x0005e20000100800 */
[----:B------:R-:W-:Y:S01]  /*d08b0*/  STL [R1+0x25c], R24 ;  /* 0x00025c1801007387 */ /* 0x000fe20000100800 */
[----:B------:R-:W-:-:S02]  /*d08c0*/  IMAD.X R22, R23, 0x1, R2, P6 ;  /* 0x0000000117167824 */ /* 0x000fc400030e0602 */
[----:B-1----:R-:W-:Y:S02]  /*d08d0*/  IMAD.X R7, R19, 0x1, R2, P5 ;  /* 0x0000000113077824 */ /* 0x002fe400028e0602 */
[----:B------:R-:W2:Y:S03]  /*d08e0*/  LDL.LU.64 R18, [R1+0x3488] ;  /* 0x0034880001127983 */ /* 0x000ea60000300a00 */
[----:B------:R-:W-:Y:S01]  /*d08f0*/  STL [R1+0x250], R7 ;  /* 0x0002500701007387 */ /* 0x000fe20000100800 */
[----:B--2---:R-:W-:-:S05]  /*d0900*/  IADD3 R3, P5, R20, R6, RZ ;  /* 0x0000000614037210 */ /* 0x004fca0007fbe0ff */
[----:B------:R1:W-:Y:S01]  /*d0910*/  STL [R1+0x264], R3 ;  /* 0x0002640301007387 */ /* 0x0003e20000100800 */
[----:B------:R2:W-:Y:S01]  /*d0920*/  STL [R1+0x258], R22 ;  /* 0x0002581601007387 */ /* 0x0005e20000100800 */
[----:B-1----:R-:W-:Y:S02]  /*d0930*/  IADD3.X R3, R21, R2, RZ, P5, !PT ;  /* 0x0000000215037210 */ /* 0x002fe40002ffe4ff */
[----:B------:R-:W4:Y:S01]  /*d0940*/  LDL.LU.64 R20, [R1+0x3480] ;  /* 0x0034800001147983 */ /* 0x000f220000300a00 */
[----:B---3--:R-:W-:-:S05]  /*d0950*/  IADD3 R7, P6, R8, R6, RZ ;  /* 0x0000000608077210 */ /* 0x008fca0007fde0ff */
[----:B------:R-:W-:Y:S01]  /*d0960*/  STL [R1+0x26c], R7 ;  /* 0x00026c0701007387 */ /* 0x000fe20000100800 */
[----:B------:R1:W-:Y:S02]  /*d0970*/  STL [R1+0x260], R3 ;  /* 0x0002600301007387 */ /* 0x0003e40000100800 */
[----:B--2---:R-:W2:Y:S02]  /*d0980*/  LDL.LU.64 R22, [R1+0x3478] ;  /* 0x0034780001167983 */ /* 0x004ea40000300a00 */
[----:B-1----:R-:W-:-:S05]  /*d0990*/  IMAD.X R3, R9, 0x1, R2, P6 ;  /* 0x0000000109037824 */ /* 0x002fca00030e0602 */
[----:B------:R1:W-:Y:S01]  /*d09a0*/  STL [R1+0x268], R3 ;  /* 0x0002680301007387 */ /* 0x0003e20000100800 */
[----:B------:R-:W-:-:S05]  /*d09b0*/  IADD3 R252, P5, R10, R6, RZ ;  /* 0x000000060afc7210 */ /* 0x000fca0007fbe0ff */
[----:B-1----:R-:W-:-:S05]  /*d09c0*/  IMAD.X R3, R11, 0x1, R2, P5 ;  /* 0x000000010b037824 */ /* 0x002fca00028e0602 */
[----:B------:R1:W-:Y:S01]  /*d09d0*/  STL [R1+0x270], R3 ;  /* 0x0002700301007387 */ /* 0x0003e20000100800 */
[----:B------:R-:W3:Y:S02]  /*d09e0*/  LDL.LU.64 R24, [R1+0x3470] ;  /* 0x0034700001187983 */ /* 0x000ee40000300a00 */
[----:B------:R-:W3:Y:S02]  /*d09f0*/  LDL.LU.64 R26, [R1+0x3468] ;  /* 0x00346800011a7983 */ /* 0x000ee40000300a00 */
[----:B------:R-:W3:Y:S01]  /*d0a00*/  LDL.LU.64 R28, [R1+0x3460] ;  /* 0x00346000011c7983 */ /* 0x000ee20000300a00 */
[----:B------:R-:W3:Y:S01]  /*d0a10*/  LDL.LU.64 R32, [R1+0x3458] ;  /* 0x0034580001207983 */ /* 0x000ee20000300a00 */
[----:B------:R-:W3:Y:S02]  /*d0a20*/  LDL.LU.64 R30, [R1+0x3448] ;  /* 0x00344800011e7983 */ /* 0x000ee40000300a00 */
[----:B------:R-:W3:Y:S02]  /*d0a30*/  LDL.LU.64 R40, [R1+0x3450] ;  /* 0x0034500001287983 */ /* 0x000ee40000300a00 */
[----:B------:R-:W3:Y:S01]  /*d0a40*/  LDL.LU R44, [R1+0x1540] ;  /* 0x00154000012c7983 */ /* 0x000ee20000300800 */
[----:B------:R-:W3:Y:S01]  /*d0a50*/  LDL.LU R45, [R1+0x1544] ;  /* 0x00154400012d7983 */ /* 0x000ee20000300800 */
[-C--:B------:R-:W-:Y:S01]  /*d0a60*/  IADD3 R9, P6, R12, R6.reuse, RZ ;  /* 0x000000060c097210 */ /* 0x080fe20007fde0ff */
[----:B------:R-:W3:Y:S01]  /*d0a70*/  LDL.LU R46, [R1+0x1548] ;  /* 0x00154800012e7983 */ /* 0x000ee20000300800 */
[-C--:B------:R-:W-:Y:S01]  /*d0a80*/  IADD3 R11, P5, R14, R6.reuse, RZ ;  /* 0x000000060e0b7210 */ /* 0x080fe20007fbe0ff */
[----:B------:R-:W3:Y:S02]  /*d0a90*/  LDL.LU R47, [R1+0x154c] ;  /* 0x00154c00012f7983 */ /* 0x000ee40000300800 */
[----:B------:R-:W-:Y:S01]  /*d0aa0*/  IMAD.X R8, R13, 0x1, R2, P6 ;  /* 0x000000010d087824 */ /* 0x000fe200030e0602 */
[----:B------:R-:W-:-:S05]  /*d0ab0*/  IADD3 R13, P6, R16, R6, RZ ;  /* 0x00000006100d7210 */ /* 0x000fca0007fde0ff */
[----:B------:R-:W-:Y:S01]  /*d0ac0*/  IMAD.X R12, R17, 0x1, R2, P6 ;  /* 0x00000001110c7824 */ /* 0x000fe200030e0602 */
[----:B------:R-:W-:Y:S02]  /*d0ad0*/  IADD3.X R10, R15, R2, RZ, P5, !PT ;  /* 0x000000020f0a7210 */ /* 0x000fe40002ffe4ff */
[----:B------:R-:W-:-:S05]  /*d0ae0*/  IADD3 R15, P5, R18, R6, RZ ;  /* 0x00000006120f7210 */ /* 0x000fca0007fbe0ff */
[----:B------:R-:W-:Y:S01]  /*d0af0*/  IMAD.X R14, R19, 0x1, R2, P5 ;  /* 0x00000001130e7824 */ /* 0x000fe200028e0602 */
[----:B-1----:R-:W-:Y:S02]  /*d0b00*/  SEL R3, RZ, 0x4, !P4 ;  /* 0x00000004ff037807 */ /* 0x002fe40006000000 */
[----:B----4-:R-:W-:-:S05]  /*d0b10*/  IADD3 R17, P6, R20, R6, RZ ;  /* 0x0000000614117210 */ /* 0x010fca0007fde0ff */
[----:B------:R-:W-:Y:S01]  /*d0b20*/  IMAD.X R16, R21, 0x1, R2, P6 ;  /* 0x0000000115107824 */ /* 0x000fe200030e0602 */
[----:B--2---:R-:W-:-:S04]  /*d0b30*/  IADD3 R19, P5, R22, R6, RZ ;  /* 0x0000000616137210 */ /* 0x004fc80007fbe0ff */
[----:B------:R-:W-:Y:S02]  /*d0b40*/  IADD3.X R18, R23, R2, RZ, P5, !PT ;  /* 0x0000000217127210 */ /* 0x000fe40002ffe4ff */
[----:B---3--:R-:W-:-:S05]  /*d0b50*/  IADD3 R21, P6, R24, R6, RZ ;  /* 0x0000000618157210 */ /* 0x008fca0007fde0ff */
[----:B------:R-:W-:Y:S01]  /*d0b60*/  IMAD.X R20, R25, 0x1, R2, P6 ;  /* 0x0000000119147824 */ /* 0x000fe200030e0602 */
[-C--:B------:R-:W-:Y:S02]  /*d0b70*/  IADD3 R25, P6, R28, R6.reuse, RZ ;  /* 0x000000061c197210 */ /* 0x080fe40007fde0ff */
[----:B------:R-:W-:-:S03]  /*d0b80*/  IADD3 R23, P5, R26, R6, RZ ;  /* 0x000000061a177210 */ /* 0x000fc60007fbe0ff */
[--C-:B------:R-:W-:Y:S01]  /*d0b90*/  IMAD.X R24, R29, 0x1, R2.reuse, P6 ;  /* 0x000000011d187824 */ /* 0x100fe200030e0602 */
[-C--:B------:R-:W-:Y:S01]  /*d0ba0*/  IADD3 R29, P6, R30, R6.reuse, RZ ;  /* 0x000000061e1d7210 */ /* 0x080fe20007fde0ff */
[--C-:B------:R-:W-:Y:S01]  /*d0bb0*/  IMAD.X R22, R27, 0x1, R2.reuse, P5 ;  /* 0x000000011b167824 */ /* 0x100fe200028e0602 */
[-C--:B------:R-:W-:Y:S02]  /*d0bc0*/  IADD3 R27, P5, R32, R6.reuse, RZ ;  /* 0x00000006201b7210 */ /* 0x080fe40007fbe0ff */
[----:B------:R-:W2:Y:S01]  /*d0bd0*/  LDL.LU R32, [R1+0x4054] ;  /* 0x0040540001207983 */ /* 0x000ea20000300800 */
[--C-:B------:R-:W-:Y:S01]  /*d0be0*/  IMAD.X R28, R31, 0x1, R2.reuse, P6 ;  /* 0x000000011f1c7824 */ /* 0x100fe200030e0602 */
[----:B------:R-:W-:Y:S01]  /*d0bf0*/  IADD3 R31, P4, R40, R6, RZ ;  /* 0x00000006281f7210 */ /* 0x000fe20007f9e0ff */
[----:B------:R-:W3:Y:S01]  /*d0c00*/  LDL.LU R38, [R1+0x3aac] ;  /* 0x003aac0001267983 */ /* 0x000ee20000300800 */
[----:B------:R-:W4:Y:S01]  /*d0c10*/  LDL.LU R6, [R1+0x3aa4] ;  /* 0x003aa40001067983 */ /* 0x000f220000300800 */
[----:B------:R-:W4:Y:S02]  /*d0c20*/  LDL.LU R40, [R1+0x1470] ;  /* 0x0014700001287983 */ /* 0x000f240000300800 */
[----:B------:R-:W-:-:S02]  /*d0c30*/  IMAD.X R30, R41, 0x1, R2, P4 ;  /* 0x00000001291e7824 */ /* 0x000fc400020e0602 */
[----:B------:R-:W4:Y:S01]  /*d0c40*/  LDL.LU R41, [R1+0x1474] ;  /* 0x0014740001297983 */ /* 0x000f220000300800 */
[----:B------:R-:W4:Y:S01]  /*d0c50*/  LDL.LU R42, [R1+0x1478] ;  /* 0x00147800012a7983 */ /* 0x000f220000300800 */
[----:B------:R-:W-:Y:S01]  /*d0c60*/  IADD3.X R26, R33, R2, RZ, P5, !PT ;  /* 0x00000002211a7210 */ /* 0x000fe20002ffe4ff */
[----:B------:R-:W4:Y:S01]  /*d0c70*/  LDL.LU R43, [R1+0x147c] ;  /* 0x00147c00012b7983 */ /* 0x000f220000300800 */
[----:B------:R-:W4:Y:S01]  /*d0c80*/  LDL.LU R33, [R1+0x4048] ;  /* 0x0040480001217983 */ /* 0x000f220000300800 */
[----:B------:R-:W4:Y:S01]  /*d0c90*/  LDL.LU R7, [R1+0x3aa0] ;  /* 0x003aa00001077983 */ /* 0x000f220000300800 */
[----:B------:R-:W-:Y:S01]  /*d0ca0*/  HMMA.1688.F32.TF32 R44, R236, R34, R44 ;  /* 0x00000022ec2c723c */ /* 0x000fe2000008102c */
[----:B------:R-:W-:Y:S01]  /*d0cb0*/  IMAD.MOV.U32 R36, RZ, RZ, c[0x0][0x188] ;  /* 0x00006200ff247624 */ /* 0x000fe200078e00ff */
[----:B------:R-:W-:Y:S02]  /*d0cc0*/  SEL R5, R5, RZ, !P2 ;  /* 0x000000ff05057207 */ /* 0x000fe40005000000 */
[----:B------:R-:W-:Y:S01]  /*d0cd0*/  SEL R3, R3, RZ, !P2 ;  /* 0x000000ff03037207 */ /* 0x000fe20005000000 */
[----:B------:R-:W4:Y:S01]  /*d0ce0*/  LDL.LU R127, [R1+0x3a9c] ;  /* 0x003a9c00017f7983 */ /* 0x000f220000300800 */
[----:B------:R-:W-:-:S02]  /*d0cf0*/  SHF.L.U32 R36, R36, 0x6, RZ ;  /* 0x0000000624247819 */ /* 0x000fc400000006ff */
[----:B------:R-:W-:Y:S02]  /*d0d00*/  ISETP.NE.U32.AND P5, PT, R5, RZ, PT ;  /* 0x000000ff0500720c */ /* 0x000fe40003fa5070 */
[----:B------:R-:W-:Y:S01]  /*d0d10*/  ISETP.NE.U32.AND P4, PT, R3, RZ, PT ;  /* 0x000000ff0300720c */ /* 0x000fe20003f85070 */
[----:B------:R-:W-:Y:S01]  /*d0d20*/  IMAD.SHL.U32 R36, R36, 0x4, RZ ;  /* 0x0000000424247824 */ /* 0x000fe200078e00ff */
[----:B------:R-:W-:Y:S02]  /*d0d30*/  SEL R5, RZ, 0x4, !P3 ;  /* 0x00000004ff057807 */ /* 0x000fe40005800000 */
[----:B------:R-:W-:Y:S02]  /*d0d40*/  SEL R3, RZ, 0x4, P0 ;  /* 0x00000004ff037807 */ /* 0x000fe40000000000 */
[----:B------:R-:W-:Y:S02]  /*d0d50*/  SEL R5, R5, RZ, !P2 ;  /* 0x000000ff05057207 */ /* 0x000fe40005000000 */
[----:B------:R-:W-:-:S05]  /*d0d60*/  SEL R3, R3, RZ, !P2 ;  /* 0x000000ff03037207 */ /* 0x000fca0005000000 */
[----:B------:R-:W-:Y:S01]  /*d0d70*/  STL.64 [R1+0x1e20], R44 ;  /* 0x001e202c01007387 */ /* 0x000fe20000100a00 */
[----:B------:R1:W-:Y:S03]  /*d0d80*/  STL.64 [R1+0x1e28], R46 ;  /* 0x001e282e01007387 */ /* 0x0003e60000100a00 */
[----:B-1----:R-:W4:Y:S01]  /*d0d90*/  LDL.LU.64 R46, [R1+0x4518] ;  /* 0x00451800012e7983 */ /* 0x002f220000300a00 */
[----:B------:R-:W4:Y:S02]  /*d0da0*/  LDL.LU.64 R44, [R1+0x4510] ;  /* 0x00451000012c7983 */ /* 0x000f240000300a00 */
[----:B------:R-:W4:Y:S01]  /*d0db0*/  LDL.LU R34, [R1+0x3a90] ;  /* 0x003a900001227983 */ /* 0x000f220000300800 */
[-C--:B--2---:R-:W-:Y:S02]  /*d0dc0*/  IADD3 R32, P3, R32, R36.reuse, RZ ;  /* 0x0000002420207210 */ /* 0x084fe40007f7e0ff */
[----:B---3--:R-:W-:-:S02]  /*d0dd0*/  IADD3 R38, P0, R38, R36, RZ ;  /* 0x0000002426267210 */ /* 0x008fc40007f1e0ff */
[----:B----4-:R-:W-:Y:S01]  /*d0de0*/  IADD3 R6, P2, R6, R36, RZ ;  /* 0x0000002406067210 */ /* 0x010fe20007f5e0ff */
[----:B------:R-:W-:Y:S02]  /*d0df0*/  STL [R1+0x4054], R32 ;  /* 0x0040542001007387 */ /* 0x000fe40000100800 */
[----:B------:R-:W-:Y:S02]  /*d0e00*/  STL [R1+0x3aac], R38 ;  /* 0x003aac2601007387 */ /* 0x000fe40000100800 */
[--C-:B------:R-:W-:Y:S01]  /*d0e10*/  IMAD.X R33, R33, 0x1, R0.reuse, P3 ;  /* 0x0000000121217824 */ /* 0x100fe200018e0600 */
[----:B------:R-:W-:Y:S01]  /*d0e20*/  ISETP.NE.U32.AND P3, PT, R5, RZ, PT ;  /* 0x000000ff0500720c */ /* 0x000fe20003f65070 */
[----:B------:R-:W-:Y:S01]  /*d0e30*/  IMAD.X R7, R7, 0x1, R0, P0 ;  /* 0x0000000107077824 */ /* 0x000fe200000e0600 */
[----:B------:R-:W2:Y:S01]  /*d0e40*/  LDL.LU R5, [R1+0x3a94] ;  /* 0x003a940001057983 */ /* 0x000ea20000300800 */
[----:B------:R-:W-:Y:S02]  /*d0e50*/  STL [R1+0x3aa4], R6 ;  /* 0x003aa40601007387 */ /* 0x000fe40000100800 */
[----:B------:R-:W-:Y:S01]  /*d0e60*/  STL [R1+0x4048], R33 ;  /* 0x0040482101007387 */ /* 0x000fe20000100800 */
[----:B------:R-:W-:Y:S01]  /*d0e70*/  ISETP.NE.U32.AND P0, PT, R3, RZ, PT ;  /* 0x000000ff0300720c */ /* 0x000fe20003f05070 */
[----:B------:R-:W-:Y:S01]  /*d0e80*/  HMMA.1688.F32.TF32 R236, R236, R158, R40 ;  /* 0x0000009eecec723c */ /* 0x000fe20000081028 */
[----:B------:R-:W3:Y:S01]  /*d0e90*/  LDL.LU R3, [R1+0x3a98] ;  /* 0x003a980001037983 */ /* 0x000ee20000300800 */
[----:B------:R-:W-:Y:S02]  /*d0ea0*/  STL [R1+0x3aa0], R7 ;  /* 0x003aa00701007387 */ /* 0x000fe40000100800 */
[----:B------:R-:W3:Y:S02]  /*d0eb0*/  LDL.LU.64 R42, [R1+0x4508] ;  /* 0x00450800012a7983 */ /* 0x000ee40000300a00 */
[----:B------:R-:W2:Y:S01]  /*d0ec0*/  LDL.LU.64 R40, [R1+0x4500] ;  /* 0x0045000001287983 */ /* 0x000ea20000300a00 */
[----:B------:R1:W-:Y:S11]  /*d0ed0*/  LDGSTS.E [R4+0x19800], [R32.64], P1 ;  /* 0x1980000020047fae */ /* 0x0003f60008921844 */
[----:B------:R-:W-:Y:S05]  /*d0ee0*/  @!UPT UIADD3 URZ, URZ, URZ, URZ ;  /* 0x0000003f3f3ff290 */ /* 0x000fea000fffe03f */
[----:B------:R-:W-:Y:S01]  /*d0ef0*/  STL.64 [R1+0x1e10], R236 ;  /* 0x001e10ec01007387 */ /* 0x000fe20000100a00 */
[----:B------:R1:W-:Y:S03]  /*d0f00*/  STL.64 [R1+0x1e18], R238 ;  /* 0x001e18ee01007387 */ /* 0x0003e60000100a00 */
[----:B-1----:R-:W2:Y:S01]  /*d0f10*/  LDL.LU R239, [R1+0x4040] ;  /* 0x0040400001ef7983 */ /* 0x002ea20000300800 */
[----:B---3--:R-:W-:-:S05]  /*d0f20*/  IADD3.X R3, R3, R0, RZ, P2, !PT ;  /* 0x0000000003037210 */ /* 0x008fca00017fe4ff */
[----:B------:R1:W-:Y:S01]  /*d0f30*/  STL [R1+0x3a98], R3 ;  /* 0x003a980301007387 */ /* 0x0003e20000100800 */
[----:B------:R-:W3:Y:S01]  /*d0f40*/  LDL.LU R158, [R1+0x404c] ;  /* 0x00404c00019e7983 */ /* 0x000ee20000300800 */
[----:B------:R-:W-:-:S05]  /*d0f50*/  IADD3 R127, P2, R127, R36, RZ ;  /* 0x000000247f7f7210 */ /* 0x000fca0007f5e0ff */
[----:B------:R1:W-:Y:S01]  /*d0f60*/  STL [R1+0x3a9c], R127 ;  /* 0x003a9c7f01007387 */ /* 0x0003e20000100800 */
[----:B------:R-:W2:Y:S02]  /*d0f70*/  LDL.LU R236, [R1+0x3a88] ;  /* 0x003a880001ec7983 */ /* 0x000ea40000300800 */
[----:B------:R-:W2:Y:S02]  /*d0f80*/  LDL.LU R35, [R1+0x3a8c] ;  /* 0x003a8c0001237983 */ /* 0x000ea40000300800 */
[----:B------:R-:W-:Y:S02]  /*d0f90*/  IMAD.X R34, R34, 0x1, R0, P2 ;  /* 0x0000000122227824 */ /* 0x000fe400010e0600 */
[----:B------:R-:W-:Y:S02]  /*d0fa0*/  IMAD.MOV.U32 R32, RZ, RZ, R38 ;  /* 0x000000ffff207224 */ /* 0x000fe400078e0026 */
[----:B------:R-:W-:Y:S02]  /*d0fb0*/  IMAD.MOV.U32 R33, RZ, RZ, R7 ;  /* 0x000000ffff217224 */ /* 0x000fe400078e0007 */
[----:B------:R-:W3:Y:S01]  /*d0fc0*/  LDL.LU R7, [R1+0x44f8] ;  /* 0x0044f80001077983 */ /* 0x000ee20000300800 */
[----:B------:R-:W3:Y:S02]  /*d0fd0*/  LDL.LU R38, [R1+0x3a84] ;  /* 0x003a840001267983 */ /* 0x000ee40000300800 */
[----:B------:R1:W-:Y:S01]  /*d0fe0*/  STL [R1+0x3a90], R34 ;  /* 0x003a902201007387 */ /* 0x0003e20000100800 */
[----:B------:R1:W-:Y:S02]  /*d0ff0*/  LDGSTS.E [R4+0x19a00], [R32.64], P1 ;  /* 0x19a0000020047fae */ /* 0x0003e40008921844 */
[----:B-1----:R-:W-:Y:S01]  /*d1000*/  MOV R32, R6 ;  /* 0x0000000600207202 */ /* 0x002fe20000000f00 */
[----:B------:R-:W-:-:S05]  /*d1010*/  IMAD.MOV.U32 R33, RZ, RZ, R3 ;  /* 0x000000ffff217224 */ /* 0x000fca00078e0003 */
[----:B------:R1:W-:Y:S02]  /*d1020*/  LDGSTS.E [R4+0x19c00], [R32.64], P1 ;  /* 0x19c0000020047fae */ /* 0x0003e40008921844 */
[----:B-1----:R-:W-:Y:S01]  /*d1030*/  IMAD.MOV.U32 R32, RZ, RZ, R127 ;  /* 0x000000ffff207224 */ /* 0x002fe200078e007f */
[----:B------:R-:W-:-:S05]  /*d1040*/  MOV R33, R34 ;  /* 0x0000002200217202 */ /* 0x000fca0000000f00 */
[----:B------:R1:W-:Y:S01]  /*d1050*/  LDGSTS.E [R4+0x19e00], [R32.64], P1 ;  /* 0x19e0000020047fae */ /* 0x0003e20008921844 */
[----:B---3--:R-:W-:-:S05]  /*d1060*/  IADD3 R158, P2, R158, R36, RZ ;  /* 0x000000249e9e7210 */ /* 0x008fca0007f5e0ff */
[----:B------:R3:W-:Y:S01]  /*d1070*/  STL [R1+0x404c], R158 ;  /* 0x00404c9e01007387 */ /* 0x0007e20000100800 */
[----:B------:R-:W4:Y:S02]  /*d1080*/  LDL.LU R6, [R1+0x44f4] ;  /* 0x0044f40001067983 */ /* 0x000f240000300800 */
[----:B------:R-:W4:Y:S02]  /*d1090*/  LDL.LU R159, [R1+0x3a80] ;  /* 0x003a8000019f7983 */ /* 0x000f240000300800 */
[--C-:B--2---:R-:W-:Y:S01]  /*d10a0*/  IMAD.X R239, R239, 0x1, R0.reuse, P2 ;  /* 0x00000001efef7824 */ /* 0x104fe200010e0600 */
[-C--:B------:R-:W-:Y:S01]  /*d10b0*/  IADD3 R5, P2, R5, R36.reuse, RZ ;  /* 0x0000002405057210 */ /* 0x080fe20007f5e0ff */
[----:B------:R-:W2:Y:S01]  /*d10c0*/  LDL.LU R3, [R1+0x4044] ;  /* 0x0040440001037983 */ /* 0x000ea20000300800 */
[----:B------:R-:W2:Y:S02]  /*d10d0*/  LDL.LU R127, [R1+0x3a78] ;  /* 0x003a7800017f7983 */ /* 0x000ea40000300800 */
[----:B------:R-:W-:Y:S02]  /*d10e0*/  STL [R1+0x4040], R239 ;  /* 0x004040ef01007387 */ /* 0x000fe40000100800 */
[----:B------:R-:W2:Y:S01]  /*d10f0*/  LDL.LU R34, [R1+0x3a7c] ;  /* 0x003a7c0001227983 */ /* 0x000ea20000300800 */
[----:B------:R2:W-:Y:S01]  /*d1100*/  STL [R1+0x3a94], R5 ;  /* 0x003a940501007387 */ /* 0x0005e20000100800 */
[----:B------:R-:W2:Y:S01]  /*d1110*/  LDL.LU R238, [R1+0x4038] ;  /* 0x0040380001ee7983 */ /* 0x000ea20000300800 */
[----:B------:R-:W-:Y:S01]  /*d1120*/  IADD3 R35, P1, R35, R36, RZ ;  /* 0x0000002423237210 */ /* 0x000fe20007f3e0ff */
[----:B------:R-:W-:-:S02]  /*d1130*/  IMAD.X R236, R236, 0x1, R0, P2 ;  /* 0x00000001ecec7824 */ /* 0x000fc400010e0600 */
[----:B-1----:R-:W-:Y:S02]  /*d1140*/  IMAD.MOV.U32 R32, RZ, RZ, R158 ;  /* 0x000000ffff207224 */ /* 0x002fe400078e009e */
[----:B------:R-:W-:Y:S01]  /*d1150*/  STL [R1+0x3a8c], R35 ;  /* 0x003a8c2301007387 */ /* 0x000fe20000100800 */
[----:B------:R-:W-:Y:S02]  /*d1160*/  STL [R1+0x3a88], R236 ;  /* 0x003a88ec01007387 */ /* 0x000fe40000100800 */
[----:B---3--:R-:W3:Y:S02]  /*d1170*/  LDL.LU R158, [R1+0x3a74] ;  /* 0x003a7400019e7983 */ /* 0x008ee40000300800 */
[----:B------:R-:W3:Y:S02]  /*d1180*/  LDL.LU R237, [R1+0x3a70] ;  /* 0x003a700001ed7983 */ /* 0x000ee40000300800 */
[----:B------:R-:W-:Y:S01]  /*d1190*/  IMAD.MOV.U32 R33, RZ, RZ, R239 ;  /* 0x000000ffff217224 */ /* 0x000fe200078e00ef */
[----:B------:R-:W-:-:S04]  /*d11a0*/  IADD3 R38, P2, R38, R36, RZ ;  /* 0x0000002426267210 */ /* 0x000fc80007f5e0ff */
[----:B------:R1:W-:Y:S04]  /*d11b0*/  LDGSTS.E [R4+0x1b800], [R32.64], P5 ;  /* 0x1b80000020047fae */ /* 0x0003e8000a921844 */
[----:B------:R-:W-:Y:S01]  /*d11c0*/  STL [R1+0x3a84], R38 ;  /* 0x003a842601007387 */ /* 0x000fe20000100800 */
[----:B-1----:R-:W-:Y:S02]  /*d11d0*/  IMAD.MOV.U32 R32, RZ, RZ, R5 ;  /* 0x000000ffff207224 */ /* 0x002fe400078e0005 */
[----:B------:R-:W-:-:S05]  /*d11e0*/  IMAD.MOV.U32 R33, RZ, RZ, R236 ;  /* 0x000000ffff217224 */ /* 0x000fca00078e00ec */
[----:B------:R1:W-:Y:S02]  /*d11f0*/  LDGSTS.E [R4+0x1ba00], [R32.64], P5 ;  /* 0x1ba0000020047fae */ /* 0x0003e4000a921844 */
[----:B-1----:R-:W-:Y:S02]  /*d1200*/  MOV R32, R35 ;  /* 0x0000002300207202 */ /* 0x002fe40000000f00 */
[----:B----4-:R-:W-:Y:S02]  /*d1210*/  IADD3.X R159, R159, R0, RZ, P1, !PT ;  /* 0x000000009f9f7210 */ /* 0x010fe40000ffe4ff */
[-C--:B--2---:R-:W-:Y:S01]  /*d1220*/  IADD3 R3, P1, R3, R36.reuse, RZ ;  /* 0x0000002403037210 */ /* 0x084fe20007f3e0ff */
[--C-:B------:R-:W-:Y:S02]  /*d1230*/  IMAD.X R127, R127, 0x1, R0.reuse, P2 ;  /* 0x000000017f7f7824 */ /* 0x100fe400010e0600 */
[----:B------:R-:W-:Y:S01]  /*d1240*/  IMAD.MOV.U32 R33, RZ, RZ, R159 ;  /* 0x000000ffff217224 */ /* 0x000fe200078e009f */
[----:B------:R1:W-:Y:S01]  /*d1250*/  STL [R1+0x3a80], R159 ;  /* 0x003a809f01007387 */ /* 0x0003e20000100800 */
[----:B------:R-:W2:Y:S01]  /*d1260*/  LDL.LU R5, [R1+0x3a6c] ;  /* 0x003a6c0001057983 */ /* 0x000ea20000300800 */
[----:B------:R-:W-:Y:S01]  /*d1270*/  IADD3 R34, P2, R34, R36, RZ ;  /* 0x0000002422227210 */ /* 0x000fe20007f5e0ff */
[----:B------:R-:W-:Y:S01]  /*d1280*/  IMAD.X R238, R238, 0x1, R0, P1 ;  /* 0x00000001eeee7824 */ /* 0x000fe200008e0600 */
[----:B------:R4:W-:Y:S04]  /*d1290*/  LDGSTS.E [R4+0x1bc00], [R32.64], P5 ;  /* 0x1bc0000020047fae */ /* 0x0009e8000a921844 */
[----:B-1----:R-:W2:Y:S01]  /*d12a0*/  LDL.LU R159, [R1+0x3a68] ;  /* 0x003a6800019f7983 */ /* 0x002ea20000300800 */
[----:B------:R-:W-:Y:S02]  /*d12b0*/  STL [R1+0x4044], R3 ;  /* 0x0040440301007387 */ /* 0x000fe40000100800 */
[----:B------:R1:W-:Y:S02]  /*d12c0*/  STL [R1+0x3a78], R127 ;  /* 0x003a787f01007387 */ /* 0x0003e40000100800 */
[----:B------:R-:W2:Y:S02]  /*d12d0*/  LDL.LU R35, [R1+0x403c] ;  /* 0x00403c0001237983 */ /* 0x000ea40000300800 */
[----:B----4-:R-:W-:-:S02]  /*d12e0*/  IMAD.MOV.U32 R32, RZ, RZ, R38 ;  /* 0x000000ffff207224 */ /* 0x010fc400078e0026 */
[----:B------:R-:W4:Y:S01]  /*d12f0*/  LDL.LU R38, [R1+0x3a60] ;  /* 0x003a600001267983 */ /* 0x000f220000300800 */
[----:B------:R-:W-:Y:S01]  /*d1300*/  STL [R1+0x3a7c], R34 ;  /* 0x003a7c2201007387 */ /* 0x000fe20000100800 */
[----:B------:R-:W-:Y:S01]  /*d1310*/  MOV R33, R127 ;  /* 0x0000007f00217202 */ /* 0x000fe20000000f00 */
[----:B------:R-:W-:Y:S01]  /*d1320*/  STL [R1+0x4038], R238 ;  /* 0x004038ee01007387 */ /* 0x000fe20000100800 */
[----:B-1----:R-:W4:Y:S01]  /*d1330*/  LDL.LU R127, [R1+0x4034] ;  /* 0x00403400017f7983 */ /* 0x002f220000300800 */
[----:B------:R-:W4:Y:S03]  /*d1340*/  LDL.LU R236, [R1+0x3a64] ;  /* 0x003a640001ec7983 */ /* 0x000f260000300800 */
[----:B------:R1:W-:Y:S01]  /*d1350*/  LDGSTS.E [R4+0x1be00], [R32.64], P5 ;  /* 0x1be0000020047fae */ /* 0x0003e2000a921844 */
[----:B---3--:R-:W-:Y:S01]  /*d1360*/  IADD3 R158, P1, R158, R36, RZ ;  /* 0x000000249e9e7210 */ /* 0x008fe20007f3e0ff */
[----:B------:R-:W-:-:S02]  /*d1370*/  IMAD.X R237, R237, 0x1, R0, P2 ;  /* 0x00000001eded7824 */ /* 0x000fc400010e0600 */
[----:B-1----:R-:W-:Y:S02]  /*d1380*/  IMAD.MOV.U32 R32, RZ, RZ, R3 ;  /* 0x000000ffff207224 */ /* 0x002fe400078e0003 */
[----:B------:R-:W-:Y:S01]  /*d1390*/  IMAD.MOV.U32 R33, RZ, RZ, R238 ;  /* 0x000000ffff217224 */ /* 0x000fe200078e00ee */
[----:B------:R-:W3:Y:S01]  /*d13a0*/  LDL.LU R3, [R1+0x3a5c] ;  /* 0x003a5c0001037983 */ /* 0x000ee20000300800 */
[----:B------:R-:W-:Y:S02]  /*d13b0*/  STL [R1+0x3a74], R158 ;  /* 0x003a749e01007387 */ /* 0x000fe40000100800 */
[----:B------:R1:W-:Y:S01]  /*d13c0*/  STL [R1+0x3a70], R237 ;  /* 0x003a70ed01007387 */ /* 0x0003e20000100800 */
[----:B------:R1:W-:Y:S02]  /*d13d0*/  LDGSTS.E [R4+0x1d800], [R32.64], P4 ;  /* 0x1d80000020047fae */ /* 0x0003e4000a121844 */
[----:B-1----:R-:W-:Y:S02]  /*d13e0*/  IMAD.MOV.U32 R33, RZ, RZ, R237 ;  /* 0x000000ffff217224 */ /* 0x002fe400078e00ed */
[----:B------:R-:W3:Y:S01]  /*d13f0*/  LDL.LU R237, [R1+0x3a58] ;  /* 0x003a580001ed7983 */ /* 0x000ee20000300800 */
[----:B------:R-:W-:-:S05]  /*d1400*/  IMAD.MOV.U32 R32, RZ, RZ, R34 ;  /* 0x000000ffff207224 */ /* 0x000fca00078e0022 */
[----:B------:R1:W-:Y:S02]  /*d1410*/  LDGSTS.E [R4+0x1da00], [R32.64], P4 ;  /* 0x1da0000020047fae */ /* 0x0003e4000a121844 */
[----:B-1----:R-:W-:Y:S02]  /*d1420*/  MOV R32, R158 ;  /* 0x0000009e00207202 */ /* 0x002fe40000000f00 */
[----:B--2---:R-:W-:Y:S02]  /*d1430*/  IADD3 R5, P2, R5, R36, RZ ;  /* 0x0000002405057210 */ /* 0x004fe40007f5e0ff */
[----:B------:R-:W-:Y:S02]  /*d1440*/  IADD3.X R159, R159, R0, RZ, P1, !PT ;  /* 0x000000009f9f7210 */ /* 0x000fe40000ffe4ff */
[----:B------:R-:W-:-:S03]  /*d1450*/  IADD3 R35, P1, R35, R36, RZ ;  /* 0x0000002423237210 */ /* 0x000fc60007f3e0ff */
[----:B------:R-:W-:Y:S01]  /*d1460*/  IMAD.MOV.U32 R33, RZ, RZ, R159 ;  /* 0x000000ffff217224 */ /* 0x000fe200078e009f */
[----:B------:R-:W-:Y:S01]  /*d1470*/  STL [R1+0x3a6c], R5 ;  /* 0x003a6c0501007387 */ /* 0x000fe20000100800 */
[----:B----4-:R-:W-:-:S03]  /*d1480*/  IMAD.X R38, R38, 0x1, R0, P2 ;  /* 0x0000000126267824 */ /* 0x010fc600010e0600 */
[----:B------:R-:W-:Y:S04]  /*d1490*/  STL [R1+0x3a68], R159 ;  /* 0x003a689f01007387 */ /* 0x000fe80000100800 */
[----:B------:R-:W2:Y:S04]  /*d14a0*/  LDL.LU R34, [R1+0x3a54] ;  /* 0x003a540001227983 */ /* 0x000ea80000300800 */
[----:B------:R1:W-:Y:S01]  /*d14b0*/  LDGSTS.E [R4+0x1dc00], [R32.64], P4 ;  /* 0x1dc0000020047fae */ /* 0x0003e2000a121844 */
[----:B------:R-:W-:Y:S01]  /*d14c0*/  IMAD.X R127, R127, 0x1, R0, P1 ;  /* 0x000000017f7f7824 */ /* 0x000fe200008e0600 */
[----:B------:R-:W-:Y:S01]  /*d14d0*/  IADD3 R236, P2, R236, R36, RZ ;  /* 0x00000024ecec7210 */ /* 0x000fe20007f5e0ff */
[----:B------:R-:W-:Y:S01]  /*d14e0*/  STL [R1+0x403c], R35 ;  /* 0x00403c2301007387 */ /* 0x000fe20000100800 */
[----:B------:R4:W-:Y:S01]  /*d14f0*/  STL [R1+0x3a60], R38 ;  /* 0x003a602601007387 */ /* 0x0009e20000100800 */
[----:B-1----:R-:W-:-:S03]  /*d1500*/  MOV R33, R38 ;  /* 0x0000002600217202 */ /* 0x002fc60000000f00 */
[----:B----4-:R-:W4:Y:S01]  /*d1510*/  LDL.LU R38, [R1+0x3a50] ;  /* 0x003a500001267983 */ /* 0x010f220000300800 */
[----:B------:R-:W-:Y:S02]  /*d1520*/  STL [R1+0x3a64], R236 ;  /* 0x003a64ec01007387 */ /* 0x000fe40000100800 */
[----:B------:R1:W-:Y:S02]  /*d1530*/  STL [R1+0x4034], R127 ;  /* 0x0040347f01007387 */ /* 0x0003e40000100800 */
[----:B------:R-:W-:Y:S01]  /*d1540*/  IMAD.MOV.U32 R32, RZ, RZ, R5 ;  /* 0x000000ffff207224 */ /* 0x000fe200078e0005 */
[----:B------:R-:W4:Y:S01]  /*d1550*/  LDL.LU R158, [R1+0x3a4c] ;  /* 0x003a4c00019e7983 */ /* 0x000f220000300800 */
[----:B------:R-:W4:Y:S01]  /*d1560*/  LDL.LU R5, [R1+0x4458] ;  /* 0x0044580001057983 */ /* 0x000f220000300800 */
[----:B---3--:R-:W-:Y:S02]  /*d1570*/  IADD3 R3, P1, R3, R36, RZ ;  /* 0x0000002403037210 */ /* 0x008fe40007f3e0ff */
[----:B------:R3:W-:Y:S01]  /*d1580*/  LDGSTS.E [R4+0x1de00], [R32.64], P4 ;  /* 0x1de0000020047fae */ /* 0x0007e2000a121844 */
[----:B------:R-:W-:-:S02]  /*d1590*/  IMAD.X R237, R237, 0x1, R0, P2 ;  /* 0x00000001eded7824 */ /* 0x000fc400010e0600 */
[----:B---3--:R-:W-:Y:S02]  /*d15a0*/  IMAD.MOV.U32 R33, RZ, RZ, R127 ;  /* 0x000000ffff217224 */ /* 0x008fe400078e007f */
[----:B-1----:R-:W3:Y:S01]  /*d15b0*/  LDL.LU R127, [R1+0x4450] ;  /* 0x00445000017f7983 */ /* 0x002ee20000300800 */
[----:B------:R-:W-:Y:S02]  /*d15c0*/  STL [R1+0x3a5c], R3 ;  /* 0x003a5c0301007387 */ /* 0x000fe40000100800 */
[----:B------:R-:W-:Y:S02]  /*d15d0*/  IMAD.MOV.U32 R32, RZ, RZ, R35 ;  /* 0x000000ffff207224 */ /* 0x000fe400078e0023 */
[----:B------:R1:W-:Y:S01]  /*d15e0*/  STL [R1+0x3a58], R237 ;  /* 0x003a58ed01007387 */ /* 0x0003e20000100800 */
[----:B------:R-:W3:Y:S01]  /*d15f0*/  LDL.LU R35, [R1+0x4454] ;  /* 0x0044540001237983 */ /* 0x000ee20000300800 */
[----:B------:R-:W-:-:S03]  /*d1600*/  MOV R159, c[0x0][0x18c] ;  /* 0x00006300009f7a02 */ /* 0x000fc60000000f00 */
[----:B------:R1:W-:Y:S02]  /*d1610*/  LDGSTS.E [R4+0x1f800], [R32.64], P3 ;  /* 0x1f80000020047fae */ /* 0x0003e40009921844 */
[----:B------:R-:W-:-:S04]  /*d1620*/  IMAD.SHL.U32 R159, R159, 0x40, RZ ;  /* 0x000000409f9f7824 */ /* 0x000fc800078e00ff */
[----:B------:R-:W-:Y:S01]  /*d1630*/  IMAD.SHL.U32 R159, R159, 0x4, RZ ;  /* 0x000000049f9f7824 */ /* 0x000fe200078e00ff */
[----:B-1----:R-:W-:Y:S01]  /*d1640*/  MOV R32, R236 ;  /* 0x000000ec00207202 */ /* 0x002fe20000000f00 */
[----:B------:R-:W-:-:S05]  /*d1650*/  IMAD.MOV.U32 R33, RZ, RZ, R237 ;  /* 0x000000ffff217224 */ /* 0x000fca00078e00ed */
[----:B------:R1:W-:Y:S02]  /*d1660*/  LDGSTS.E [R4+0x1fa00], [R32.64], P3 ;  /* 0x1fa0000020047fae */ /* 0x0003e40009921844 */
[----:B-1----:R-:W-:Y:S01]  /*d1670*/  IMAD.MOV.U32 R32, RZ, RZ, R3 ;  /* 0x000000ffff207224 */ /* 0x002fe200078e0003 */
[----:B--2---:R-:W-:Y:S02]  /*d1680*/  IADD3 R34, P2, R34, R36, RZ ;  /* 0x0000002422227210 */ /* 0x004fe40007f5e0ff */
[----:B------:R-:W2:Y:S03]  /*d1690*/  LDL.LU R36, [R1+0x4448] ;  /* 0x0044480001247983 */ /* 0x000ea60000300800 */
[----:B------:R-:W-:Y:S02]  /*d16a0*/  STL [R1+0x3a54], R34 ;  /* 0x003a542201007387 */ /* 0x000fe40000100800 */
[----:B------:R-:W2:Y:S02]  /*d16b0*/  LDL.LU R238, [R1+0x444c] ;  /* 0x00444c0001ee7983 */ /* 0x000ea40000300800 */
[----:B----4-:R-:W-:-:S02]  /*d16c0*/  IMAD.X R38, R38, 0x1, R0, P1 ;  /* 0x0000000126267824 */ /* 0x010fc400008e0600 */
[----:B------:R-:W-:Y:S01]  /*d16d0*/  IMAD.X R158, R158, 0x1, R0, P2 ;  /* 0x000000019e9e7824 */ /* 0x000fe200010e0600 */
[-C--:B------:R-:W-:Y:S02]  /*d16e0*/  IADD3 R5, P1, R5, R159.reuse, RZ ;  /* 0x0000009f05057210 */ /* 0x080fe40007f3e0ff */
[----:B------:R1:W-:Y:S01]  /*d16f0*/  STL [R1+0x3a50], R38 ;  /* 0x003a502601007387 */ /* 0x0003e20000100800 */
[----:B------:R-:W4:Y:S01]  /*d1700*/  LDL.LU R237, [R1+0x4444] ;  /* 0x0044440001ed7983 */ /* 0x000f220000300800 */
[----:B------:R-:W-:Y:S02]  /*d1710*/  MOV R33, R38 ;  /* 0x0000002600217202 */ /* 0x000fe40000000f00 */
[----:B------:R3:W-:Y:S01]  /*d1720*/  STL [R1+0x4458], R5 ;  /* 0x0044580501007387 */ /* 0x0007e20000100800 */
[----:B------:R2:W-:Y:S03]  /*d1730*/  STL [R1+0x3a4c], R158 ;  /* 0x003a4c9e01007387 */ /* 0x0005e60000100800 */
[----:B------:R3:W-:Y:S04]  /*d1740*/  LDGSTS.E [R4+0x1fc00], [R32.64], P3 ;  /* 0x1fc0000020047fae */ /* 0x0007e80009921844 */
[----:B-1----:R-:W4:Y:S01]  /*d1750*/  LDL.LU R38, [R1+0x4440] ;  /* 0x0044400001267983 */ /* 0x002f220000300800 */
[----:B---3--:R-:W-:Y:S01]  /*d1760*/  IADD3 R127, P2, R127, R159, RZ ;  /* 0x0000009f7f7f7210 */ /* 0x008fe20007f5e0ff */
[----:B------:R-:W-:-:S04]  /*d1770*/  IMAD.X R35, R35, 0x1, R2, P1 ;  /* 0x0000000123237824 */ /* 0x000fc800008e0602 */
[----:B------:R-:W-:Y:S01]  /*d1780*/  STL [R1+0x4450], R127 ;  /* 0x0044507f01007387 */ /* 0x000fe20000100800 */
[----:B------:R-:W-:-:S03]  /*d1790*/  IMAD.MOV.U32 R32, RZ, RZ, R34 ;  /* 0x000000ffff207224 */ /* 0x000fc600078e0022 */
[----:B------:R1:W-:Y:S01]  /*d17a0*/  STL [R1+0x4454], R35 ;  /* 0x0044542301007387 */ /* 0x0003e20000100800 */
[----:B------:R-:W3:Y:S02]  /*d17b0*/  LDL.LU R236, [R1+0x443c] ;  /* 0x00443c0001ec7983 */ /* 0x000ee40000300800 */
[----:B------:R-:W3:Y:S01]  /*d17c0*/  LDL.LU R34, [R1+0x4438] ;  /* 0x0044380001227983 */ /* 0x000ee20000300800 */
[----:B------:R-:W-:Y:S01]  /*d17d0*/  MOV R33, R158 ;  /* 0x0000009e00217202 */ /* 0x000fe20000000f00 */
[----:B------:R-:W-:-:S04]  /*d17e0*/  IMAD R3, R7, 0x20000, R6 ;  /* 0x0002000007037824 */ /* 0x000fc800078e0206 */
[----:B------:R1:W-:Y:S01]  /*d17f0*/  LDGSTS.E [R4+0x1fe00], [R32.64], P3 ;  /* 0x1fe0000020047fae */ /* 0x0003e20009921844 */
[----:B------:R-:W0:Y:S02]  /*d1800*/  LDGDEPBAR ;  /* 0x00000000000079af */ /* 0x000e240000000000 */
[----:B-1----:R-:W-:Y:S01]  /*d1810*/  IMAD.MOV.U32 R4, RZ, RZ, R5 ;  /* 0x000000ffff047224 */ /* 0x002fe200078e0005 */
[----:B------:R-:W-:Y:S01]  /*d1820*/  IADD3 R32, R3, 0x100000, RZ ;  /* 0x0010000003207810 */ /* 0x000fe20007ffe0ff */
[----:B------:R-:W-:-:S05]  /*d1830*/  IMAD.MOV.U32 R5, RZ, RZ, R35 ;  /* 0x000000ffff057224 */ /* 0x000fca00078e0023 */
[----:B------:R1:W-:Y:S02]  /*d1840*/  LDGSTS.E [R32+-0x60000], [R4.64], P0 ;  /* 0xa000000004207fae */ /* 0x0003e40008121844 */
[----:B-1----:R-:W-:Y:S01]  /*d1850*/  IMAD.MOV.U32 R4, RZ, RZ, R127 ;  /* 0x000000ffff047224 */ /* 0x002fe200078e007f */
[----:B------:R-:W-:Y:S02]  /*d1860*/  IADD3 R33, R3, 0x100000, RZ ;  /* 0x0010000003217810 */ /* 0x000fe40007ffe0ff */
[----:B--2---:R-:W-:Y:S01]  /*d1870*/  IADD3 R36, P1, R36, R159, RZ ;  /* 0x0000009f24247210 */ /* 0x004fe20007f3e0ff */
[----:B------:R-:W-:-:S04]  /*d1880*/  IMAD.X R238, R238, 0x1, R2, P2 ;  /* 0x00000001eeee7824 */ /* 0x000fc800010e0602 */
[----:B------:R-:W-:Y:S01]  /*d1890*/  STL [R1+0x4448], R36 ;  /* 0x0044482401007387 */ /* 0x000fe20000100800 */
[----:B------:R-:W2:Y:S02]  /*d18a0*/  LDL.LU R158, [R1+0x4434] ;  /* 0x00443400019e7983 */ /* 0x000ea40000300800 */
[----:B------:R1:W-:Y:S02]  /*d18b0*/  STL [R1+0x444c], R238 ;  /* 0x00444cee01007387 */ /* 0x0003e40000100800 */
[----:B------:R-:W2:Y:S01]  /*d18c0*/  LDL.LU R35, [R1+0x4430] ;  /* 0x0044300001237983 */ /* 0x000ea20000300800 */
[----:B------:R-:W2:Y:S01]  /*d18d0*/  LDL.LU R127, [R1+0x442c] ;  /* 0x00442c00017f7983 */ /* 0x000ea20000300800 */
[----:B------:R-:W-:-:S05]  /*d18e0*/  IMAD.MOV.U32 R5, RZ, RZ, R238 ;  /* 0x000000ffff057224 */ /* 0x000fca00078e00ee */
[----:B------:R1:W-:Y:S01]  /*d18f0*/  LDGSTS.E [R33+-0x5f800], [R4.64], P0 ;  /* 0xa080000004217fae */ /* 0x0003e20008121844 */
[----:B----4-:R-:W-:Y:S02]  /*d1900*/  IADD3.X R237, R237, R2, RZ, P1, !PT ;  /* 0x00000002eded7210 */ /* 0x010fe40000ffe4ff */
[----:B------:R-:W-:-:S05]  /*d1910*/  IADD3 R38, P2, R38, R159, RZ ;  /* 0x0000009f26267210 */ /* 0x000fca0007f5e0ff */
[----:B------:R-:W-:Y:S01]  /*d1920*/  STL [R1+0x4440], R38 ;  /* 0x0044402601007387 */ /* 0x000fe20000100800 */
[----:B------:R4:W-:Y:S02]  /*d1930*/  STL [R1+0x4444], R237 ;  /* 0x004444ed01007387 */ /* 0x0009e40000100800 */
[----:B-1----:R-:W2:Y:S02]  /*d1940*/  LDL.LU R238, [R1+0x4428] ;  /* 0x0044280001ee7983 */ /* 0x002ea40000300800 */
[----:B------:R-:W2:Y:S01]  /*d1950*/  LDL.LU R239, [R1+0x4424] ;  /* 0x0044240001ef7983 */ /* 0x000ea20000300800 */
[----:B------:R-:W-:Y:S01]  /*d1960*/  MOV R4, R36 ;  /* 0x0000002400047202 */ /* 0x000fe20000000f00 */
[----:B---3--:R-:W-:Y:S01]  /*d1970*/  IMAD.X R236, R236, 0x1, R2, P2 ;  /* 0x00000001ecec7824 */ /* 0x008fe200010e0602 */
[----:B------:R-:W-:-:S05]  /*d1980*/  IADD3 R34, P1, R34, R159, RZ ;  /* 0x0000009f22227210 */ /* 0x000fca0007f3e0ff */
[----:B------:R-:W-:Y:S01]  /*d1990*/  STL [R1+0x4438], R34 ;  /* 0x0044382201007387 */ /* 0x000fe20000100800 */
[----:B------:R1:W-:Y:S02]  /*d19a0*/  STL [R1+0x443c], R236 ;  /* 0x00443cec01007387 */ /* 0x0003e40000100800 */
[----:B------:R-:W3:Y:S02]  /*d19b0*/  LDL.LU R36, [R1+0x4420] ;  /* 0x0044200001247983 */ /* 0x000ee40000300800 */
[----:B------:R-:W-:Y:S02]  /*d19c0*/  IMAD.MOV.U32 R5, RZ, RZ, R237 ;  /* 0x000000ffff057224 */ /* 0x000fe400078e00ed */
[----:B----4-:R-:W4:Y:S04]  /*d19d0*/  LDL.LU R237, [R1+0x441c] ;  /* 0x00441c0001ed7983 */ /* 0x010f280000300800 */
[----:B------:R1:W-:Y:S02]  /*d19e0*/  LDGSTS.E [R32+-0x5f000], [R4.64], P0 ;  /* 0xa100000004207fae */ /* 0x0003e40008121844 */
[----:B-1----:R-:W-:Y:S01]  /*d19f0*/  IMAD.MOV.U32 R4, RZ, RZ, R38 ;  /* 0x000000ffff047224 */ /* 0x002fe200078e0026 */
[----:B------:R-:W-:-:S05]  /*d1a00*/  MOV R5, R236 ;  /* 0x000000ec00057202 */ /* 0x000fca0000000f00 */
[----:B------:R1:W-:Y:S02]  /*d1a10*/  LDGSTS.E [R33+-0x5e800], [R4.64], P0 ;  /* 0xa180000004217fae */ /* 0x0003e40008121844 */
[----:B-1----:R-:W-:Y:S02]  /*d1a20*/  IMAD.MOV.U32 R4, RZ, RZ, R34 ;  /* 0x000000ffff047224 */ /* 0x002fe400078e0022 */
[----:B--2---:R-:W-:Y:S01]  /*d1a30*/  IMAD.X R158, R158, 0x1, R2, P1 ;  /* 0x000000019e9e7824 */ /* 0x004fe200008e0602 */
[----:B------:R-:W-:-:S05]  /*d1a40*/  IADD3 R35, P2, R35, R159, RZ ;  /* 0x0000009f23237210 */ /* 0x000fca0007f5e0ff */
[----:B------:R-:W-:Y:S01]  /*d1a50*/  STL [R1+0x4430], R35 ;  /* 0x0044302301007387 */ /* 0x000fe20000100800 */
[----:B------:R-:W-:Y:S02]  /*d1a60*/  IMAD.X R127, R127, 0x1, R2, P2 ;  /* 0x000000017f7f7824 */ /* 0x000fe400010e0602 */
[----:B------:R-:W-:Y:S02]  /*d1a70*/  STL [R1+0x4434], R158 ;  /* 0x0044349e01007387 */ /* 0x000fe40000100800 */
[----:B------:R-:W2:Y:S01]  /*d1a80*/  LDL.LU R38, [R1+0x4418] ;  /* 0x0044180001267983 */ /* 0x000ea20000300800 */
[----:B------:R-:W2:Y:S01]  /*d1a90*/  LDL.LU R236, [R1+0x4414] ;  /* 0x0044140001ec7983 */ /* 0x000ea20000300800 */
[----:B------:R-:W-:-:S05]  /*d1aa0*/  IMAD.MOV.U32 R5, RZ, RZ, R158 ;  /* 0x000000ffff057224 */ /* 0x000fca00078e009e */
[----:B------:R1:W-:Y:S01]  /*d1ab0*/  LDGSTS.E [R32+-0x5e000], [R4.64], P0 ;  /* 0xa200000004207fae */ /* 0x0003e20008121844 */
[----:B------:R-:W-:-:S05]  /*d1ac0*/  IADD3 R238, P1, R238, R159, RZ ;  /* 0x0000009feeee7210 */ /* 0x000fca0007f3e0ff */
[----:B------:R-:W-:Y:S01]  /*d1ad0*/  STL [R1+0x4428], R238 ;  /* 0x004428ee01007387 */ /* 0x000fe20000100800 */
[----:B------:R3:W-:Y:S02]  /*d1ae0*/  STL [R1+0x442c], R127 ;  /* 0x00442c7f01007387 */ /* 0x0007e40000100800 */
[----:B------:R-:W2:Y:S01]  /*d1af0*/  LDL.LU R34, [R1+0x4410] ;  /* 0x0044100001227983 */ /* 0x000ea20000300800 */
[----:B------:R-:W-:Y:S01]  /*d1b00*/  IADD3.X R239, R239, R2, RZ, P1, !PT ;  /* 0x00000002efef7210 */ /* 0x000fe20000ffe4ff */
[----:B-1----:R-:W-:Y:S02]  /*d1b10*/  IMAD.MOV.U32 R5, RZ, RZ, R127 ;  /* 0x000000ffff057224 */ /* 0x002fe400078e007f */
[----:B------:R-:W-:-:S05]  /*d1b20*/  IMAD.MOV.U32 R4, RZ, RZ, R35 ;  /* 0x000000ffff047224 */ /* 0x000fca00078e0023 */
[----:B------:R1:W-:Y:S04]  /*d1b30*/  LDGSTS.E [R33+-0x5d800], [R4.64], P0 ;  /* 0xa280000004217fae */ /* 0x0003e80008121844 */
[----:B---3--:R-:W3:Y:S01]  /*d1b40*/  LDL.LU R127, [R1+0x440c] ;  /* 0x00440c00017f7983 */ /* 0x008ee20000300800 */
[----:B------:R-:W-:-:S05]  /*d1b50*/  IADD3 R36, P2, R36, R159, RZ ;  /* 0x0000009f24247210 */ /* 0x000fca0007f5e0ff */
[----:B------:R2:W-:Y:S01]  /*d1b60*/  STL [R1+0x4420], R36 ;  /* 0x0044202401007387 */ /* 0x0005e20000100800 */
[----:B------:R-:W-:Y:S02]  /*d1b70*/  STL [R1+0x4424], R239 ;  /* 0x004424ef01007387 */ /* 0x000fe40000100800 */
[----:B------:R-:W3:Y:S02]  /*d1b80*/  LDL.LU R35, [R1+0x4408] ;  /* 0x0044080001237983 */ /* 0x000ee40000300800 */
[----:B------:R-:W3:Y:S01]  /*d1b90*/  LDL.LU R158, [R1+0x4400] ;  /* 0x00440000019e7983 */ /* 0x000ee20000300800 */
[----:B-1----:R-:W-:Y:S02]  /*d1ba0*/  MOV R4, R238 ;  /* 0x000000ee00047202 */ /* 0x002fe40000000f00 */
[----:B------:R-:W3:Y:S01]  /*d1bb0*/  LDL.LU R238, [R1+0x4404] ;  /* 0x0044040001ee7983 */ /* 0x000ee20000300800 */
[----:B------:R-:W-:Y:S02]  /*d1bc0*/  IMAD.MOV.U32 R5, RZ, RZ, R239 ;  /* 0x000000ffff057224 */ /* 0x000fe400078e00ef */
[----:B----4-:R-:W-:-:S03]  /*d1bd0*/  IMAD.X R237, R237, 0x1, R2, P2 ;  /* 0x00000001eded7824 */ /* 0x010fc600010e0602 */
[----:B------:R1:W-:Y:S02]  /*d1be0*/  LDGSTS.E [R32+-0x5d000], [R4.64], P0 ;  /* 0xa300000004207fae */ /* 0x0003e40008121844 */
[----:B-1----:R-:W-:Y:S01]  /*d1bf0*/  IMAD.MOV.U32 R4, RZ, RZ, R36 ;  /* 0x000000ffff047224 */ /* 0x002fe200078e0024 */
[----:B------:R-:W-:-:S05]  /*d1c00*/  MOV R5, R237 ;  /* 0x000000ed00057202 */ /* 0x000fca0000000f00 */
[----:B------:R1:W-:Y:S01]  /*d1c10*/  LDGSTS.E [R33+-0x5c800], [R4.64], P0 ;  /* 0xa380000004217fae */ /* 0x0003e20008121844 */
[----:B--2---:R-:W-:-:S05]  /*d1c20*/  IADD3 R38, P1, R38, R159, RZ ;  /* 0x0000009f26267210 */ /* 0x004fca0007f3e0ff */
[----:B------:R-:W-:Y:S01]  /*d1c30*/  IMAD.X R236, R236, 0x1, R2, P1 ;  /* 0x00000001ecec7824 */ /* 0x000fe200008e0602 */
[----:B------:R-:W-:Y:S01]  /*d1c40*/  STL [R1+0x4418], R38 ;  /* 0x0044182601007387 */ /* 0x000fe20000100800 */
[----:B------:R2:W-:Y:S02]  /*d1c50*/  STL [R1+0x441c], R237 ;  /* 0x00441ced01007387 */ /* 0x0005e40000100800 */
[----:B------:R-:W4:Y:S02]  /*d1c60*/  LDL.LU R36, [R1+0x43f8] ;  /* 0x0043f80001247983 */ /* 0x000f240000300800 */
[----:B-1----:R-:W-:Y:S01]  /*d1c70*/  IMAD.MOV.U32 R4, RZ, RZ, R38 ;  /* 0x000000ffff047224 */ /* 0x002fe200078e0026 */
[----:B------:R-:W-:-:S05]  /*d1c80*/  IADD3 R34, P2, R34, R159, RZ ;  /* 0x0000009f22227210 */ /* 0x000fca0007f5e0ff */
[----:B------:R-:W-:Y:S01]  /*d1c90*/  STL [R1+0x4410], R34 ;  /* 0x0044102201007387 */ /* 0x000fe20000100800 */
[----:B------:R-:W-:Y:S02]  /*d1ca0*/  STL [R1+0x4414], R236 ;  /* 0x004414ec01007387 */ /* 0x000fe40000100800 */
[----:B--2---:R-:W2:Y:S02]  /*d1cb0*/  LDL.LU R237, [R1+0x43fc] ;  /* 0x0043fc0001ed7983 */ /* 0x004ea40000300800 */
[----:B------:R-:W2:Y:S02]  /*d1cc0*/  LDL.LU R38, [R1+0x43f4] ;  /* 0x0043f40001267983 */ /* 0x000ea40000300800 */
[----:B---3--:R-:W-:Y:S02]  /*d1cd0*/  IMAD.X R127, R127, 0x1, R2, P2 ;  /* 0x000000017f7f7824 */ /* 0x008fe400010e0602 */
[----:B------:R-:W-:-:S05]  /*d1ce0*/  IMAD.MOV.U32 R5, RZ, RZ, R236 ;  /* 0x000000ffff057224 */ /* 0x000fca00078e00ec */
[----:B------:R1:W-:Y:S01]  /*d1cf0*/  LDGSTS.E [R32+-0x5c000], [R4.64], P0 ;  /* 0xa400000004207fae */ /* 0x0003e20008121844 */
[-C--:B------:R-:W-:Y:S02]  /*d1d00*/  IADD3 R35, P1, R35, R159.reuse, RZ ;  /* 0x0000009f23237210 */ /* 0x080fe40007f3e0ff */
[----:B------:R-:W-:Y:S02]  /*d1d10*/  IADD3 R158, P2, R158, R159, RZ ;  /* 0x0000009f9e9e7210 */ /* 0x000fe40007f5e0ff */
[----:B------:R-:W-:Y:S01]  /*d1d20*/  IADD3.X R238, R238, R2, RZ, P1, !PT ;  /* 0x00000002eeee7210 */ /* 0x000fe20000ffe4ff */
[----:B------:R-:W-:Y:S01]  /*d1d30*/  STL [R1+0x4408], R35 ;  /* 0x0044082301007387 */ /* 0x000fe20000100800 */
[----:B------:R3:W-:Y:S02]  /*d1d40*/  STL [R1+0x440c], R127 ;  /* 0x00440c7f01007387 */ /* 0x0007e40000100800 */
[----:B------:R-:W2:Y:S02]  /*d1d50*/  LDL.LU R239, [R1+0x43f0] ;  /* 0x0043f00001ef7983 */ /* 0x000ea40000300800 */
[----:B-1----:R-:W-:-:S02]  /*d1d60*/  IMAD.MOV.U32 R5, RZ, RZ, R127 ;  /* 0x000000ffff057224 */ /* 0x002fc400078e007f */
[----:B------:R-:W-:-:S05]  /*d1d70*/  IMAD.MOV.U32 R4, RZ, RZ, R34 ;  /* 0x000000ffff047224 */ /* 0x000fca00078e0022 */
[----:B------:R1:W-:Y:S04]  /*d1d80*/  LDGSTS.E [R33+-0x5b800], [R4.64], P0 ;  /* 0xa480000004217fae */ /* 0x0003e80008121844 */
[----:B---3--:R-:W3:Y:S01]  /*d1d90*/  LDL.LU R127, [R1+0x43ec] ;  /* 0x0043ec00017f7983 */ /* 0x008ee20000300800 */
[----:B------:R-:W-:Y:S02]  /*d1da0*/  STL [R1+0x4400], R158 ;  /* 0x0044009e01007387 */ /* 0x000fe40000100800 */
[----:B------:R1:W-:Y:S02]  /*d1db0*/  STL [R1+0x4404], R238 ;  /* 0x004404ee01007387 */ /* 0x0003e40000100800 */
[----:B------:R-:W3:Y:S01]  /*d1dc0*/  LDL.LU R34, [R1+0x43e8] ;  /* 0x0043e80001227983 */ /* 0x000ee20000300800 */
[----:B------:R-:W3:Y:S01]  /*d1dd0*/  LDL.LU R236, [R1+0x43e0] ;  /* 0x0043e00001ec7983 */ /* 0x000ee20000300800 */
[----:B-1----:R-:W-:Y:S01]  /*d1de0*/  MOV R4, R35 ;  /* 0x0000002300047202 */ /* 0x002fe20000000f00 */
[----:B------:R-:W-:-:S02]  /*d1df0*/  IMAD.MOV.U32 R5, RZ, RZ, R238 ;  /* 0x000000ffff057224 */ /* 0x000fc400078e00ee */
[----:B------:R-:W3:Y:S04]  /*d1e00*/  LDL.LU R238, [R1+0x43e4] ;  /* 0x0043e40001ee7983 */ /* 0x000ee80000300800 */
[----:B------:R1:W-:Y:S02]  /*d1e10*/  LDGSTS.E [R32+-0x5b000], [R4.64], P0 ;  /* 0xa500000004207fae */ /* 0x0003e40008121844 */
[----:B-1----:R-:W-:Y:S02]  /*d1e20*/  MOV R4, R158 ;  /* 0x0000009e00047202 */ /* 0x002fe40000000f00 */
[----:B----4-:R-:W-:-:S05]  /*d1e30*/  IADD3 R36, P1, R36, R159, RZ ;  /* 0x0000009f24247210 */ /* 0x010fca0007f3e0ff */
[----:B------:R-:W-:Y:S01]  /*d1e40*/  IMAD.MOV.U32 R32, RZ, RZ, R36 ;  /* 0x000000ffff207224 */ /* 0x000fe200078e0024 */
[----:B------:R1:W-:Y:S01]  /*d1e50*/  STL [R1+0x43f8], R36 ;  /* 0x0043f82401007387 */ /* 0x0003e20000100800 */
[----:B------:R-:W4:Y:S02]  /*d1e60*/  LDL.LU R35, [R1+0x43dc] ;  /* 0x0043dc0001237983 */ /* 0x000f240000300800 */
[--C-:B--2---:R-:W-:Y:S02]  /*d1e70*/  IMAD.X R237, R237, 0x1, R2.reuse, P2 ;  /* 0x00000001eded7824 */ /* 0x104fe400010e0602 */
[----:B------:R-:W-:Y:S02]  /*d1e80*/  IMAD.X R38, R38, 0x1, R2, P1 ;  /* 0x0000000126267824 */ /* 0x000fe400008e0602 */
[----:B------:R-:W-:-:S05]  /*d1e90*/  IMAD.MOV.U32 R5, RZ, RZ, R237 ;  /* 0x000000ffff057224 */ /* 0x000fca00078e00ed */
[----:B------:R2:W-:Y:S04]  /*d1ea0*/  LDGSTS.E [R33+-0x5a800], [R4.64], P0 ;  /* 0xa580000004217fae */ /* 0x0005e80008121844 */
[----:B------:R2:W-:Y:S01]  /*d1eb0*/  STL [R1+0x43fc], R237 ;  /* 0x0043fced01007387 */ /* 0x0005e20000100800 */
[----:B-1----:R-:W4:Y:S01]  /*d1ec0*/  LDL.LU R36, [R1+0x44f0] ;  /* 0x0044f00001247983 */ /* 0x002f220000300800 */
[----:B------:R-:W-:Y:S02]  /*d1ed0*/  IADD3 R239, P2, R239, R159, RZ ;  /* 0x0000009fefef7210 */ /* 0x000fe40007f5e0ff */
[----:B--2---:R-:W2:Y:S01]  /*d1ee0*/  LDL.LU R237, [R1+0x43d8] ;  /* 0x0043d80001ed7983 */ /* 0x004ea20000300800 */
[----:B------:R-:W-:Y:S02]  /*d1ef0*/  IMAD.MOV.U32 R4, RZ, RZ, R38 ;  /* 0x000000ffff047224 */ /* 0x000fe400078e0026 */
[----:B------:R-:W-:-:S05]  /*d1f00*/  IMAD.MOV.U32 R5, RZ, RZ, R32 ;  /* 0x000000ffff057224 */ /* 0x000fca00078e0020 */
[----:B------:R-:W-:-:S04]  /*d1f10*/  LOP3.LUT R5, R5, R4, RZ, 0x3c, !PT ;  /* 0x0000000405057212 */ /* 0x000fc800078e3cff */
[----:B------:R-:W-:Y:S01]  /*d1f20*/  LOP3.LUT R4, R5, R4, RZ, 0x3c, !PT ;  /* 0x0000000405047212 */ /* 0x000fe200078e3cff */
[----:B------:R-:W-:Y:S01]  /*d1f30*/  STL [R1+0x43f0], R239 ;  /* 0x0043f0ef01007387 */ /* 0x000fe20000100800 */
[----:B------:R-:W-:Y:S02]  /*d1f40*/  IADD3 R32, R3, 0x100000, RZ ;  /* 0x0010000003207810 */ /* 0x000fe40007ffe0ff */
[----:B---3--:R-:W-:Y:S02]  /*d1f50*/  IADD3 R34, P1, R34, R159, RZ ;  /* 0x0000009f22227210 */ /* 0x008fe40007f3e0ff */
[----:B------:R-:W-:Y:S01]  /*d1f60*/  LOP3.LUT R5, R5, R4, RZ, 0x3c, !PT ;  /* 0x0000000405057212 */ /* 0x000fe200078e3cff */
[----:B------:R1:W-:Y:S01]  /*d1f70*/  STL [R1+0x43f4], R38 ;  /* 0x0043f42601007387 */ /* 0x0003e20000100800 */
[----:B------:R-:W-:Y:S01]  /*d1f80*/  IADD3.X R127, R127, R2, RZ, P2, !PT ;  /* 0x000000027f7f7210 */ /* 0x000fe200017fe4ff */
[----:B------:R-:W3:Y:S02]  /*d1f90*/  LDL.LU R158, [R1+0x43d4] ;  /* 0x0043d400019e7983 */ /* 0x000ee40000300800 */
[----:B------:R1:W-:Y:S04]  /*d1fa0*/  LDGSTS.E [R32+-0x5a000], [R4.64], P0 ;  /* 0xa600000004207fae */ /* 0x0003e80008121844 */
[----:B-1----:R-:W3:Y:S01]  /*d1fb0*/  LDL.LU R38, [R1+0x44ec] ;  /* 0x0044ec0001267983 */ /* 0x002ee20000300800 */
[----:B------:R-:W-:Y:S02]  /*d1fc0*/  STL [R1+0x43e8], R34 ;  /* 0x0043e82201007387 */ /* 0x000fe40000100800 */
[----:B------:R1:W-:Y:S02]  /*d1fd0*/  STL [R1+0x43ec], R127 ;  /* 0x0043ec7f01007387 */ /* 0x0003e40000100800 */
[----:B------:R-:W-:-:S02]  /*d1fe0*/  IMAD.MOV.U32 R5, RZ, RZ, R127 ;  /* 0x000000ffff057224 */ /* 0x000fc400078e007f */
[----:B-1----:R-:W3:Y:S01]  /*d1ff0*/  LDL.LU R127, [R1+0x44e8] ;  /* 0x0044e800017f7983 */ /* 0x002ee20000300800 */
[----:B------:R-:W-:Y:S02]  /*d2000*/  IMAD.MOV.U32 R4, RZ, RZ, R239 ;  /* 0x000000ffff047224 */ /* 0x000fe400078e00ef */
[----:B------:R-:W-:Y:S01]  /*d2010*/  IMAD.X R238, R238, 0x1, R2, P1 ;  /* 0x00000001eeee7824 */ /* 0x000fe200008e0602 */
[----:B------:R-:W-:Y:S02]  /*d2020*/  IADD3 R236, P2, R236, R159, RZ ;  /* 0x0000009fecec7210 */ /* 0x000fe40007f5e0ff */
[----:B------:R1:W-:Y:S04]  /*d2030*/  LDGSTS.E [R33+-0x59800], [R4.64], P0 ;  /* 0xa680000004217fae */ /* 0x0003e80008121844 */
[----:B------:R-:W-:Y:S01]  /*d2040*/  STL [R1+0x43e0], R236 ;  /* 0x0043e0ec01007387 */ /* 0x000fe20000100800 */
[----:B-1----:R-:W-:-:S02]  /*d2050*/  IMAD.MOV.U32 R4, RZ, RZ, R34 ;  /* 0x000000ffff047224 */ /* 0x002fc400078e0022 */
[----:B------:R-:W-:Y:S01]  /*d2060*/  IMAD.MOV.U32 R5, RZ, RZ, R238 ;  /* 0x000000ffff057224 */ /* 0x000fe200078e00ee */
[----:B------:R-:W-:-:S04]  /*d2070*/  IADD3 R34, R3, 0x100000, RZ ;  /* 0x0010000003227810 */ /* 0x000fc80007ffe0ff */
[----:B------:R1:W-:Y:S04]  /*d2080*/  LDGSTS.E [R32+-0x59000], [R4.64], P0 ;  /* 0xa700000004207fae */ /* 0x0003e80008121844 */
[----:B------:R-:W-:Y:S01]  /*d2090*/  STL [R1+0x43e4], R238 ;  /* 0x0043e4ee01007387 */ /* 0x000fe20000100800 */
[----:B-1----:R-:W-:Y:S02]  /*d20a0*/  MOV R4, R236 ;  /* 0x000000ec00047202 */ /* 0x002fe40000000f00 */
[----:B----4-:R-:W-:-:S05]  /*d20b0*/  IADD3 R35, P1, R35, R159, RZ ;  /* 0x0000009f23237210 */ /* 0x010fca0007f3e0ff */
[----:B------:R1:W-:Y:S01]  /*d20c0*/  STL [R1+0x43dc], R35 ;  /* 0x0043dc2301007387 */ /* 0x0003e20000100800 */
[----:B--2---:R-:W-:-:S05]  /*d20d0*/  IADD3.X R237, R237, R2, RZ, P2, !PT ;  /* 0x00000002eded7210 */ /* 0x004fca00017fe4ff */
[----:B------:R-:W-:-:S05]  /*d20e0*/  IMAD.MOV.U32 R5, RZ, RZ, R237 ;  /* 0x000000ffff057224 */ /* 0x000fca00078e00ed */
[----:B------:R2:W-:Y:S01]  /*d20f0*/  LDGSTS.E [R34+-0x58800], [R4.64], P0 ;  /* 0xa780000004227fae */ /* 0x0005e20008121844 */
[----:B---3--:R-:W-:Y:S02]  /*d2100*/  IMAD.X R158, R158, 0x1, R2, P1 ;  /* 0x000000019e9e7824 */ /* 0x008fe400008e0602 */
[----:B--2---:R-:W-:Y:S02]  /*d2110*/  IMAD.MOV.U32 R4, RZ, RZ, R35 ;  /* 0x000000ffff047224 */ /* 0x004fe400078e0023 */
[----:B------:R-:W-:Y:S02]  /*d2120*/  IMAD.MOV.U32 R5, RZ, RZ, R158 ;  /* 0x000000ffff057224 */ /* 0x000fe400078e009e */
[----:B-1----:R-:W-:Y:S01]  /*d2130*/  IMAD.MOV.U32 R35, RZ, RZ, R36 ;  /* 0x000000ffff237224 */ /* 0x002fe200078e0024 */
[----:B------:R-:W-:Y:S01]  /*d2140*/  STL [R1+0x43d8], R237 ;  /* 0x0043d8ed01007387 */ /* 0x000fe20000100800 */
[----:B------:R-:W-:Y:S03]  /*d2150*/  STL [R1+0x43d4], R158 ;  /* 0x0043d49e01007387 */ /* 0x000fe60000100800 */
[----:B------:R1:W-:Y:S01]  /*d2160*/  LDGSTS.E [R33+-0x58000], [R4.64], P0 ;  /* 0xa800000004217fae */ /* 0x0003e20008121844 */
[----:B------:R-:W-:-:S02]  /*d2170*/  MOV R34, R127 ;  /* 0x0000007f00227202 */ /* 0x000fc40000000f00 */
[C---:B-1----:R-:W-:Y:S02]  /*d2180*/  IADD3 R5, R3.reuse, 0x100000, RZ ;  /* 0x0010000003057810 */ /* 0x042fe40007ffe0ff */
[----:B------:R-:W-:Y:S01]  /*d2190*/  IADD3 R4, R3, 0x100000, RZ ;  /* 0x0010000003047810 */ /* 0x000fe20007ffe0ff */
[----:B------:R-:W-:Y:S01]  /*d21a0*/  IMAD.MOV.U32 R33, RZ, RZ, R39 ;  /* 0x000000ffff217224 */ /* 0x000fe200078e0027 */
[----:B------:R1:W-:Y:S04]  /*d21b0*/  STL.64 [R1+0x3a30], R34 ;  /* 0x003a302201007387 */ /* 0x0003e80000100a00 */
[----:B------:R1:W-:Y:S02]  /*d21c0*/  LDGSTS.E [R32+-0x57800], [R34.64], P0 ;  /* 0xa880000022207fae */ /* 0x0003e40008121844 */
[----:B-1----:R-:W-:-:S02]  /*d21d0*/  IMAD.MOV.U32 R34, RZ, RZ, R38 ;  /* 0x000000ffff227224 */ /* 0x002fc400078e0026 */
[----:B------:R-:W-:Y:S01]  /*d21e0*/  IMAD.MOV.U32 R35, RZ, RZ, R37 ;  /* 0x000000ffff237224 */ /* 0x000fe200078e0025 */
[----:B------:R-:W-:-:S04]  /*d21f0*/  MOV R32, R40 ;  /* 0x0000002800207202 */ /* 0x000fc80000000f00 */
[----:B------:R-:W-:Y:S04]  /*d2200*/  STL.64 [R1+0x3a28], R34 ;  /* 0x003a282201007387 */ /* 0x000fe80000100a00 */
[----:B------:R1:W-:Y:S01]  /*d2210*/  LDGSTS.E [R5+-0x57000], [R34.64], P0 ;  /* 0xa900000022057fae */ /* 0x0003e20008121844 */
[----:B------:R2:W-:Y:S02]  /*d2220*/  STL.64 [R1+0x3a20], R32 ;  /* 0x003a202001007387 */ /* 0x0005e40000100a00 */
[----:B------:R2:W-:Y:S02]  /*d2230*/  LDGSTS.E [R4+-0x56800], [R32.64], P0 ;  /* 0xa980000020047fae */ /* 0x0005e40008121844 */
[----:B--2---:R-:W-:Y:S02]  /*d2240*/  IMAD.MOV.U32 R32, RZ, RZ, R42 ;  /* 0x000000ffff207224 */ /* 0x004fe400078e002a */
[----:B------:R-:W-:-:S05]  /*d2250*/  IMAD.MOV.U32 R33, RZ, RZ, R41 ;  /* 0x000000ffff217224 */ /* 0x000fca00078e0029 */
[----:B------:R2:W-:Y:S04]  /*d2260*/  STL.64 [R1+0x3a18], R32 ;  /* 0x003a182001007387 */ /* 0x0005e80000100a00 */
[----:B------:R2:W-:Y:S02]  /*d2270*/  LDGSTS.E [R5+-0x56000], [R32.64], P0 ;  /* 0xaa00000020057fae */ /* 0x0005e40008121844 */
[----:B--2---:R-:W-:Y:S01]  /*d2280*/  MOV R32, R44 ;  /* 0x0000002c00207202 */ /* 0x004fe20000000f00 */
[----:B------:R-:W-:-:S05]  /*d2290*/  IMAD.MOV.U32 R33, RZ, RZ, R43 ;  /* 0x000000ffff217224 */ /* 0x000fca00078e002b */
[----:B------:R2:W-:Y:S04]  /*d22a0*/  STL.64 [R1+0x3a10], R32 ;  /* 0x003a102001007387 */ /* 0x0005e80000100a00 */
        /* <DEDUP_REMOVED lines=132> */
[----:B------:R2:W-:Y:S04]  /*d2af0*/  LDGSTS.E [R5+-0x45000], [R32.64], P0 ;  /* 0xbb00000020057fae */ /* 0x0005e80008121844 */
[----:B--2---:R-:W2:Y:S01]  /*d2b00*/  LDL.LU R33, [R1+0x43d0] ;  /* 0x0043d00001217983 */ /* 0x004ea20000300800 */
[----:B-1----:R-:W-:Y:S01]  /*d2b10*/  MOV R34, R112 ;  /* 0x0000007000227202 */ /* 0x002fe20000000f00 */
[----:B------:R-:W-:-:S02]  /*d2b20*/  IMAD.MOV.U32 R35, RZ, RZ, R111 ;  /* 0x000000ffff237224 */ /* 0x000fc400078e006f */
[----:B------:R-:W3:Y:S03]  /*d2b30*/  LDL.LU R36, [R1+0x43c8] ;  /* 0x0043c80001247983 */ /* 0x000ee60000300800 */
[----:B------:R1:W-:Y:S04]  /*d2b40*/  STL.64 [R1+0x3900], R34 ;  /* 0x0039002201007387 */ /* 0x0003e80000100a00 */
[----:B------:R1:W-:Y:S02]  /*d2b50*/  LDGSTS.E [R4+-0x44800], [R34.64], P0 ;  /* 0xbb80000022047fae */ /* 0x0003e40008121844 */
[----:B-1----:R-:W-:Y:S02]  /*d2b60*/  IMAD.MOV.U32 R34, RZ, RZ, R114 ;  /* 0x000000ffff227224 */ /* 0x002fe400078e0072 */
[----:B------:R-:W-:-:S05]  /*d2b70*/  IMAD.MOV.U32 R35, RZ, RZ, R113 ;  /* 0x000000ffff237224 */ /* 0x000fca00078e0071 */
[----:B------:R1:W-:Y:S04]  /*d2b80*/  STL.64 [R1+0x38f8], R34 ;  /* 0x0038f82201007387 */ /* 0x0003e80000100a00 */
[----:B------:R1:W-:Y:S02]  /*d2b90*/  LDGSTS.E [R5+-0x44000], [R34.64], P0 ;  /* 0xbc00000022057fae */ /* 0x0003e40008121844 */
[----:B-1----:R-:W-:Y:S01]  /*d2ba0*/  MOV R34, R116 ;  /* 0x0000007400227202 */ /* 0x002fe20000000f00 */
[----:B------:R-:W-:-:S05]  /*d2bb0*/  IMAD.MOV.U32 R35, RZ, RZ, R115 ;  /* 0x000000ffff237224 */ /* 0x000fca00078e0073 */
[----:B------:R1:W-:Y:S04]  /*d2bc0*/  STL.64 [R1+0x38f0], R34 ;  /* 0x0038f02201007387 */ /* 0x0003e80000100a00 */
[----:B------:R1:W-:Y:S01]  /*d2bd0*/  LDGSTS.E [R4+-0x43800], [R34.64], P0 ;  /* 0xbc80000022047fae */ /* 0x0003e20008121844 */
[----:B------:R-:W2:Y:S02]  /*d2be0*/  LDL.LU R39, [R1+0x43cc] ;  /* 0x0043cc0001277983 */ /* 0x000ea40000300800 */
[----:B------:R-:W2:Y:S02]  /*d2bf0*/  LDL.LU R38, [R1+0x43c0] ;  /* 0x0043c00001267983 */ /* 0x000ea40000300800 */
[----:B-1----:R-:W-:Y:S02]  /*d2c00*/  IMAD.MOV.U32 R34, RZ, RZ, R118 ;  /* 0x000000ffff227224 */ /* 0x002fe400078e0076 */
[----:B------:R-:W-:-:S05]  /*d2c10*/  IMAD.MOV.U32 R35, RZ, RZ, R117 ;  /* 0x000000ffff237224 */ /* 0x000fca00078e0075 */
[----:B------:R1:W-:Y:S04]  /*d2c20*/  STL.64 [R1+0x38e8], R34 ;  /* 0x0038e82201007387 */ /* 0x0003e80000100a00 */
[----:B------:R1:W-:Y:S01]  /*d2c30*/  LDGSTS.E [R5+-0x43000], [R34.64], P0 ;  /* 0xbd00000022057fae */ /* 0x0003e20008121844 */
[----:B------:R-:W2:Y:S02]  /*d2c40*/  LDL.LU R37, [R1+0x43c4] ;  /* 0x0043c40001257983 */ /* 0x000ea40000300800 */
[----:B------:R-:W2:Y:S01]  /*d2c50*/  LDL.LU R44, [R1+0x43b8] ;  /* 0x0043b800012c7983 */ /* 0x000ea20000300800 */
[----:B------:R-:W-:Y:S02]  /*d2c60*/  IADD3 R32, R3, 0x100000, RZ ;  /* 0x0010000003207810 */ /* 0x000fe40007ffe0ff */
[----:B-1----:R-:W-:Y:S01]  /*d2c70*/  MOV R34, R120 ;  /* 0x0000007800227202 */ /* 0x002fe20000000f00 */
[----:B------:R-:W-:-:S05]  /*d2c80*/  IMAD.MOV.U32 R35, RZ, RZ, R119 ;  /* 0x000000ffff237224 */ /* 0x000fca00078e0077 */
[----:B------:R1:W-:Y:S04]  /*d2c90*/  STL.64 [R1+0x38e0], R34 ;  /* 0x0038e02201007387 */ /* 0x0003e80000100a00 */
[----:B------:R1:W-:Y:S01]  /*d2ca0*/  LDGSTS.E [R4+-0x42800], [R34.64], P0 ;  /* 0xbd80000022047fae */ /* 0x0003e20008121844 */
[----:B------:R-:W2:Y:S02]  /*d2cb0*/  LDL.LU R46, [R1+0x43bc] ;  /* 0x0043bc00012e7983 */ /* 0x000ea40000300800 */
[----:B-1----:R-:W-:Y:S02]  /*d2cc0*/  IMAD.MOV.U32 R34, RZ, RZ, R122 ;  /* 0x000000ffff227224 */ /* 0x002fe400078e007a */
[----:B------:R-:W-:-:S05]  /*d2cd0*/  IMAD.MOV.U32 R35, RZ, RZ, R121 ;  /* 0x000000ffff237224 */ /* 0x000fca00078e0079 */
[----:B------:R1:W-:Y:S04]  /*d2ce0*/  STL.64 [R1+0x38d8], R34 ;  /* 0x0038d82201007387 */ /* 0x0003e80000100a00 */
[----:B------:R1:W-:Y:S01]  /*d2cf0*/  LDGSTS.E [R32+-0x42000], [R34.64], P0 ;  /* 0xbe00000022207fae */ /* 0x0003e20008121844 */
[----:B------:R-:W2:Y:S01]  /*d2d00*/  LDL.LU R42, [R1+0x43b0] ;  /* 0x0043b000012a7983 */ /* 0x000ea20000300800 */
[----:B-1----:R-:W-:Y:S01]  /*d2d10*/  MOV R34, R124 ;  /* 0x0000007c00227202 */ /* 0x002fe20000000f00 */
[----:B------:R-:W-:-:S05]  /*d2d20*/  IMAD.MOV.U32 R35, RZ, RZ, R123 ;  /* 0x000000ffff237224 */ /* 0x000fca00078e007b */
[----:B------:R1:W-:Y:S01]  /*d2d30*/  STL.64 [R1+0x38d0], R34 ;  /* 0x0038d02201007387 */ /* 0x0003e20000100a00 */
[----:B------:R-:W2:Y:S03]  /*d2d40*/  LDL.LU R45, [R1+0x43b4] ;  /* 0x0043b400012d7983 */ /* 0x000ea60000300800 */
[----:B------:R1:W-:Y:S02]  /*d2d50*/  LDGSTS.E [R5+-0x41800], [R34.64], P0 ;  /* 0xbe80000022057fae */ /* 0x0003e40008121844 */
[----:B-1----:R-:W-:Y:S02]  /*d2d60*/  IMAD.MOV.U32 R34, RZ, RZ, R126 ;  /* 0x000000ffff227224 */ /* 0x002fe400078e007e */
[----:B------:R-:W-:-:S05]  /*d2d70*/  IMAD.MOV.U32 R35, RZ, RZ, R125 ;  /* 0x000000ffff237224 */ /* 0x000fca00078e007d */
[----:B------:R1:W-:Y:S01]  /*d2d80*/  STL.64 [R1+0x38c8], R34 ;  /* 0x0038c82201007387 */ /* 0x0003e20000100a00 */
[----:B------:R-:W2:Y:S03]  /*d2d90*/  LDL.LU R40, [R1+0x43a8] ;  /* 0x0043a80001287983 */ /* 0x000ea60000300800 */
[----:B------:R1:W-:Y:S01]  /*d2da0*/  LDGSTS.E [R4+-0x41000], [R34.64], P0 ;  /* 0xbf00000022047fae */ /* 0x0003e20008121844 */
[----:B--2---:R-:W-:-:S05]  /*d2db0*/  IADD3 R33, P1, R33, R159, RZ ;  /* 0x0000009f21217210 */ /* 0x004fca0007f3e0ff */
[----:B------:R2:W-:Y:S01]  /*d2dc0*/  STL [R1+0x43d0], R33 ;  /* 0x0043d02101007387 */ /* 0x0005e20000100800 */
[----:B------:R-:W4:Y:S01]  /*d2dd0*/  LDL.LU R43, [R1+0x43ac] ;  /* 0x0043ac00012b7983 */ /* 0x000f220000300800 */
[----:B-1----:R-:W-:Y:S02]  /*d2de0*/  LOP3.LUT R34, R6, 0x20, RZ, 0x3c, !PT ;  /* 0x0000002006227812 */ /* 0x002fe400078e3cff */
[----:B---3--:R-:W-:Y:S01]  /*d2df0*/  IADD3 R36, P2, R36, R159, RZ ;  /* 0x0000009f24247210 */ /* 0x008fe20007f5e0ff */
[----:B------:R-:W-:Y:S02]  /*d2e00*/  IMAD.MOV.U32 R48, RZ, RZ, R129 ;  /* 0x000000ffff307224 */ /* 0x000fe400078e0081 */
[----:B------:R-:W-:Y:S01]  /*d2e10*/  IMAD.MOV.U32 R49, RZ, RZ, R128 ;  /* 0x000000ffff317224 */ /* 0x000fe200078e0080 */
[----:B------:R-:W-:Y:S02]  /*d2e20*/  LEA R4, R7, R34, 0x11 ;  /* 0x0000002207047211 */ /* 0x000fe400078e88ff */
[----:B------:R-:W3:Y:S01]  /*d2e30*/  LDL.LU R34, [R1+0x43a0] ;  /* 0x0043a00001227983 */ /* 0x000ee20000300800 */
[----:B------:R-:W-:Y:S02]  /*d2e40*/  STL [R1+0x43c8], R36 ;  /* 0x0043c82401007387 */ /* 0x000fe40000100800 */
[----:B------:R-:W-:Y:S02]  /*d2e50*/  STL.64 [R1+0x38c0], R48 ;  /* 0x0038c03001007387 */ /* 0x000fe40000100a00 */
[----:B------:R-:W3:Y:S01]  /*d2e60*/  LDL.LU R41, [R1+0x43a4] ;  /* 0x0043a40001297983 */ /* 0x000ee20000300800 */
[----:B------:R-:W-:Y:S01]  /*d2e70*/  IADD3 R3, R3, 0x100000, RZ ;  /* 0x0010000003037810 */ /* 0x000fe20007ffe0ff */
[----:B------:R-:W-:-:S04]  /*d2e80*/  IMAD.MOV.U32 R32, RZ, RZ, R33 ;  /* 0x000000ffff207224 */ /* 0x000fc800078e0021 */
[----:B------:R1:W-:Y:S01]  /*d2e90*/  LDGSTS.E [R3+-0x40800], [R48.64], P0 ;  /* 0xbf80000030037fae */ /* 0x0003e20008121844 */
[C---:B------:R-:W-:Y:S02]  /*d2ea0*/  IADD3 R5, R4.reuse, 0x100000, RZ ;  /* 0x0010000004057810 */ /* 0x040fe40007ffe0ff */
[----:B-1----:R-:W-:Y:S01]  /*d2eb0*/  IADD3 R3, R4, 0x100000, RZ ;  /* 0x0010000004037810 */ /* 0x002fe20007ffe0ff */
[----:B--2---:R-:W-:Y:S01]  /*d2ec0*/  IMAD.X R39, R39, 0x1, R2, P1 ;  /* 0x0000000127277824 */ /* 0x004fe200008e0602 */
[----:B------:R-:W-:-:S03]  /*d2ed0*/  IADD3 R38, P1, R38, R159, RZ ;  /* 0x0000009f26267210 */ /* 0x000fc60007f3e0ff */
[----:B------:R-:W-:Y:S01]  /*d2ee0*/  IMAD.MOV.U32 R33, RZ, RZ, R39 ;  /* 0x000000ffff217224 */ /* 0x000fe200078e0027 */
[----:B------:R1:W-:Y:S01]  /*d2ef0*/  STL [R1+0x43cc], R39 ;  /* 0x0043cc2701007387 */ /* 0x0003e20000100800 */
[----:B------:R-:W4:Y:S03]  /*d2f00*/  LDL.LU R35, [R1+0x4398] ;  /* 0x0043980001237983 */ /* 0x000f260000300800 */
[----:B------:R1:W-:Y:S04]  /*d2f10*/  LDGSTS.E [R3+-0x5fe00], [R32.64], P0 ;  /* 0xa020000020037fae */ /* 0x0003e80008121844 */
[----:B-1----:R-:W4:Y:S01]  /*d2f20*/  LDL.LU R39, [R1+0x439c] ;  /* 0x00439c0001277983 */ /* 0x002f220000300800 */
[----:B------:R-:W-:Y:S01]  /*d2f30*/  IADD3.X R37, R37, R2, RZ, P2, !PT ;  /* 0x0000000225257210 */ /* 0x000fe200017fe4ff */
[----:B------:R-:W-:-:S02]  /*d2f40*/  IADD3 R44, P2, R44, R159, RZ ;  /* 0x0000009f2c2c7210 */ /* 0x000fc40007f5e0ff */
[----:B------:R-:W-:Y:S02]  /*d2f50*/  STL [R1+0x43c0], R38 ;  /* 0x0043c02601007387 */ /* 0x000fe40000100800 */
[----:B------:R1:W-:Y:S01]  /*d2f60*/  STL [R1+0x43c4], R37 ;  /* 0x0043c42501007387 */ /* 0x0003e20000100800 */
[----:B------:R-:W-:Y:S01]  /*d2f70*/  MOV R32, R36 ;  /* 0x0000002400207202 */ /* 0x000fe20000000f00 */
[----:B------:R-:W-:-:S05]  /*d2f80*/  IMAD.MOV.U32 R33, RZ, RZ, R37 ;  /* 0x000000ffff217224 */ /* 0x000fca00078e0025 */
[----:B------:R1:W-:Y:S04]  /*d2f90*/  LDGSTS.E [R5+-0x5f600], [R32.64], P0 ;  /* 0xa0a0000020057fae */ /* 0x0003e80008121844 */
[----:B-1----:R-:W4:Y:S01]  /*d2fa0*/  LDL.LU R37, [R1+0x4394] ;  /* 0x0043940001257983 */ /* 0x002f220000300800 */
[----:B------:R-:W-:Y:S02]  /*d2fb0*/  STL [R1+0x43b8], R44 ;  /* 0x0043b82c01007387 */ /* 0x000fe40000100800 */
[----:B------:R-:W-:-:S05]  /*d2fc0*/  IMAD.X R46, R46, 0x1, R2, P1 ;  /* 0x000000012e2e7824 */ /* 0x000fca00008e0602 */
[----:B------:R1:W-:Y:S01]  /*d2fd0*/  STL [R1+0x43bc], R46 ;  /* 0x0043bc2e01007387 */ /* 0x0003e20000100800 */
[----:B------:R-:W4:Y:S02]  /*d2fe0*/  LDL.LU R36, [R1+0x4390] ;  /* 0x0043900001247983 */ /* 0x000f240000300800 */
[----:B------:R-:W-:Y:S02]  /*d2ff0*/  IMAD.MOV.U32 R32, RZ, RZ, R38 ;  /* 0x000000ffff207224 */ /* 0x000fe400078e0026 */
[----:B------:R-:W4:Y:S01]  /*d3000*/  LDL.LU R38, [R1+0x438c] ;  /* 0x00438c0001267983 */ /* 0x000f220000300800 */
[----:B------:R-:W-:-:S05]  /*d3010*/  IADD3 R42, P1, R42, R159, RZ ;  /* 0x0000009f2a2a7210 */ /* 0x000fca0007f3e0ff */
[----:B------:R-:W-:Y:S01]  /*d3020*/  STL [R1+0x43b0], R42 ;  /* 0x0043b02a01007387 */ /* 0x000fe20000100800 */
[----:B------:R-:W-:-:S05]  /*d3030*/  IMAD.X R45, R45, 0x1, R2, P2 ;  /* 0x000000012d2d7824 */ /* 0x000fca00010e0602 */
[----:B------:R4:W-:Y:S01]  /*d3040*/  STL [R1+0x43b4], R45 ;  /* 0x0043b42d01007387 */ /* 0x0009e20000100800 */
[----:B------:R-:W4:Y:S01]  /*d3050*/  LDL.LU R48, [R1+0x4388] ;  /* 0x0043880001307983 */ /* 0x000f220000300800 */
[----:B------:R-:W-:Y:S02]  /*d3060*/  MOV R33, R46 ;  /* 0x0000002e00217202 */ /* 0x000fe40000000f00 */
[----:B-1----:R-:W4:Y:S04]  /*d3070*/  LDL.LU R46, [R1+0x4380] ;  /* 0x00438000012e7983 */ /* 0x002f280000300800 */
[----:B------:R1:W-:Y:S01]  /*d3080*/  LDGSTS.E [R3+-0x5ee00], [R32.64], P0 ;  /* 0xa120000020037fae */ /* 0x0003e20008121844 */
[----:B------:R-:W-:-:S05]  /*d3090*/  IADD3 R40, P2, R40, R159, RZ ;  /* 0x0000009f28287210 */ /* 0x000fca0007f5e0ff */
[----:B------:R1:W-:Y:S01]  /*d30a0*/  STL [R1+0x43a8], R40 ;  /* 0x0043a82801007387 */ /* 0x0003e20000100800 */
[----:B----4-:R-:W-:-:S05]  /*d30b0*/  IMAD.X R43, R43, 0x1, R2, P1 ;  /* 0x000000012b2b7824 */ /* 0x010fca00008e0602 */
[----:B------:R4:W-:Y:S01]  /*d30c0*/  STL [R1+0x43ac], R43 ;  /* 0x0043ac2b01007387 */ /* 0x0009e20000100800 */
[----:B------:R-:W2:Y:S01]  /*d30d0*/  LDL.LU R49, [R1+0x4384] ;  /* 0x0043840001317983 */ /* 0x000ea20000300800 */
[----:B---3--:R-:W-:Y:S02]  /*d30e0*/  IADD3 R34, P1, R34, R159, RZ ;  /* 0x0000009f22227210 */ /* 0x008fe40007f3e0ff */
[----:B------:R-:W-:Y:S01]  /*d30f0*/  IADD3.X R41, R41, R2, RZ, P2, !PT ;  /* 0x0000000229297210 */ /* 0x000fe200017fe4ff */
[----:B-1----:R-:W-:Y:S02]  /*d3100*/  IMAD.MOV.U32 R32, RZ, RZ, R44 ;  /* 0x000000ffff207224 */ /* 0x002fe400078e002c */
[----:B------:R1:W-:Y:S01]  /*d3110*/  STL [R1+0x43a0], R34 ;  /* 0x0043a02201007387 */ /* 0x0003e20000100800 */
[----:B------:R-:W-:Y:S02]  /*d3120*/  IMAD.MOV.U32 R33, RZ, RZ, R45 ;  /* 0x000000ffff217224 */ /* 0x000fe400078e002d */
[----:B------:R3:W-:Y:S02]  /*d3130*/  STL [R1+0x43a4], R41 ;  /* 0x0043a42901007387 */ /* 0x0007e40000100800 */
[----:B------:R-:W2:Y:S01]  /*d3140*/  LDL.LU R44, [R1+0x4378] ;  /* 0x00437800012c7983 */ /* 0x000ea20000300800 */
[----:B------:R-:W2:Y:S04]  /*d3150*/  LDL.LU R47, [R1+0x437c] ;  /* 0x00437c00012f7983 */ /* 0x000ea80000300800 */
[----:B------:R1:W-:Y:S02]  /*d3160*/  LDGSTS.E [R5+-0x5e600], [R32.64], P0 ;  /* 0xa1a0000020057fae */ /* 0x0003e40008121844 */
[----:B-1----:R-:W-:-:S02]  /*d3170*/  IMAD.MOV.U32 R32, RZ, RZ, R42 ;  /* 0x000000ffff207224 */ /* 0x002fc400078e002a */
[----:B------:R-:W-:-:S05]  /*d3180*/  IMAD.MOV.U32 R33, RZ, RZ, R43 ;  /* 0x000000ffff217224 */ /* 0x000fca00078e002b */
[----:B------:R1:W-:Y:S01]  /*d3190*/  LDGSTS.E [R3+-0x5de00], [R32.64], P0 ;  /* 0xa220000020037fae */ /* 0x0003e20008121844 */
[----:B----4-:R-:W-:-:S05]  /*d31a0*/  IADD3 R35, P2, R35, R159, RZ ;  /* 0x0000009f23237210 */ /* 0x010fca0007f5e0ff */
[----:B------:R-:W-:Y:S01]  /*d31b0*/  STL [R1+0x4398], R35 ;  /* 0x0043982301007387 */ /* 0x000fe20000100800 */
[----:B------:R-:W-:Y:S01]  /*d31c0*/  IMAD.X R39, R39, 0x1, R2, P1 ;  /* 0x0000000127277824 */ /* 0x000fe200008e0602 */
[----:B-1----:R-:W-:-:S04]  /*d31d0*/  MOV R32, R40 ;  /* 0x0000002800207202 */ /* 0x002fc80000000f00 */
[----:B------:R1:W-:Y:S01]  /*d31e0*/  STL [R1+0x439c], R39 ;  /* 0x00439c2701007387 */ /* 0x0003e20000100800 */
[----:B------:R-:W4:Y:S02]  /*d31f0*/  LDL.LU R45, [R1+0x4374] ;  /* 0x00437400012d7983 */ /* 0x000f240000300800 */
[----:B------:R-:W4:Y:S02]  /*d3200*/  LDL.LU R42, [R1+0x4370] ;  /* 0x00437000012a7983 */ /* 0x000f240000300800 */
[----:B------:R-:W-:Y:S01]  /*d3210*/  IMAD.MOV.U32 R33, RZ, RZ, R41 ;  /* 0x000000ffff217224 */ /* 0x000fe200078e0029 */
[----:B------:R-:W4:Y:S01]  /*d3220*/  LDL.LU R40, [R1+0x4368] ;  /* 0x0043680001287983 */ /* 0x000f220000300800 */
[----:B------:R-:W4:Y:S03]  /*d3230*/  LDL.LU R43, [R1+0x436c] ;  /* 0x00436c00012b7983 */ /* 0x000f260000300800 */
[----:B------:R1:W-:Y:S01]  /*d3240*/  LDGSTS.E [R5+-0x5d600], [R32.64], P0 ;  /* 0xa2a0000020057fae */ /* 0x0003e20008121844 */
[----:B------:R-:W-:Y:S01]  /*d3250*/  IMAD.X R37, R37, 0x1, R2, P2 ;  /* 0x0000000125257824 */ /* 0x000fe200010e0602 */
[----:B------:R-:W-:Y:S01]  /*d3260*/  IADD3 R36, P1, R36, R159, RZ ;  /* 0x0000009f24247210 */ /* 0x000fe20007f3e0ff */
[----:B-1----:R-:W-:Y:S01]  /*d3270*/  IMAD.MOV.U32 R32, RZ, RZ, R34 ;  /* 0x000000ffff207224 */ /* 0x002fe200078e0022 */
[----:B------:R-:W-:-:S03]  /*d3280*/  MOV R33, R39 ;  /* 0x0000002700217202 */ /* 0x000fc60000000f00 */
[----:B------:R-:W-:Y:S01]  /*d3290*/  STL [R1+0x4390], R36 ;  /* 0x0043902401007387 */ /* 0x000fe20000100800 */
[----:B------:R1:W-:Y:S02]  /*d32a0*/  STL [R1+0x4394], R37 ;  /* 0x0043942501007387 */ /* 0x0003e40000100800 */
[----:B------:R-:W4:Y:S02]  /*d32b0*/  LDL.LU R34, [R1+0x4360] ;  /* 0x0043600001227983 */ /* 0x000f240000300800 */
[----:B------:R-:W-:Y:S01]  /*d32c0*/  IMAD.X R38, R38, 0x1, R2, P1 ;  /* 0x0000000126267824 */ /* 0x000fe200008e0602 */
[----:B---3--:R-:W3:Y:S04]  /*d32d0*/  LDL.LU R41, [R1+0x4364] ;  /* 0x0043640001297983 */ /* 0x008ee80000300800 */
[----:B------:R1:W-:Y:S02]  /*d32e0*/  LDGSTS.E [R3+-0x5ce00], [R32.64], P0 ;  /* 0xa320000020037fae */ /* 0x0003e40008121844 */
[----:B-1----:R-:W-:-:S02]  /*d32f0*/  IMAD.MOV.U32 R32, RZ, RZ, R35 ;  /* 0x000000ffff207224 */ /* 0x002fc400078e0023 */
[----:B------:R-:W-:-:S05]  /*d3300*/  IMAD.MOV.U32 R33, RZ, RZ, R37 ;  /* 0x000000ffff217224 */ /* 0x000fca00078e0025 */
[----:B------:R1:W-:Y:S01]  /*d3310*/  LDGSTS.E [R5+-0x5c600], [R32.64], P0 ;  /* 0xa3a0000020057fae */ /* 0x0003e20008121844 */
[----:B------:R-:W-:-:S05]  /*d3320*/  IADD3 R48, P2, R48, R159, RZ ;  /* 0x0000009f30307210 */ /* 0x000fca0007f5e0ff */
[----:B------:R-:W-:Y:S01]  /*d3330*/  STL [R1+0x4388], R48 ;  /* 0x0043883001007387 */ /* 0x000fe20000100800 */
[----:B------:R1:W-:Y:S02]  /*d3340*/  STL [R1+0x438c], R38 ;  /* 0x00438c2601007387 */ /* 0x0003e40000100800 */
[----:B------:R-:W3:Y:S02]  /*d3350*/  LDL.LU R39, [R1+0x435c] ;  /* 0x00435c0001277983 */ /* 0x000ee40000300800 */
[----:B------:R-:W3:Y:S01]  /*d3360*/  LDL.LU R37, [R1+0x4358] ;  /* 0x0043580001257983 */ /* 0x000ee20000300800 */
[----:B------:R-:W3:Y:S01]  /*d3370*/  LDL.LU R35, [R1+0x4354] ;  /* 0x0043540001237983 */ /* 0x000ee20000300800 */
[----:B------:R-:W-:Y:S01]  /*d3380*/  IADD3 R46, P1, R46, R159, RZ ;  /* 0x0000009f2e2e7210 */ /* 0x000fe20007f3e0ff */
[----:B-1----:R-:W-:Y:S02]  /*d3390*/  IMAD.MOV.U32 R33, RZ, RZ, R38 ;  /* 0x000000ffff217224 */ /* 0x002fe400078e0026 */
[----:B------:R-:W3:Y:S02]  /*d33a0*/  LDL.LU R38, [R1+0x4350] ;  /* 0x0043500001267983 */ /* 0x000ee40000300800 */
[----:B------:R-:W-:Y:S02]  /*d33b0*/  STL [R1+0x4380], R46 ;  /* 0x0043802e01007387 */ /* 0x000fe40000100800 */
[----:B------:R-:W-:-:S05]  /*d33c0*/  IMAD.MOV.U32 R32, RZ, RZ, R36 ;  /* 0x000000ffff207224 */ /* 0x000fca00078e0024 */
[----:B------:R1:W-:Y:S01]  /*d33d0*/  LDGSTS.E [R3+-0x5be00], [R32.64], P0 ;  /* 0xa420000020037fae */ /* 0x0003e20008121844 */
[----:B--2---:R-:W-:-:S05]  /*d33e0*/  IADD3.X R49, R49, R2, RZ, P2, !PT ;  /* 0x0000000231317210 */ /* 0x004fca00017fe4ff */
[----:B------:R-:W-:Y:S01]  /*d33f0*/  STL [R1+0x4384], R49 ;  /* 0x0043843101007387 */ /* 0x000fe20000100800 */
[----:B------:R-:W2:Y:S01]  /*d3400*/  LDL.LU R36, [R1+0x434c] ;  /* 0x00434c0001247983 */ /* 0x000ea20000300800 */
[----:B-1----:R-:W-:Y:S01]  /*d3410*/  MOV R32, R48 ;  /* 0x0000003000207202 */ /* 0x002fe20000000f00 */
[----:B------:R-:W-:Y:S02]  /*d3420*/  IMAD.MOV.U32 R33, RZ, RZ, R49 ;  /* 0x000000ffff217224 */ /* 0x000fe400078e0031 */
[----:B------:R-:W-:Y:S01]  /*d3430*/  IMAD.X R47, R47, 0x1, R2, P1 ;  /* 0x000000012f2f7824 */ /* 0x000fe200008e0602 */
[----:B------:R-:W-:Y:S02]  /*d3440*/  IADD3 R44, P2, R44, R159, RZ ;  /* 0x0000009f2c2c7210 */ /* 0x000fe40007f5e0ff */
[----:B------:R1:W-:Y:S02]  /*d3450*/  LDGSTS.E [R5+-0x5b600], [R32.64], P0 ;  /* 0xa4a0000020057fae */ /* 0x0003e40008121844 */
[----:B-1----:R-:W-:Y:S01]  /*d3460*/  IMAD.MOV.U32 R32, RZ, RZ, R46 ;  /* 0x000000ffff207224 */ /* 0x002fe200078e002e */
[----:B------:R-:W-:-:S05]  /*d3470*/  MOV R33, R47 ;  /* 0x0000002f00217202 */ /* 0x000fca0000000f00 */
[----:B------:R1:W-:Y:S02]  /*d3480*/  LDGSTS.E [R3+-0x5ae00], [R32.64], P0 ;  /* 0xa520000020037fae */ /* 0x0003e40008121844 */
[----:B-1----:R-:W-:Y:S02]  /*d3490*/  IMAD.MOV.U32 R32, RZ, RZ, R44 ;  /* 0x000000ffff207224 */ /* 0x002fe400078e002c */
[----:B----4-:R-:W-:Y:S01]  /*d34a0*/  IMAD.X R45, R45, 0x1, R2, P2 ;  /* 0x000000012d2d7824 */ /* 0x010fe200010e0602 */
[----:B------:R-:W-:-:S03]  /*d34b0*/  IADD3 R42, P1, R42, R159, RZ ;  /* 0x0000009f2a2a7210 */ /* 0x000fc60007f3e0ff */
[----:B------:R-:W-:Y:S01]  /*d34c0*/  IMAD.MOV.U32 R33, RZ, RZ, R45 ;  /* 0x000000ffff217224 */ /* 0x000fe200078e002d */
[----:B------:R-:W-:Y:S01]  /*d34d0*/  IADD3 R40, P2, R40, R159, RZ ;  /* 0x0000009f28287210 */ /* 0x000fe20007f5e0ff */
[----:B------:R-:W-:-:S03]  /*d34e0*/  IMAD.X R43, R43, 0x1, R2, P1 ;  /* 0x000000012b2b7824 */ /* 0x000fc600008e0602 */
[----:B------:R1:W-:Y:S04]  /*d34f0*/  LDGSTS.E [R5+-0x5a600], [R32.64], P0 ;  /* 0xa5a0000020057fae */ /* 0x0003e80008121844 */
[----:B------:R-:W-:Y:S01]  /*d3500*/  STL [R1+0x4378], R44 ;  /* 0x0043782c01007387 */ /* 0x000fe20000100800 */
[----:B-1----:R-:W-:Y:S02]  /*d3510*/  IMAD.MOV.U32 R32, RZ, RZ, R42 ;  /* 0x000000ffff207224 */ /* 0x002fe400078e002a */
[----:B------:R-:W-:-:S05]  /*d3520*/  IMAD.MOV.U32 R33, RZ, RZ, R43 ;  /* 0x000000ffff217224 */ /* 0x000fca00078e002b */
[----:B------:R1:W-:Y:S01]  /*d3530*/  LDGSTS.E [R3+-0x59e00], [R32.64], P0 ;  /* 0xa620000020037fae */ /* 0x0003e20008121844 */
[----:B------:R-:W-:Y:S02]  /*d3540*/  IADD3 R34, P1, R34, R159, RZ ;  /* 0x0000009f22227210 */ /* 0x000fe40007f3e0ff */
[----:B---3--:R-:W-:Y:S01]  /*d3550*/  IADD3.X R41, R41, R2, RZ, P2, !PT ;  /* 0x0000000229297210 */ /* 0x008fe200017fe4ff */
[----:B------:R-:W-:Y:S01]  /*d3560*/  STL [R1+0x437c], R47 ;  /* 0x00437c2f01007387 */ /* 0x000fe20000100800 */
[----:B-1----:R-:W-:-:S03]  /*d3570*/  MOV R32, R40 ;  /* 0x0000002800207202 */ /* 0x002fc60000000f00 */
[----:B------:R-:W-:Y:S01]  /*d3580*/  IMAD.MOV.U32 R33, RZ, RZ, R41 ;  /* 0x000000ffff217224 */ /* 0x000fe200078e0029 */
[----:B------:R-:W-:Y:S01]  /*d3590*/  STL [R1+0x4370], R42 ;  /* 0x0043702a01007387 */ /* 0x000fe20000100800 */
[----:B------:R-:W-:Y:S03]  /*d35a0*/  STL [R1+0x4374], R45 ;  /* 0x0043742d01007387 */ /* 0x000fe60000100800 */
[----:B------:R1:W-:Y:S01]  /*d35b0*/  LDGSTS.E [R5+-0x59600], [R32.64], P0 ;  /* 0xa6a0000020057fae */ /* 0x0003e20008121844 */
[----:B------:R-:W-:Y:S02]  /*d35c0*/  STL [R1+0x4368], R40 ;  /* 0x0043682801007387 */ /* 0x000fe40000100800 */
[----:B------:R-:W-:Y:S02]  /*d35d0*/  STL [R1+0x436c], R43 ;  /* 0x00436c2b01007387 */ /* 0x000fe40000100800 */
[----:B------:R3:W-:Y:S02]  /*d35e0*/  STL [R1+0x4360], R34 ;  /* 0x0043602201007387 */ /* 0x0007e40000100800 */
[----:B-1----:R-:W-:-:S02]  /*d35f0*/  IMAD.MOV.U32 R32, RZ, RZ, R34 ;  /* 0x000000ffff207224 */ /* 0x002fc400078e0022 */
[--C-:B------:R-:W-:Y:S01]  /*d3600*/  IMAD.X R39, R39, 0x1, R2.reuse, P1 ;  /* 0x0000000127277824 */ /* 0x100fe200008e0602 */
[-C--:B------:R-:W-:Y:S02]  /*d3610*/  IADD3 R37, P2, R37, R159.reuse, RZ ;  /* 0x0000009f25257210 */ /* 0x080fe40007f5e0ff */
[----:B------:R-:W-:Y:S02]  /*d3620*/  IADD3 R35, P1, R35, R159, RZ ;  /* 0x0000009f23237210 */ /* 0x000fe40007f3e0ff */
[----:B------:R-:W-:Y:S01]  /*d3630*/  MOV R33, R39 ;  /* 0x0000002700217202 */ /* 0x000fe20000000f00 */
[----:B------:R-:W-:-:S04]  /*d3640*/  IMAD.X R38, R38, 0x1, R2, P2 ;  /* 0x0000000126267824 */ /* 0x000fc800010e0602 */
[----:B------:R1:W-:Y:S01]  /*d3650*/  LDGSTS.E [R3+-0x58e00], [R32.64], P0 ;  /* 0xa720000020037fae */ /* 0x0003e20008121844 */
[----:B---3--:R-:W-:-:S03]  /*d3660*/  IADD3 R34, R4, 0x100000, RZ ;  /* 0x0010000004227810 */ /* 0x008fc60007ffe0ff */
[----:B------:R-:W-:Y:S01]  /*d3670*/  STL [R1+0x4364], R41 ;  /* 0x0043642901007387 */ /* 0x000fe20000100800 */
[----:B------:R-:W-:Y:S02]  /*d3680*/  STL [R1+0x4358], R37 ;  /* 0x0043582501007387 */ /* 0x000fe40000100800 */
[----:B-1----:R-:W-:Y:S02]  /*d3690*/  IMAD.MOV.U32 R32, RZ, RZ, R37 ;  /* 0x000000ffff207224 */ /* 0x002fe400078e0025 */
[----:B------:R-:W-:Y:S01]  /*d36a0*/  IMAD.MOV.U32 R33, RZ, RZ, R38 ;  /* 0x000000ffff217224 */ /* 0x000fe200078e0026 */
[----:B------:R-:W-:Y:S04]  /*d36b0*/  STL [R1+0x435c], R39 ;  /* 0x00435c2701007387 */ /* 0x000fe80000100800 */
[----:B------:R1:W-:Y:S01]  /*d36c0*/  LDGSTS.E [R34+-0x58600], [R32.64], P0 ;  /* 0xa7a0000020227fae */ /* 0x0003e20008121844 */
[----:B------:R3:W-:Y:S02]  /*d36d0*/  STL [R1+0x4354], R35 ;  /* 0x0043542301007387 */ /* 0x0007e40000100800 */
[----:B------:R-:W-:Y:S01]  /*d36e0*/  STL [R1+0x4350], R38 ;  /* 0x0043502601007387 */ /* 0x000fe20000100800 */
[----:B-1----:R-:W-:Y:S01]  /*d36f0*/  MOV R32, R35 ;  /* 0x0000002300207202 */ /* 0x002fe20000000f00 */
[----:B------:R-:W-:-:S02]  /*d3700*/  IMAD.MOV.U32 R34, RZ, RZ, R131 ;  /* 0x000000ffff227224 */ /* 0x000fc400078e0083 */
[----:B---3--:R-:W-:Y:S02]  /*d3710*/  IMAD.MOV.U32 R35, RZ, RZ, R130 ;  /* 0x000000ffff237224 */ /* 0x008fe400078e0082 */
[----:B--2---:R-:W-:-:S04]  /*d3720*/  IMAD.X R36, R36, 0x1, R2, P1 ;  /* 0x0000000124247824 */ /* 0x004fc800008e0602 */
[----:B------:R-:W-:Y:S01]  /*d3730*/  IMAD.MOV.U32 R33, RZ, RZ, R36 ;  /* 0x000000ffff217224 */ /* 0x000fe200078e0024 */
[----:B------:R-:W-:Y:S04]  /*d3740*/  STL [R1+0x434c], R36 ;  /* 0x00434c2401007387 */ /* 0x000fe80000100800 */
[----:B------:R1:W-:Y:S01]  /*d3750*/  LDGSTS.E [R5+-0x57e00], [R32.64], P0 ;  /* 0xa820000020057fae */ /* 0x0003e20008121844 */
[----:B------:R-:W-:Y:S02]  /*d3760*/  STL.64 [R1+0x38b8], R34 ;  /* 0x0038b82201007387 */ /* 0x000fe40000100a00 */
[----:B------:R2:W-:Y:S01]  /*d3770*/  LDGSTS.E [R3+-0x57600], [R34.64], P0 ;  /* 0xa8a0000022037fae */ /* 0x0005e20008121844 */
[----:B-1----:R-:W-:Y:S01]  /*d3780*/  MOV R32, R133 ;  /* 0x0000008500207202 */ /* 0x002fe20000000f00 */
[----:B------:R-:W-:-:S05]  /*d3790*/  IMAD.MOV.U32 R33, RZ, RZ, R132 ;  /* 0x000000ffff217224 */ /* 0x000fca00078e0084 */
        /* <DEDUP_REMOVED lines=66> */
[----:B-1----:R-:W-:Y:S01]  /*d3bc0*/  IMAD.MOV.U32 R32, RZ, RZ, R169 ;  /* 0x000000ffff207224 */ /* 0x002fe200078e00a9 */
[----:B------:R-:W-:-:S05]  /*d3bd0*/  MOV R33, R168 ;  /* 0x000000a800217202 */ /* 0x000fca0000000f00 */
        /* <DEDUP_REMOVED lines=73> */
[----:B------:R1:W-:Y:S01]  /*d4070*/  LDGSTS.E [R3+-0x45600], [R32.64], P0 ;  /* 0xbaa0000020037fae */ /* 0x0003e20008121844 */
[----:B--2---:R-:W-:Y:S01]  /*d4080*/  IMAD.MOV.U32 R34, RZ, RZ, R211 ;  /* 0x000000ffff227224 */ /* 0x004fe200078e00d3 */
[----:B------:R-:W-:Y:S01]  /*d4090*/  MOV R35, R210 ;  /* 0x000000d200237202 */ /* 0x000fe20000000f00 */
[----:B-1----:R-:W-:Y:S02]  /*d40a0*/  IMAD.MOV.U32 R32, RZ, RZ, R207 ;  /* 0x000000ffff207224 */ /* 0x002fe400078e00cf */
[----:B------:R-:W-:-:S05]  /*d40b0*/  IMAD.MOV.U32 R33, RZ, RZ, R206 ;  /* 0x000000ffff217224 */ /* 0x000fca00078e00ce */
[----:B------:R1:W-:Y:S04]  /*d40c0*/  STL.64 [R1+0x3790], R32 ;  /* 0x0037902001007387 */ /* 0x0003e80000100a00 */
[----:B------:R1:W-:Y:S01]  /*d40d0*/  LDGSTS.E [R5+-0x44e00], [R32.64], P0 ;  /* 0xbb20000020057fae */ /* 0x0003e20008121844 */
[----:B------:R-:W2:Y:S01]  /*d40e0*/  LDL.LU R36, [R1+0x4348] ;  /* 0x0043480001247983 */ /* 0x000ea20000300800 */
[----:B-1----:R-:W-:Y:S01]  /*d40f0*/  MOV R32, R209 ;  /* 0x000000d100207202 */ /* 0x002fe20000000f00 */
[----:B------:R-:W-:-:S05]  /*d4100*/  IMAD.MOV.U32 R33, RZ, RZ, R208 ;  /* 0x000000ffff217224 */ /* 0x000fca00078e00d0 */
[----:B------:R1:W-:Y:S04]  /*d4110*/  STL.64 [R1+0x3788], R32 ;  /* 0x0037882001007387 */ /* 0x0003e80000100a00 */
[----:B------:R1:W-:Y:S01]  /*d4120*/  LDGSTS.E [R3+-0x44600], [R32.64], P0 ;  /* 0xbba0000020037fae */ /* 0x0003e20008121844 */
[----:B------:R3:W-:Y:S03]  /*d4130*/  LDGSTS.E [R5+-0x43e00], [R34.64], P0 ;  /* 0xbc20000022057fae */ /* 0x0007e60008121844 */
[----:B-1----:R-:W4:Y:S01]  /*d4140*/  LDL.LU R33, [R1+0x433c] ;  /* 0x00433c0001217983 */ /* 0x002f220000300800 */
[----:B------:R3:W-:Y:S02]  /*d4150*/  STL.64 [R1+0x3780], R34 ;  /* 0x0037802201007387 */ /* 0x0007e40000100a00 */
[----:B------:R-:W4:Y:S02]  /*d4160*/  LDL.LU R37, [R1+0x4344] ;  /* 0x0043440001257983 */ /* 0x000f240000300800 */
[----:B---3--:R-:W-:-:S02]  /*d4170*/  IMAD.MOV.U32 R34, RZ, RZ, R213 ;  /* 0x000000ffff227224 */ /* 0x008fc400078e00d5 */
[----:B------:R-:W-:-:S05]  /*d4180*/  IMAD.MOV.U32 R35, RZ, RZ, R212 ;  /* 0x000000ffff237224 */ /* 0x000fca00078e00d4 */
[----:B------:R1:W-:Y:S04]  /*d4190*/  STL.64 [R1+0x3778], R34 ;  /* 0x0037782201007387 */ /* 0x0003e80000100a00 */
[----:B------:R1:W-:Y:S01]  /*d41a0*/  LDGSTS.E [R3+-0x43600], [R34.64], P0 ;  /* 0xbca0000022037fae */ /* 0x0003e20008121844 */
[----:B------:R-:W3:Y:S01]  /*d41b0*/  LDL.LU R44, [R1+0x432c] ;  /* 0x00432c00012c7983 */ /* 0x000ee20000300800 */
[----:B-1----:R-:W-:Y:S01]  /*d41c0*/  MOV R34, R215 ;  /* 0x000000d700227202 */ /* 0x002fe20000000f00 */
[----:B------:R-:W-:-:S05]  /*d41d0*/  IMAD.MOV.U32 R35, RZ, RZ, R214 ;  /* 0x000000ffff237224 */ /* 0x000fca00078e00d6 */
[----:B------:R1:W-:Y:S04]  /*d41e0*/  STL.64 [R1+0x3770], R34 ;  /* 0x0037702201007387 */ /* 0x0003e80000100a00 */
[----:B------:R1:W-:Y:S01]  /*d41f0*/  LDGSTS.E [R5+-0x42e00], [R34.64], P0 ;  /* 0xbd20000022057fae */ /* 0x0003e20008121844 */
[----:B------:R-:W3:Y:S02]  /*d4200*/  LDL.LU R38, [R1+0x4334] ;  /* 0x0043340001267983 */ /* 0x000ee40000300800 */
[----:B------:R-:W3:Y:S01]  /*d4210*/  LDL.LU R42, [R1+0x431c] ;  /* 0x00431c00012a7983 */ /* 0x000ee20000300800 */
[----:B------:R-:W-:Y:S01]  /*d4220*/  IADD3 R32, R4, 0x100000, RZ ;  /* 0x0010000004207810 */ /* 0x000fe20007ffe0ff */
[----:B-1----:R-:W-:Y:S01]  /*d4230*/  IMAD.MOV.U32 R34, RZ, RZ, R217 ;  /* 0x000000ffff227224 */ /* 0x002fe200078e00d9 */
[----:B------:R-:W-:-:S05]  /*d4240*/  MOV R35, R216 ;  /* 0x000000d800237202 */ /* 0x000fca0000000f00 */
[----:B------:R1:W-:Y:S04]  /*d4250*/  STL.64 [R1+0x3768], R34 ;  /* 0x0037682201007387 */ /* 0x0003e80000100a00 */
[----:B------:R1:W-:Y:S01]  /*d4260*/  LDGSTS.E [R3+-0x42600], [R34.64], P0 ;  /* 0xbda0000022037fae */ /* 0x0003e20008121844 */
[----:B------:R-:W3:Y:S02]  /*d4270*/  LDL.LU R45, [R1+0x4324] ;  /* 0x00432400012d7983 */ /* 0x000ee40000300800 */
[----:B-1----:R-:W-:Y:S02]  /*d4280*/  IMAD.MOV.U32 R34, RZ, RZ, R219 ;  /* 0x000000ffff227224 */ /* 0x002fe400078e00db */
[----:B------:R-:W-:-:S05]  /*d4290*/  IMAD.MOV.U32 R35, RZ, RZ, R218 ;  /* 0x000000ffff237224 */ /* 0x000fca00078e00da */
[----:B------:R1:W-:Y:S04]  /*d42a0*/  STL.64 [R1+0x3760], R34 ;  /* 0x0037602201007387 */ /* 0x0003e80000100a00 */
[----:B------:R1:W-:Y:S01]  /*d42b0*/  LDGSTS.E [R32+-0x41e00], [R34.64], P0 ;  /* 0xbe20000022207fae */ /* 0x0003e20008121844 */
[----:B------:R-:W3:Y:S01]  /*d42c0*/  LDL.LU R40, [R1+0x430c] ;  /* 0x00430c0001287983 */ /* 0x000ee20000300800 */
[----:B-1----:R-:W-:Y:S01]  /*d42d0*/  MOV R34, R221 ;  /* 0x000000dd00227202 */ /* 0x002fe20000000f00 */
[----:B------:R-:W-:-:S05]  /*d42e0*/  IMAD.MOV.U32 R35, RZ, RZ, R220 ;  /* 0x000000ffff237224 */ /* 0x000fca00078e00dc */
[----:B------:R1:W-:Y:S01]  /*d42f0*/  STL.64 [R1+0x3758], R34 ;  /* 0x0037582201007387 */ /* 0x0003e20000100a00 */
[----:B------:R-:W3:Y:S02]  /*d4300*/  LDL.LU R43, [R1+0x4314] ;  /* 0x00431400012b7983 */ /* 0x000ee40000300800 */
[----:B------:R-:W-:Y:S01]  /*d4310*/  IMAD.MOV.U32 R46, RZ, RZ, R223 ;  /* 0x000000ffff2e7224 */ /* 0x000fe200078e00df */
[----:B------:R-:W-:Y:S01]  /*d4320*/  MOV R47, R222 ;  /* 0x000000de002f7202 */ /* 0x000fe20000000f00 */
[----:B------:R1:W-:Y:S04]  /*d4330*/  LDGSTS.E [R5+-0x41600], [R34.64], P0 ;  /* 0xbea0000022057fae */ /* 0x0003e80008121844 */
[----:B------:R1:W-:Y:S04]  /*d4340*/  STL.64 [R1+0x3750], R46 ;  /* 0x0037502e01007387 */ /* 0x0003e80000100a00 */
[----:B------:R1:W-:Y:S02]  /*d4350*/  LDGSTS.E [R3+-0x40e00], [R46.64], P0 ;  /* 0xbf2000002e037fae */ /* 0x0003e40008121844 */
[----:B-1----:R-:W-:-:S02]  /*d4360*/  LOP3.LUT R35, R6, 0x40, RZ, 0x3c, !PT ;  /* 0x0000004006237812 */ /* 0x002fc400078e3cff */
[----:B------:R-:W3:Y:S01]  /*d4370*/  LDL.LU R34, [R1+0x42fc] ;  /* 0x0042fc0001227983 */ /* 0x000ee20000300800 */
[----:B------:R-:W3:Y:S02]  /*d4380*/  LDL.LU R41, [R1+0x4304] ;  /* 0x0043040001297983 */ /* 0x000ee40000300800 */
[----:B------:R-:W-:Y:S01]  /*d4390*/  IMAD R3, R7, 0x20000, R35 ;  /* 0x0002000007037824 */ /* 0x000fe200078e0223 */
[----:B------:R-:W-:Y:S01]  /*d43a0*/  MOV R46, R225 ;  /* 0x000000e1002e7202 */ /* 0x000fe20000000f00 */
[----:B------:R-:W-:Y:S01]  /*d43b0*/  IMAD.MOV.U32 R47, RZ, RZ, R224 ;  /* 0x000000ffff2f7224 */ /* 0x000fe200078e00e0 */
[----:B------:R-:W3:Y:S01]  /*d43c0*/  LDL.LU R35, [R1+0x42ec] ;  /* 0x0042ec0001237983 */ /* 0x000ee20000300800 */
[----:B------:R-:W-:Y:S02]  /*d43d0*/  IADD3 R4, R4, 0x100000, RZ ;  /* 0x0010000004047810 */ /* 0x000fe40007ffe0ff */
[----:B------:R-:W-:-:S03]  /*d43e0*/  IADD3 R32, R3, 0x100000, RZ ;  /* 0x0010000003207810 */ /* 0x000fc60007ffe0ff */
[----:B------:R1:W-:Y:S01]  /*d43f0*/  LDGSTS.E [R4+-0x40600], [R46.64], P0 ;  /* 0xbfa000002e047fae */ /* 0x0003e20008121844 */
[----:B--2---:R-:W-:-:S05]  /*d4400*/  IADD3 R36, P1, R36, R159, RZ ;  /* 0x0000009f24247210 */ /* 0x004fca0007f3e0ff */
[----:B------:R-:W-:Y:S01]  /*d4410*/  STL [R1+0x4348], R36 ;  /* 0x0043482401007387 */ /* 0x000fe20000100800 */
[----:B-1----:R-:W-:Y:S02]  /*d4420*/  MOV R4, R36 ;  /* 0x0000002400047202 */ /* 0x002fe40000000f00 */
[----:B----4-:R-:W-:Y:S01]  /*d4430*/  IADD3 R33, P2, R33, R159, RZ ;  /* 0x0000009f21217210 */ /* 0x010fe20007f5e0ff */
[----:B------:R-:W-:-:S04]  /*d4440*/  IMAD.X R37, R37, 0x1, R2, P1 ;  /* 0x0000000125257824 */ /* 0x000fc800008e0602 */
[----:B------:R-:W-:Y:S01]  /*d4450*/  STL [R1+0x433c], R33 ;  /* 0x00433c2101007387 */ /* 0x000fe20000100800 */
[----:B------:R1:W-:Y:S02]  /*d4460*/  STL [R1+0x4344], R37 ;  /* 0x0043442501007387 */ /* 0x0003e40000100800 */
[----:B------:R-:W-:Y:S02]  /*d4470*/  STL.64 [R1+0x3748], R46 ;  /* 0x0037482e01007387 */ /* 0x000fe40000100a00 */
[----:B------:R-:W2:Y:S02]  /*d4480*/  LDL.LU R39, [R1+0x42f4] ;  /* 0x0042f40001277983 */ /* 0x000ea40000300800 */
[----:B------:R-:W-:-:S05]  /*d4490*/  IMAD.MOV.U32 R5, RZ, RZ, R37 ;  /* 0x000000ffff057224 */ /* 0x000fca00078e0025 */
[----:B------:R4:W-:Y:S04]  /*d44a0*/  LDGSTS.E [R32+-0x5fc00], [R4.64], P0 ;  /* 0xa040000004207fae */ /* 0x0009e80008121844 */
[----:B-1----:R-:W2:Y:S01]  /*d44b0*/  LDL.LU R37, [R1+0x42e4] ;  /* 0x0042e40001257983 */ /* 0x002ea20000300800 */
[----:B---3--:R-:W-:-:S05]  /*d44c0*/  IADD3 R44, P1, R44, R159, RZ ;  /* 0x0000009f2c2c7210 */ /* 0x008fca0007f3e0ff */
[----:B------:R-:W-:Y:S01]  /*d44d0*/  STL [R1+0x432c], R44 ;  /* 0x00432c2c01007387 */ /* 0x000fe20000100800 */
[----:B------:R-:W-:Y:S01]  /*d44e0*/  IMAD.X R38, R38, 0x1, R2, P2 ;  /* 0x0000000126267824 */ /* 0x000fe200010e0602 */
[----:B------:R-:W-:-:S04]  /*d44f0*/  IADD3 R42, P2, R42, R159, RZ ;  /* 0x0000009f2a2a7210 */ /* 0x000fc80007f5e0ff */
[----:B------:R1:W-:Y:S01]  /*d4500*/  STL [R1+0x4334], R38 ;  /* 0x0043342601007387 */ /* 0x0003e20000100800 */
[----:B------:R-:W3:Y:S02]  /*d4510*/  LDL.LU R36, [R1+0x42dc] ;  /* 0x0042dc0001247983 */ /* 0x000ee40000300800 */
[----:B----4-:R-:W-:Y:S02]  /*d4520*/  IMAD.MOV.U32 R5, RZ, RZ, R38 ;  /* 0x000000ffff057224 */ /* 0x010fe400078e0026 */
[----:B-1----:R-:W4:Y:S01]  /*d4530*/  LDL.LU R38, [R1+0x42d4] ;  /* 0x0042d40001267983 */ /* 0x002f220000300800 */
[----:B------:R-:W-:-:S03]  /*d4540*/  IMAD.X R45, R45, 0x1, R2, P1 ;  /* 0x000000012d2d7824 */ /* 0x000fc600008e0602 */
[----:B------:R-:W-:Y:S04]  /*d4550*/  STL [R1+0x431c], R42 ;  /* 0x00431c2a01007387 */ /* 0x000fe80000100800 */
[----:B------:R1:W-:Y:S01]  /*d4560*/  STL [R1+0x4324], R45 ;  /* 0x0043242d01007387 */ /* 0x0003e20000100800 */
[----:B------:R-:W4:Y:S02]  /*d4570*/  LDL.LU R48, [R1+0x42cc] ;  /* 0x0042cc0001307983 */ /* 0x000f240000300800 */
[----:B------:R-:W4:Y:S01]  /*d4580*/  LDL.LU R46, [R1+0x42bc] ;  /* 0x0042bc00012e7983 */ /* 0x000f220000300800 */
[----:B------:R-:W-:-:S05]  /*d4590*/  IADD3 R40, P1, R40, R159, RZ ;  /* 0x0000009f28287210 */ /* 0x000fca0007f3e0ff */
[----:B------:R1:W-:Y:S01]  /*d45a0*/  STL [R1+0x430c], R40 ;  /* 0x00430c2801007387 */ /* 0x0003e20000100800 */
[----:B------:R-:W-:-:S05]  /*d45b0*/  IMAD.X R43, R43, 0x1, R2, P2 ;  /* 0x000000012b2b7824 */ /* 0x000fca00010e0602 */
[----:B------:R1:W-:Y:S01]  /*d45c0*/  STL [R1+0x4314], R43 ;  /* 0x0043142b01007387 */ /* 0x0003e20000100800 */
[----:B------:R-:W4:Y:S01]  /*d45d0*/  LDL.LU R49, [R1+0x42c4] ;  /* 0x0042c40001317983 */ /* 0x000f220000300800 */
[----:B------:R-:W-:Y:S01]  /*d45e0*/  MOV R4, R33 ;  /* 0x0000002100047202 */ /* 0x000fe20000000f00 */
[----:B------:R-:W-:-:S04]  /*d45f0*/  IADD3 R33, R3, 0x100000, RZ ;  /* 0x0010000003217810 */ /* 0x000fc80007ffe0ff */
[----:B------:R1:W-:Y:S01]  /*d4600*/  LDGSTS.E [R32+-0x5f400], [R4.64], P0 ;  /* 0xa0c0000004207fae */ /* 0x0003e20008121844 */
[----:B------:R-:W-:Y:S01]  /*d4610*/  IADD3 R34, P2, R34, R159, RZ ;  /* 0x0000009f22227210 */ /* 0x000fe20007f5e0ff */
[----:B------:R-:W-:-:S04]  /*d4620*/  IMAD.X R41, R41, 0x1, R2, P1 ;  /* 0x0000000129297824 */ /* 0x000fc800008e0602 */
[----:B------:R2:W-:Y:S01]  /*d4630*/  STL [R1+0x42fc], R34 ;  /* 0x0042fc2201007387 */ /* 0x0005e20000100800 */
[----:B------:R2:W-:Y:S01]  /*d4640*/  STL [R1+0x4304], R41 ;  /* 0x0043042901007387 */ /* 0x0005e20000100800 */
[----:B------:R-:W-:Y:S02]  /*d4650*/  IADD3 R35, P1, R35, R159, RZ ;  /* 0x0000009f23237210 */ /* 0x000fe40007f3e0ff */
[----:B-1----:R-:W-:Y:S01]  /*d4660*/  MOV R4, R44 ;  /* 0x0000002c00047202 */ /* 0x002fe20000000f00 */
[----:B------:R-:W-:Y:S01]  /*d4670*/  IMAD.MOV.U32 R5, RZ, RZ, R45 ;  /* 0x000000ffff057224 */ /* 0x000fe200078e002d */
[----:B------:R-:W4:Y:S01]  /*d4680*/  LDL.LU R44, [R1+0x42ac] ;  /* 0x0042ac00012c7983 */ /* 0x000f220000300800 */
[----:B------:R-:W4:Y:S02]  /*d4690*/  LDL.LU R47, [R1+0x42b4] ;  /* 0x0042b400012f7983 */ /* 0x000f240000300800 */
[----:B------:R-:W-:Y:S01]  /*d46a0*/  STL [R1+0x42ec], R35 ;  /* 0x0042ec2301007387 */ /* 0x000fe20000100800 */
[----:B------:R1:W-:Y:S02]  /*d46b0*/  LDGSTS.E [R33+-0x5ec00], [R4.64], P0 ;  /* 0xa140000004217fae */ /* 0x0003e40008121844 */
[----:B-1----:R-:W-:Y:S01]  /*d46c0*/  MOV R4, R42 ;  /* 0x0000002a00047202 */ /* 0x002fe20000000f00 */
[----:B------:R-:W-:-:S05]  /*d46d0*/  IMAD.MOV.U32 R5, RZ, RZ, R43 ;  /* 0x000000ffff057224 */ /* 0x000fca00078e002b */
[----:B------:R1:W-:Y:S02]  /*d46e0*/  LDGSTS.E [R32+-0x5e400], [R4.64], P0 ;  /* 0xa1c0000004207fae */ /* 0x0003e40008121844 */
[----:B-1----:R-:W-:Y:S01]  /*d46f0*/  MOV R4, R40 ;  /* 0x0000002800047202 */ /* 0x002fe20000000f00 */
[----:B------:R-:W-:-:S05]  /*d4700*/  IMAD.MOV.U32 R5, RZ, RZ, R41 ;  /* 0x000000ffff057224 */ /* 0x000fca00078e0029 */
[----:B------:R1:W-:Y:S02]  /*d4710*/  LDGSTS.E [R33+-0x5dc00], [R4.64], P0 ;  /* 0xa240000004217fae */ /* 0x0003e40008121844 */
[----:B-1----:R-:W-:Y:S01]  /*d4720*/  MOV R4, R34 ;  /* 0x0000002200047202 */ /* 0x002fe20000000f00 */
[----:B--2---:R-:W-:-:S05]  /*d4730*/  IMAD.X R39, R39, 0x1, R2, P2 ;  /* 0x0000000127277824 */ /* 0x004fca00010e0602 */
[----:B------:R1:W-:Y:S01]  /*d4740*/  STL [R1+0x42f4], R39 ;  /* 0x0042f42701007387 */ /* 0x0003e20000100800 */
[----:B------:R-:W2:Y:S02]  /*d4750*/  LDL.LU R45, [R1+0x42a4] ;  /* 0x0042a400012d7983 */ /* 0x000ea40000300800 */
[----:B------:R-:W2:Y:S02]  /*d4760*/  LDL.LU R42, [R1+0x429c] ;  /* 0x00429c00012a7983 */ /* 0x000ea40000300800 */
[----:B------:R-:W2:Y:S02]  /*d4770*/  LDL.LU R40, [R1+0x428c] ;  /* 0x00428c0001287983 */ /* 0x000ea40000300800 */
[----:B------:R-:W-:Y:S01]  /*d4780*/  IMAD.X R37, R37, 0x1, R2, P1 ;  /* 0x0000000125257824 */ /* 0x000fe200008e0602 */
[----:B------:R-:W2:Y:S01]  /*d4790*/  LDL.LU R43, [R1+0x4294] ;  /* 0x00429400012b7983 */ /* 0x000ea20000300800 */
[----:B------:R-:W-:-:S05]  /*d47a0*/  IMAD.MOV.U32 R5, RZ, RZ, R39 ;  /* 0x000000ffff057224 */ /* 0x000fca00078e0027 */
[----:B------:R1:W-:Y:S01]  /*d47b0*/  LDGSTS.E [R32+-0x5d400], [R4.64], P0 ;  /* 0xa2c0000004207fae */ /* 0x0003e20008121844 */
[----:B---3--:R-:W-:-:S05]  /*d47c0*/  IADD3 R36, P2, R36, R159, RZ ;  /* 0x0000009f24247210 */ /* 0x008fca0007f5e0ff */
[----:B------:R-:W-:Y:S01]  /*d47d0*/  STL [R1+0x42dc], R36 ;  /* 0x0042dc2401007387 */ /* 0x000fe20000100800 */
[----:B------:R3:W-:Y:S02]  /*d47e0*/  STL [R1+0x42e4], R37 ;  /* 0x0042e42501007387 */ /* 0x0007e40000100800 */
[----:B------:R-:W2:Y:S02]  /*d47f0*/  LDL.LU R34, [R1+0x427c] ;  /* 0x00427c0001227983 */ /* 0x000ea40000300800 */
[----:B------:R-:W2:Y:S02]  /*d4800*/  LDL.LU R41, [R1+0x4284] ;  /* 0x0042840001297983 */ /* 0x000ea40000300800 */
[----:B----4-:R-:W-:Y:S01]  /*d4810*/  IMAD.X R38, R38, 0x1, R2, P2 ;  /* 0x0000000126267824 */ /* 0x010fe200010e0602 */
[----:B-1----:R-:W-:Y:S01]  /*d4820*/  MOV R4, R35 ;  /* 0x0000002300047202 */ /* 0x002fe20000000f00 */
[----:B------:R-:W-:-:S05]  /*d4830*/  IMAD.MOV.U32 R5, RZ, RZ, R37 ;  /* 0x000000ffff057224 */ /* 0x000fca00078e0025 */
[----:B------:R1:W-:Y:S01]  /*d4840*/  LDGSTS.E [R33+-0x5cc00], [R4.64], P0 ;  /* 0xa340000004217fae */ /* 0x0003e20008121844 */
[----:B------:R-:W-:-:S05]  /*d4850*/  IADD3 R48, P1, R48, R159, RZ ;  /* 0x0000009f30307210 */ /* 0x000fca0007f3e0ff */
[----:B------:R-:W-:Y:S01]  /*d4860*/  STL [R1+0x42cc], R48 ;  /* 0x0042cc3001007387 */ /* 0x000fe20000100800 */
[----:B------:R4:W-:Y:S02]  /*d4870*/  STL [R1+0x42d4], R38 ;  /* 0x0042d42601007387 */ /* 0x0009e40000100800 */
[----:B------:R-:W2:Y:S02]  /*d4880*/  LDL.LU R39, [R1+0x4274] ;  /* 0x0042740001277983 */ /* 0x000ea40000300800 */
[----:B---3--:R-:W3:Y:S01]  /*d4890*/  LDL.LU R37, [R1+0x426c] ;  /* 0x00426c0001257983 */ /* 0x008ee20000300800 */
[----:B------:R-:W-:Y:S01]  /*d48a0*/  IADD3 R46, P2, R46, R159, RZ ;  /* 0x0000009f2e2e7210 */ /* 0x000fe20007f5e0ff */
[----:B------:R-:W3:Y:S01]  /*d48b0*/  LDL.LU R35, [R1+0x425c] ;  /* 0x00425c0001237983 */ /* 0x000ee20000300800 */
[----:B-1----:R-:W-:Y:S01]  /*d48c0*/  IMAD.MOV.U32 R5, RZ, RZ, R38 ;  /* 0x000000ffff057224 */ /* 0x002fe200078e0026 */
[----:B------:R-:W-:Y:S02]  /*d48d0*/  MOV R4, R36 ;  /* 0x0000002400047202 */ /* 0x000fe40000000f00 */
[----:B----4-:R-:W4:Y:S01]  /*d48e0*/  LDL.LU R38, [R1+0x4264] ;  /* 0x0042640001267983 */ /* 0x010f220000300800 */
[----:B------:R-:W-:Y:S03]  /*d48f0*/  STL [R1+0x42bc], R46 ;  /* 0x0042bc2e01007387 */ /* 0x000fe60000100800 */
[----:B------:R1:W-:Y:S01]  /*d4900*/  LDGSTS.E [R32+-0x5c400], [R4.64], P0 ;  /* 0xa3c0000004207fae */ /* 0x0003e20008121844 */
[----:B------:R-:W-:-:S05]  /*d4910*/  IMAD.X R49, R49, 0x1, R2, P1 ;  /* 0x0000000131317824 */ /* 0x000fca00008e0602 */
[----:B------:R-:W-:Y:S01]  /*d4920*/  STL [R1+0x42c4], R49 ;  /* 0x0042c43101007387 */ /* 0x000fe20000100800 */
[----:B------:R-:W4:Y:S01]  /*d4930*/  LDL.LU R36, [R1+0x4250] ;  /* 0x0042500001247983 */ /* 0x000f220000300800 */
[----:B-1----:R-:W-:Y:S01]  /*d4940*/  MOV R4, R48 ;  /* 0x0000003000047202 */ /* 0x002fe20000000f00 */
[----:B------:R-:W-:-:S05]  /*d4950*/  IMAD.MOV.U32 R5, RZ, RZ, R49 ;  /* 0x000000ffff057224 */ /* 0x000fca00078e0031 */
[----:B------:R1:W-:Y:S01]  /*d4960*/  LDGSTS.E [R33+-0x5bc00], [R4.64], P0 ;  /* 0xa440000004217fae */ /* 0x0003e20008121844 */
[----:B------:R-:W-:Y:S01]  /*d4970*/  IADD3 R44, P1, R44, R159, RZ ;  /* 0x0000009f2c2c7210 */ /* 0x000fe20007f3e0ff */
[----:B------:R-:W-:Y:S01]  /*d4980*/  IMAD.X R47, R47, 0x1, R2, P2 ;  /* 0x000000012f2f7824 */ /* 0x000fe200010e0602 */
[----:B-1----:R-:W-:-:S03]  /*d4990*/  MOV R4, R46 ;  /* 0x0000002e00047202 */ /* 0x002fc60000000f00 */
[----:B------:R-:W-:-:S05]  /*d49a0*/  IMAD.MOV.U32 R5, RZ, RZ, R47 ;  /* 0x000000ffff057224 */ /* 0x000fca00078e002f */
[----:B------:R1:W-:Y:S02]  /*d49b0*/  LDGSTS.E [R32+-0x5b400], [R4.64], P0 ;  /* 0xa4c0000004207fae */ /* 0x0003e40008121844 */
[----:B-1----:R-:W-:Y:S02]  /*d49c0*/  MOV R4, R44 ;  /* 0x0000002c00047202 */ /* 0x002fe40000000f00 */
[----:B------:R-:W-:Y:S01]  /*d49d0*/  STL [R1+0x42ac], R44 ;  /* 0x0042ac2c01007387 */ /* 0x000fe20000100800 */
[----:B------:R-:W-:Y:S02]  /*d49e0*/  STL [R1+0x42b4], R47 ;  /* 0x0042b42f01007387 */ /* 0x000fe40000100800 */
[----:B--2---:R-:W-:Y:S01]  /*d49f0*/  IMAD.X R45, R45, 0x1, R2, P1 ;  /* 0x000000012d2d7824 */ /* 0x004fe200008e0602 */
[----:B------:R-:W-:-:S03]  /*d4a00*/  IADD3 R42, P2, R42, R159, RZ ;  /* 0x0000009f2a2a7210 */ /* 0x000fc60007f5e0ff */
[----:B------:R-:W-:Y:S01]  /*d4a10*/  IMAD.MOV.U32 R5, RZ, RZ, R45 ;  /* 0x000000ffff057224 */ /* 0x000fe200078e002d */
[----:B------:R-:W-:Y:S01]  /*d4a20*/  IADD3 R40, P1, R40, R159, RZ ;  /* 0x0000009f28287210 */ /* 0x000fe20007f3e0ff */
[----:B------:R-:W-:-:S03]  /*d4a30*/  IMAD.X R43, R43, 0x1, R2, P2 ;  /* 0x000000012b2b7824 */ /* 0x000fc600010e0602 */
[----:B------:R1:W-:Y:S02]  /*d4a40*/  LDGSTS.E [R33+-0x5ac00], [R4.64], P0 ;  /* 0xa540000004217fae */ /* 0x0003e40008121844 */
[----:B-1----:R-:W-:Y:S01]  /*d4a50*/  MOV R4, R42 ;  /* 0x0000002a00047202 */ /* 0x002fe20000000f00 */
[----:B------:R-:W-:-:S05]  /*d4a60*/  IMAD.MOV.U32 R5, RZ, RZ, R43 ;  /* 0x000000ffff057224 */ /* 0x000fca00078e002b */
[----:B------:R1:W-:Y:S04]  /*d4a70*/  LDGSTS.E [R32+-0x5a400], [R4.64], P0 ;  /* 0xa5c0000004207fae */ /* 0x0003e80008121844 */
[----:B------:R-:W-:Y:S01]  /*d4a80*/  STL [R1+0x429c], R42 ;  /* 0x00429c2a01007387 */ /* 0x000fe20000100800 */
[----:B------:R-:W-:Y:S01]  /*d4a90*/  IADD3 R34, P2, R34, R159, RZ ;  /* 0x0000009f22227210 */ /* 0x000fe20007f5e0ff */
[----:B------:R-:W-:Y:S01]  /*d4aa0*/  IMAD.X R41, R41, 0x1, R2, P1 ;  /* 0x0000000129297824 */ /* 0x000fe200008e0602 */
[----:B-1----:R-:W-:-:S03]  /*d4ab0*/  MOV R4, R40 ;  /* 0x0000002800047202 */ /* 0x002fc60000000f00 */
[----:B------:R-:W-:Y:S01]  /*d4ac0*/  IMAD.MOV.U32 R5, RZ, RZ, R41 ;  /* 0x000000ffff057224 */ /* 0x000fe200078e0029 */
[----:B------:R-:W-:Y:S04]  /*d4ad0*/  STL [R1+0x42a4], R45 ;  /* 0x0042a42d01007387 */ /* 0x000fe80000100800 */
[----:B------:R1:W-:Y:S01]  /*d4ae0*/  LDGSTS.E [R33+-0x59c00], [R4.64], P0 ;  /* 0xa640000004217fae */ /* 0x0003e20008121844 */
[----:B------:R-:W-:Y:S02]  /*d4af0*/  STL [R1+0x428c], R40 ;  /* 0x00428c2801007387 */ /* 0x000fe40000100800 */
[--C-:B------:R-:W-:Y:S01]  /*d4b00*/  IMAD.X R39, R39, 0x1, R2.reuse, P2 ;  /* 0x0000000127277824 */ /* 0x100fe200010e0602 */
[-C--:B---3--:R-:W-:Y:S02]  /*d4b10*/  IADD3 R37, P1, R37, R159.reuse, RZ ;  /* 0x0000009f25257210 */ /* 0x088fe40007f3e0ff */
[----:B-1----:R-:W-:Y:S01]  /*d4b20*/  MOV R4, R34 ;  /* 0x0000002200047202 */ /* 0x002fe20000000f00 */
[----:B------:R-:W-:Y:S01]  /*d4b30*/  IMAD.MOV.U32 R5, RZ, RZ, R39 ;  /* 0x000000ffff057224 */ /* 0x000fe200078e0027 */
[----:B------:R-:W-:Y:S01]  /*d4b40*/  IADD3 R35, P2, R35, R159, RZ ;  /* 0x0000009f23237210 */ /* 0x000fe20007f5e0ff */
[----:B------:R-:W-:Y:S01]  /*d4b50*/  STL [R1+0x4294], R43 ;  /* 0x0042942b01007387 */ /* 0x000fe20000100800 */
[----:B----4-:R-:W-:-:S03]  /*d4b60*/  IMAD.X R38, R38, 0x1, R2, P1 ;  /* 0x0000000126267824 */ /* 0x010fc600008e0602 */
[----:B------:R1:W-:Y:S04]  /*d4b70*/  STL [R1+0x427c], R34 ;  /* 0x00427c2201007387 */ /* 0x0003e80000100800 */
[----:B------:R2:W-:Y:S01]  /*d4b80*/  LDGSTS.E [R32+-0x59400], [R4.64], P0 ;  /* 0xa6c0000004207fae */ /* 0x0005e20008121844 */
[----:B------:R-:W-:Y:S02]  /*d4b90*/  STL [R1+0x4284], R41 ;  /* 0x0042842901007387 */ /* 0x000fe40000100800 */
[----:B------:R-:W-:Y:S02]  /*d4ba0*/  STL [R1+0x426c], R37 ;  /* 0x00426c2501007387 */ /* 0x000fe40000100800 */
[----:B------:R-:W-:Y:S01]  /*d4bb0*/  STL [R1+0x4274], R39 ;  /* 0x0042742701007387 */ /* 0x000fe20000100800 */
[----:B-1----:R-:W-:-:S02]  /*d4bc0*/  IADD3 R34, R3, 0x100000, RZ ;  /* 0x0010000003227810 */ /* 0x002fc40007ffe0ff */
[----:B--2---:R-:W-:Y:S01]  /*d4bd0*/  MOV R4, R37 ;  /* 0x0000002500047202 */ /* 0x004fe20000000f00 */
[----:B------:R-:W-:Y:S01]  /*d4be0*/  IMAD.MOV.U32 R5, RZ, RZ, R38 ;  /* 0x000000ffff057224 */ /* 0x000fe200078e0026 */
[----:B------:R1:W-:Y:S04]  /*d4bf0*/  STL [R1+0x425c], R35 ;  /* 0x00425c2301007387 */ /* 0x0003e80000100800 */
[----:B------:R2:W-:Y:S01]  /*d4c00*/  LDGSTS.E [R34+-0x58c00], [R4.64], P0 ;  /* 0xa740000004227fae */ /* 0x0005e20008121844 */
[----:B------:R-:W-:-:S03]  /*d4c10*/  IMAD.X R36, R36, 0x1, R2, P2 ;  /* 0x0000000124247824 */ /* 0x000fc600010e0602 */
[----:B------:R-:W-:Y:S01]  /*d4c20*/  STL [R1+0x4264], R38 ;  /* 0x0042642601007387 */ /* 0x000fe20000100800 */
[----:B--2---:R-:W-:Y:S01]  /*d4c30*/  IMAD.MOV.U32 R4, RZ, RZ, R35 ;  /* 0x000000ffff047224 */ /* 0x004fe200078e0023 */
[----:B------:R-:W-:Y:S01]  /*d4c40*/  MOV R5, R36 ;  /* 0x0000002400057202 */ /* 0x000fe20000000f00 */
[----:B------:R-:W-:Y:S02]  /*d4c50*/  IMAD.MOV.U32 R34, RZ, RZ, R227 ;  /* 0x000000ffff227224 */ /* 0x000fe400078e00e3 */
[----:B-1----:R-:W-:Y:S01]  /*d4c60*/  IMAD.MOV.U32 R35, RZ, RZ, R226 ;  /* 0x000000ffff237224 */ /* 0x002fe200078e00e2 */
[----:B------:R-:W-:Y:S04]  /*d4c70*/  STL [R1+0x4250], R36 ;  /* 0x0042502401007387 */ /* 0x000fe80000100800 */
[----:B------:R1:W-:Y:S04]  /*d4c80*/  LDGSTS.E [R33+-0x58400], [R4.64], P0 ;  /* 0xa7c0000004217fae */ /* 0x0003e80008121844 */
[----:B------:R2:W-:Y:S01]  /*d4c90*/  STL.64 [R1+0x3740], R34 ;  /* 0x0037402201007387 */ /* 0x0005e20000100a00 */
[----:B------:R2:W-:Y:S01]  /*d4ca0*/  LDGSTS.E [R32+-0x57c00], [R34.64], P0 ;  /* 0xa840000022207fae */ /* 0x0005e20008121844 */
[----:B-1----:R-:W-:-:S02]  /*d4cb0*/  IADD3 R4, R3, 0x100000, RZ ;  /* 0x0010000003047810 */ /* 0x002fc40007ffe0ff */
[----:B------:R-:W-:Y:S02]  /*d4cc0*/  IADD3 R5, R3, 0x100000, RZ ;  /* 0x0010000003057810 */ /* 0x000fe40007ffe0ff */
[----:B--2---:R-:W-:Y:S01]  /*d4cd0*/  MOV R34, R229 ;  /* 0x000000e500227202 */ /* 0x004fe20000000f00 */
[----:B------:R-:W-:Y:S02]  /*d4ce0*/  IMAD.MOV.U32 R35, RZ, RZ, R228 ;  /* 0x000000ffff237224 */ /* 0x000fe400078e00e4 */
[----:B------:R-:W-:Y:S01]  /*d4cf0*/  IMAD.MOV.U32 R32, RZ, RZ, R231 ;  /* 0x000000ffff207224 */ /* 0x000fe200078e00e7 */
[----:B------:R-:W-:Y:S02]  /*d4d00*/  MOV R33, R230 ;  /* 0x000000e600217202 */ /* 0x000fe40000000f00 */
[----:B------:R-:W-:Y:S04]  /*d4d10*/  STL.64 [R1+0x3738], R34 ;  /* 0x0037382201007387 */ /* 0x000fe80000100a00 */
[----:B------:R1:W-:Y:S01]  /*d4d20*/  LDGSTS.E [R4+-0x57400], [R34.64], P0 ;  /* 0xa8c0000022047fae */ /* 0x0003e20008121844 */
[----:B------:R2:W-:Y:S02]  /*d4d30*/  STL.64 [R1+0x3730], R32 ;  /* 0x0037302001007387 */ /* 0x0005e40000100a00 */
[----:B------:R2:W-:Y:S02]  /*d4d40*/  LDGSTS.E [R5+-0x56c00], [R32.64], P0 ;  /* 0xa940000020057fae */ /* 0x0005e40008121844 */
[----:B--2---:R-:W-:-:S02]  /*d4d50*/  IMAD.MOV.U32 R32, RZ, RZ, R233 ;  /* 0x000000ffff207224 */ /* 0x004fc400078e00e9 */
[----:B------:R-:W-:-:S05]  /*d4d60*/  IMAD.MOV.U32 R33, RZ, RZ, R232 ;  /* 0x000000ffff217224 */ /* 0x000fca00078e00e8 */
[----:B------:R2:W-:Y:S04]  /*d4d70*/  STL.64 [R1+0x3728], R32 ;  /* 0x0037282001007387 */ /* 0x0005e80000100a00 */
[----:B------:R2:W-:Y:S02]  /*d4d80*/  LDGSTS.E [R4+-0x56400], [R32.64], P0 ;  /* 0xa9c0000020047fae */ /* 0x0005e40008121844 */
[----:B--2---:R-:W-:Y:S01]  /*d4d90*/  MOV R32, R235 ;  /* 0x000000eb00207202 */ /* 0x004fe20000000f00 */
[----:B------:R-:W-:-:S05]  /*d4da0*/  IMAD.MOV.U32 R33, RZ, RZ, R234 ;  /* 0x000000ffff217224 */ /* 0x000fca00078e00ea */
[----:B------:R2:W-:Y:S01]  /*d4db0*/  STL.64 [R1+0x3720], R32 ;  /* 0x0037202001007387 */ /* 0x0005e20000100a00 */
[----:B------:R-:W3:Y:S02]  /*d4dc0*/  LDL.LU R42, [R1] ;  /* 0x00000000012a7983 */ /* 0x000ee40000300800 */
[----:B------:R-:W4:Y:S01]  /*d4dd0*/  LDL.LU R41, [R1+0x4] ;  /* 0x0000040001297983 */ /* 0x000f220000300800 */
[----:B------:R2:W-:Y:S02]  /*d4de0*/  LDGSTS.E [R5+-0x55c00], [R32.64], P0 ;  /* 0xaa40000020057fae */ /* 0x0005e40008121844 */
[----:B--2---:R-:W-:Y:S01]  /*d4df0*/  IMAD.MOV.U32 R32, RZ, RZ, R241 ;  /* 0x000000ffff207224 */ /* 0x004fe200078e00f1 */
[----:B------:R-:W-:-:S05]  /*d4e00*/  MOV R33, R240 ;  /* 0x000000f000217202 */ /* 0x000fca0000000f00 */
[----:B------:R2:W-:Y:S04]  /*d4e10*/  STL.64 [R1+0x3718], R32 ;  /* 0x0037182001007387 */ /* 0x0005e80000100a00 */
[----:B------:R2:W-:Y:S01]  /*d4e20*/  LDGSTS.E [R4+-0x55400], [R32.64], P0 ;  /* 0xaac0000020047fae */ /* 0x0005e20008121844 */
[----:B------:R-:W4:Y:S02]  /*d4e30*/  LDL.LU R40, [R1+0x8] ;  /* 0x0000080001287983 */ /* 0x000f240000300800 */
[----:B------:R-:W4:Y:S02]  /*d4e40*/  LDL.LU R39, [R1+0xc] ;  /* 0x00000c0001277983 */ /* 0x000f240000300800 */
[----:B--2---:R-:W-:Y:S02]  /*d4e50*/  IMAD.MOV.U32 R32, RZ, RZ, R243 ;  /* 0x000000ffff207224 */ /* 0x004fe400078e00f3 */
[----:B------:R-:W-:-:S05]  /*d4e60*/  IMAD.MOV.U32 R33, RZ, RZ, R242 ;  /* 0x000000ffff217224 */ /* 0x000fca00078e00f2 */
[----:B------:R2:W-:Y:S04]  /*d4e70*/  STL.64 [R1+0x3710], R32 ;  /* 0x0037102001007387 */ /* 0x0005e80000100a00 */
[----:B------:R2:W-:Y:S01]  /*d4e80*/  LDGSTS.E [R5+-0x54c00], [R32.64], P0 ;  /* 0xab40000020057fae */ /* 0x0005e20008121844 */
[----:B------:R-:W4:Y:S02]  /*d4e90*/  LDL.LU R239, [R1+0x10] ;  /* 0x0000100001ef7983 */ /* 0x000f240000300800 */
[----:B------:R-:W4:Y:S01]  /*d4ea0*/  LDL.LU R158, [R1+0x14] ;  /* 0x00001400019e7983 */ /* 0x000f220000300800 */
[----:B--2---:R-:W-:Y:S01]  /*d4eb0*/  MOV R32, R245 ;  /* 0x000000f500207202 */ /* 0x004fe20000000f00 */
[----:B------:R-:W-:-:S05]  /*d4ec0*/  IMAD.MOV.U32 R33, RZ, RZ, R244 ;  /* 0x000000ffff217224 */ /* 0x000fca00078e00f4 */
[----:B------:R2:W-:Y:S04]  /*d4ed0*/  STL.64 [R1+0x3708], R32 ;  /* 0x0037082001007387 */ /* 0x0005e80000100a00 */
[----:B------:R2:W-:Y:S01]  /*d4ee0*/  LDGSTS.E [R4+-0x54400], [R32.64], P0 ;  /* 0xabc0000020047fae */ /* 0x0005e20008121844 */
[----:B------:R-:W4:Y:S02]  /*d4ef0*/  LDL.LU R38, [R1+0x18] ;  /* 0x0000180001267983 */ /* 0x000f240000300800 */
[----:B------:R-:W4:Y:S02]  /*d4f00*/  LDL.LU R36, [R1+0x1c] ;  /* 0x00001c0001247983 */ /* 0x000f240000300800 */
[----:B--2---:R-:W-:Y:S01]  /*d4f10*/  IMAD.MOV.U32 R32, RZ, RZ, R247 ;  /* 0x000000ffff207224 */ /* 0x004fe200078e00f7 */
[----:B------:R-:W-:-:S05]  /*d4f20*/  MOV R33, R246 ;  /* 0x000000f600217202 */ /* 0x000fca0000000f00 */
[----:B------:R2:W-:Y:S01]  /*d4f30*/  STL.64 [R1+0x3700], R32 ;  /* 0x0037002001007387 */ /* 0x0005e20000100a00 */
[----:B------:R-:W4:Y:S02]  /*d4f40*/  LDL.LU R37, [R1+0x20] ;  /* 0x0000200001257983 */ /* 0x000f240000300800 */
[----:B------:R-:W4:Y:S01]  /*d4f50*/  LDL.LU R127, [R1+0x24] ;  /* 0x00002400017f7983 */ /* 0x000f220000300800 */
[----:B------:R2:W-:Y:S02]  /*d4f60*/  LDGSTS.E [R5+-0x53c00], [R32.64], P0 ;  /* 0xac40000020057fae */ /* 0x0005e40008121844 */
        /* <DEDUP_REMOVED lines=8> */
[----:B------:R3:W-:Y:S01]  /*d4ff0*/  STL.64 [R1+0x36f0], R32 ;  /* 0x0036f02001007387 */ /* 0x0007e20000100a00 */
[----:B------:R-:W2:Y:S02]  /*d5000*/  LDL.LU R238, [R1+0x30] ;  /* 0x0000300001ee7983 */ /* 0x000ea40000300800 */
[----:B-1----:R-:W2:Y:S01]  /*d5010*/  LDL.LU R35, [R1+0x34] ;  /* 0x0000340001237983 */ /* 0x002ea20000300800 */
[----:B------:R3:W-:Y:S02]  /*d5020*/  LDGSTS.E [R5+-0x52c00], [R32.64], P0 ;  /* 0xad40000020057fae */ /* 0x0007e40008121844 */
[----:B---3--:R-:W-:Y:S01]  /*d5030*/  MOV R33, R42 ;  /* 0x0000002a00217202 */ /* 0x008fe20000000f00 */
[----:B----4-:R-:W-:-:S05]  /*d5040*/  IMAD.MOV.U32 R32, RZ, RZ, R41 ;  /* 0x000000ffff207224 */ /* 0x010fca00078e0029 */
[----:B------:R1:W-:Y:S01]  /*d5050*/  STL.64 [R1+0x36e8], R32 ;  /* 0x0036e82001007387 */ /* 0x0003e20000100a00 */
[----:B------:R-:W3:Y:S02]  /*d5060*/  LDL.LU R42, [R1+0x38] ;  /* 0x00003800012a7983 */ /* 0x000ee40000300800 */
[----:B------:R-:W4:Y:S01]  /*d5070*/  LDL.LU R41, [R1+0x3c] ;  /* 0x00003c0001297983 */ /* 0x000f220000300800 */
[----:B------:R1:W-:Y:S02]  /*d5080*/  LDGSTS.E [R4+-0x52400], [R32.64], P0 ;  /* 0xadc0000020047fae */ /* 0x0003e40008121844 */
[----:B-1----:R-:W-:Y:S02]  /*d5090*/  IMAD.MOV.U32 R33, RZ, RZ, R40 ;  /* 0x000000ffff217224 */ /* 0x002fe400078e0028 */
[----:B------:R-:W-:-:S05]  /*d50a0*/  IMAD.MOV.U32 R32, RZ, RZ, R39 ;  /* 0x000000ffff207224 */ /* 0x000fca00078e0027 */
[----:B------:R1:W-:Y:S04]  /*d50b0*/  STL.64 [R1+0x36e0], R32 ;  /* 0x0036e02001007387 */ /* 0x0003e80000100a00 */
[----:B------:R1:W-:Y:S01]  /*d50c0*/  LDGSTS.E [R5+-0x51c00], [R32.64], P0 ;  /* 0xae40000020057fae */ /* 0x0003e20008121844 */
[----:B------:R-:W4:Y:S02]  /*d50d0*/  LDL.LU R40, [R1+0x40] ;  /* 0x0000400001287983 */ /* 0x000f240000300800 */
[----:B------:R-:W4:Y:S02]  /*d50e0*/  LDL.LU R39, [R1+0x44] ;  /* 0x0000440001277983 */ /* 0x000f240000300800 */
[----:B-1----:R-:W-:Y:S01]  /*d50f0*/  IMAD.MOV.U32 R33, RZ, RZ, R239 ;  /* 0x000000ffff217224 */ /* 0x002fe200078e00ef */
[----:B------:R-:W-:-:S05]  /*d5100*/  MOV R32, R158 ;  /* 0x0000009e00207202 */ /* 0x000fca0000000f00 */
[----:B------:R1:W-:Y:S04]  /*d5110*/  STL.64 [R1+0x36d8], R32 ;  /* 0x0036d82001007387 */ /* 0x0003e80000100a00 */
[----:B------:R1:W-:Y:S01]  /*d5120*/  LDGSTS.E [R4+-0x51400], [R32.64], P0 ;  /* 0xaec0000020047fae */ /* 0x0003e20008121844 */
[----:B------:R-:W4:Y:S02]  /*d5130*/  LDL.LU R239, [R1+0x48] ;  /* 0x0000480001ef7983 */ /* 0x000f240000300800 */
[----:B------:R-:W4:Y:S01]  /*d5140*/  LDL.LU R158, [R1+0x4c] ;  /* 0x00004c00019e7983 */ /* 0x000f220000300800 */
[----:B-1----:R-:W-:Y:S01]  /*d5150*/  MOV R33, R38 ;  /* 0x0000002600217202 */ /* 0x002fe20000000f00 */
[----:B------:R-:W-:-:S05]  /*d5160*/  IMAD.MOV.U32 R32, RZ, RZ, R36 ;  /* 0x000000ffff207224 */ /* 0x000fca00078e0024 */
[----:B------:R1:W-:Y:S04]  /*d5170*/  STL.64 [R1+0x36d0], R32 ;  /* 0x0036d02001007387 */ /* 0x0003e80000100a00 */
[----:B------:R1:W-:Y:S01]  /*d5180*/  LDGSTS.E [R5+-0x50c00], [R32.64], P0 ;  /* 0xaf40000020057fae */ /* 0x0003e20008121844 */
[----:B------:R-:W4:Y:S02]  /*d5190*/  LDL.LU R38, [R1+0x50] ;  /* 0x0000500001267983 */ /* 0x000f240000300800 */
[----:B------:R-:W4:Y:S02]  /*d51a0*/  LDL.LU R36, [R1+0x54] ;  /* 0x0000540001247983 */ /* 0x000f240000300800 */
[----:B-1----:R-:W-:Y:S02]  /*d51b0*/  IMAD.MOV.U32 R32, RZ, RZ, R127 ;  /* 0x000000ffff207224 */ /* 0x002fe400078e007f */
[----:B------:R-:W-:-:S05]  /*d51c0*/  IMAD.MOV.U32 R33, RZ, RZ, R37 ;  /* 0x000000ffff217224 */ /* 0x000fca00078e0025 */
[----:B------:R1:W-:Y:S01]  /*d51d0*/  STL.64 [R1+0x36c8], R32 ;  /* 0x0036c82001007387 */ /* 0x0003e20000100a00 */
[----:B------:R-:W4:Y:S02]  /*d51e0*/  LDL.LU R37, [R1+0x58] ;  /* 0x0000580001257983 */ /* 0x000f240000300800 */
[----:B------:R-:W4:Y:S01]  /*d51f0*/  LDL.LU R127, [R1+0x5c] ;  /* 0x00005c00017f7983 */ /* 0x000f220000300800 */
[----:B------:R1:W-:Y:S02]  /*d5200*/  LDGSTS.E [R4+-0x50400], [R32.64], P0 ;  /* 0xafc0000020047fae */ /* 0x0003e40008121844 */
[----:B-1----:R-:W-:Y:S01]  /*d5210*/  IMAD.MOV.U32 R33, RZ, RZ, R236 ;  /* 0x000000ffff217224 */ /* 0x002fe200078e00ec */
[----:B------:R-:W-:-:S05]  /*d5220*/  MOV R32, R237 ;  /* 0x000000ed00207202 */ /* 0x000fca0000000f00 */
[----:B------:R2:W-:Y:S04]  /*d5230*/  STL.64 [R1+0x36c0], R32 ;  /* 0x0036c02001007387 */ /* 0x0005e80000100a00 */
[----:B------:R2:W-:Y:S01]  /*d5240*/  LDGSTS.E [R5+-0x4fc00], [R32.64], P0 ;  /* 0xb040000020057fae */ /* 0x0005e20008121844 */
[----:B------:R-:W4:Y:S02]  /*d5250*/  LDL.LU R236, [R1+0x60] ;  /* 0x0000600001ec7983 */ /* 0x000f240000300800 */
[----:B------:R-:W4:Y:S02]  /*d5260*/  LDL.LU R237, [R1+0x64] ;  /* 0x0000640001ed7983 */ /* 0x000f240000300800 */
[----:B--2---:R-:W-:Y:S01]  /*d5270*/  IMAD.MOV.U32 R32, RZ, RZ, R35 ;  /* 0x000000ffff207224 */ /* 0x004fe200078e0023 */
[----:B------:R-:W-:-:S05]  /*d5280*/  MOV R33, R238 ;  /* 0x000000ee00217202 */ /* 0x000fca0000000f00 */
[----:B------:R3:W-:Y:S01]  /*d5290*/  STL.64 [R1+0x36b8], R32 ;  /* 0x0036b82001007387 */ /* 0x0007e20000100a00 */
[----:B------:R-:W2:Y:S02]  /*d52a0*/  LDL.LU R238, [R1+0x68] ;  /* 0x0000680001ee7983 */ /* 0x000ea40000300800 */
[----:B------:R-:W2:Y:S01]  /*d52b0*/  LDL.LU R35, [R1+0x6c] ;  /* 0x00006c0001237983 */ /* 0x000ea20000300800 */
[----:B------:R3:W-:Y:S02]  /*d52c0*/  LDGSTS.E [R4+-0x4f400], [R32.64], P0 ;  /* 0xb0c0000020047fae */ /* 0x0007e40008121844 */
[----:B---3--:R-:W-:Y:S02]  /*d52d0*/  IMAD.MOV.U32 R33, RZ, RZ, R42 ;  /* 0x000000ffff217224 */ /* 0x008fe400078e002a */
[----:B----4-:R-:W-:-:S05]  /*d52e0*/  IMAD.MOV.U32 R32, RZ, RZ, R41 ;  /* 0x000000ffff207224 */ /* 0x010fca00078e0029 */
[----:B------:R1:W-:Y:S01]  /*d52f0*/  STL.64 [R1+0x36b0], R32 ;  /* 0x0036b02001007387 */ /* 0x0003e20000100a00 */
[----:B------:R-:W3:Y:S02]  /*d5300*/  LDL.LU R42, [R1+0x70] ;  /* 0x00007000012a7983 */ /* 0x000ee40000300800 */
[----:B------:R-:W4:Y:S01]  /*d5310*/  LDL.LU R41, [R1+0x74] ;  /* 0x0000740001297983 */ /* 0x000f220000300800 */
[----:B------:R1:W-:Y:S02]  /*d5320*/  LDGSTS.E [R5+-0x4ec00], [R32.64], P0 ;  /* 0xb140000020057fae */ /* 0x0003e40008121844 */
        /* <DEDUP_REMOVED lines=14> */
[----:B------:R1:W-:Y:S04]  /*d5410*/  STL.64 [R1+0x3698], R32 ;  /* 0x0036982001007387 */ /* 0x0003e80000100a00 */
[----:B------:R1:W-:Y:S01]  /*d5420*/  LDGSTS.E [R4+-0x4d400], [R32.64], P0 ;  /* 0xb2c0000020047fae */ /* 0x0003e20008121844 */
[----:B------:R-:W4:Y:S02]  /*d5430*/  LDL.LU R38, [R1+0x88] ;  /* 0x0000880001267983 */ /* 0x000f240000300800 */
[----:B------:R-:W4:Y:S01]  /*d5440*/  LDL.LU R36, [R1+0x8c] ;  /* 0x00008c0001247983 */ /* 0x000f220000300800 */
[----:B-1----:R-:W-:Y:S01]  /*d5450*/  MOV R32, R127 ;  /* 0x0000007f00207202 */ /* 0x002fe20000000f00 */
[----:B------:R-:W-:-:S05]  /*d5460*/  IMAD.MOV.U32 R33, RZ, RZ, R37 ;  /* 0x000000ffff217224 */ /* 0x000fca00078e0025 */
[----:B------:R1:W-:Y:S01]  /*d5470*/  STL.64 [R1+0x3690], R32 ;  /* 0x0036902001007387 */ /* 0x0003e20000100a00 */
[----:B------:R-:W4:Y:S02]  /*d5480*/  LDL.LU R37, [R1+0x90] ;  /* 0x0000900001257983 */ /* 0x000f240000300800 */
[----:B------:R-:W4:Y:S01]  /*d5490*/  LDL.LU R127, [R1+0x94] ;  /* 0x00009400017f7983 */ /* 0x000f220000300800 */
[----:B------:R1:W-:Y:S02]  /*d54a0*/  LDGSTS.E [R5+-0x4cc00], [R32.64], P0 ;  /* 0xb340000020057fae */ /* 0x0003e40008121844 */
[----:B-1----:R-:W-:Y:S01]  /*d54b0*/  MOV R33, R236 ;  /* 0x000000ec00217202 */ /* 0x002fe20000000f00 */
[----:B------:R-:W-:-:S05]  /*d54c0*/  IMAD.MOV.U32 R32, RZ, RZ, R237 ;  /* 0x000000ffff207224 */ /* 0x000fca00078e00ed */
[----:B------:R2:W-:Y:S04]  /*d54d0*/  STL.64 [R1+0x3688], R32 ;  /* 0x0036882001007387 */ /* 0x0005e80000100a00 */
[----:B------:R2:W-:Y:S01]  /*d54e0*/  LDGSTS.E [R4+-0x4c400], [R32.64], P0 ;  /* 0xb3c0000020047fae */ /* 0x0005e20008121844 */
[----:B------:R-:W4:Y:S02]  /*d54f0*/  LDL.LU R236, [R1+0x98] ;  /* 0x0000980001ec7983 */ /* 0x000f240000300800 */
[----:B------:R-:W4:Y:S02]  /*d5500*/  LDL.LU R237, [R1+0x9c] ;  /* 0x00009c0001ed7983 */ /* 0x000f240000300800 */
[----:B--2---:R-:W-:Y:S02]  /*d5510*/  IMAD.MOV.U32 R32, RZ, RZ, R35 ;  /* 0x000000ffff207224 */ /* 0x004fe400078e0023 */
[----:B------:R-:W-:-:S05]  /*d5520*/  IMAD.MOV.U32 R33, RZ, RZ, R238 ;  /* 0x000000ffff217224 */ /* 0x000fca00078e00ee */
[----:B------:R3:W-:Y:S01]  /*d5530*/  STL.64 [R1+0x3680], R32 ;  /* 0x0036802001007387 */ /* 0x0007e20000100a00 */
[----:B------:R-:W2:Y:S02]  /*d5540*/  LDL.LU R238, [R1+0xa0] ;  /* 0x0000a00001ee7983 */ /* 0x000ea40000300800 */
[----:B------:R-:W2:Y:S01]  /*d5550*/  LDL.LU R35, [R1+0xa4] ;  /* 0x0000a40001237983 */ /* 0x000ea20000300800 */
[----:B------:R3:W-:Y:S02]  /*d5560*/  LDGSTS.E [R5+-0x4bc00], [R32.64], P0 ;  /* 0xb440000020057fae */ /* 0x0007e40008121844 */
[----:B---3--:R-:W-:Y:S01]  /*d5570*/  IMAD.MOV.U32 R33, RZ, RZ, R42 ;  /* 0x000000ffff217224 */ /* 0x008fe200078e002a */
[----:B----4-:R-:W-:-:S05]  /*d5580*/  MOV R32, R41 ;  /* 0x0000002900207202 */ /* 0x010fca0000000f00 */
[----:B------:R1:W-:Y:S01]  /*d5590*/  STL.64 [R1+0x3678], R32 ;  /* 0x0036782001007387 */ /* 0x0003e20000100a00 */
[----:B------:R-:W3:Y:S02]  /*d55a0*/  LDL.LU R42, [R1+0xa8] ;  /* 0x0000a800012a7983 */ /* 0x000ee40000300800 */
[----:B------:R-:W4:Y:S01]  /*d55b0*/  LDL.LU R41, [R1+0xac] ;  /* 0x0000ac0001297983 */ /* 0x000f220000300800 */
[----:B------:R1:W-:Y:S02]  /*d55c0*/  LDGSTS.E [R4+-0x4b400], [R32.64], P0 ;  /* 0xb4c0000020047fae */ /* 0x0003e40008121844 */
[----:B-1----:R-:W-:Y:S01]  /*d55d0*/  MOV R33, R40 ;  /* 0x0000002800217202 */ /* 0x002fe20000000f00 */
[----:B------:R-:W-:Y:S01]  /*d55e0*/  IMAD.MOV.U32 R32, RZ, RZ, R39 ;  /* 0x000000ffff207224 */ /* 0x000fe200078e0027 */
[----:B------:R-:W4:Y:S01]  /*d55f0*/  LDL.LU R40, [R1+0xb0] ;  /* 0x0000b00001287983 */ /* 0x000f220000300800 */
[----:B------:R-:W4:Y:S03]  /*d5600*/  LDL.LU R39, [R1+0xb4] ;  /* 0x0000b40001277983 */ /* 0x000f260000300800 */
[----:B------:R1:W-:Y:S04]  /*d5610*/  STL.64 [R1+0x3670], R32 ;  /* 0x0036702001007387 */ /* 0x0003e80000100a00 */
[----:B------:R1:W-:Y:S02]  /*d5620*/  LDGSTS.E [R5+-0x4ac00], [R32.64], P0 ;  /* 0xb540000020057fae */ /* 0x0003e40008121844 */
[----:B-1----:R-:W-:-:S02]  /*d5630*/  IMAD.MOV.U32 R33, RZ, RZ, R239 ;  /* 0x000000ffff217224 */ /* 0x002fc400078e00ef */
[----:B------:R-:W-:Y:S01]  /*d5640*/  IMAD.MOV.U32 R32, RZ, RZ, R158 ;  /* 0x000000ffff207224 */ /* 0x000fe200078e009e */
[----:B------:R-:W4:Y:S01]  /*d5650*/  LDL.LU R239, [R1+0xb8] ;  /* 0x0000b80001ef7983 */ /* 0x000f220000300800 */
[----:B------:R-:W4:Y:S03]  /*d5660*/  LDL.LU R158, [R1+0xbc] ;  /* 0x0000bc00019e7983 */ /* 0x000f260000300800 */
[----:B------:R1:W-:Y:S04]  /*d5670*/  STL.64 [R1+0x3668], R32 ;  /* 0x0036682001007387 */ /* 0x0003e80000100a00 */
[----:B------:R1:W-:Y:S02]  /*d5680*/  LDGSTS.E [R4+-0x4a400], [R32.64], P0 ;  /* 0xb5c0000020047fae */ /* 0x0003e40008121844 */
[----:B-1----:R-:W-:Y:S01]  /*d5690*/  IMAD.MOV.U32 R33, RZ, RZ, R38 ;  /* 0x000000ffff217224 */ /* 0x002fe200078e0026 */
[----:B------:R-:W-:Y:S01]  /*d56a0*/  MOV R32, R36 ;  /* 0x0000002400207202 */ /* 0x000fe20000000f00 */
[----:B------:R-:W4:Y:S01]  /*d56b0*/  LDL.LU R38, [R1+0xc0] ;  /* 0x0000c00001267983 */ /* 0x000f220000300800 */
[----:B------:R-:W4:Y:S03]  /*d56c0*/  LDL.LU R36, [R1+0xc4] ;  /* 0x0000c40001247983 */ /* 0x000f260000300800 */
[----:B------:R1:W-:Y:S04]  /*d56d0*/  STL.64 [R1+0x3660], R32 ;  /* 0x0036602001007387 */ /* 0x0003e80000100a00 */
        /* <DEDUP_REMOVED lines=17> */
[----:B------:R-:W2:Y:S01]  /*d57f0*/  LDL.LU R35, [R1+0xdc] ;  /* 0x0000dc0001237983 */ /* 0x000ea20000300800 */
[----:B------:R3:W-:Y:S02]  /*d5800*/  LDGSTS.E [R4+-0x48400], [R32.64], P0 ;  /* 0xb7c0000020047fae */ /* 0x0007e40008121844 */
[----:B---3--:R-:W-:Y:S01]  /*d5810*/  MOV R33, R42 ;  /* 0x0000002a00217202 */ /* 0x008fe20000000f00 */
[----:B----4-:R-:W-:-:S05]  /*d5820*/  IMAD.MOV.U32 R32, RZ, RZ, R41 ;  /* 0x000000ffff207224 */ /* 0x010fca00078e0029 */
[----:B------:R1:W-:Y:S04]  /*d5830*/  STL.64 [R1+0x3640], R32 ;  /* 0x0036402001007387 */ /* 0x0003e80000100a00 */
[----:B------:R1:W-:Y:S02]  /*d5840*/  LDGSTS.E [R5+-0x47c00], [R32.64], P0 ;  /* 0xb840000020057fae */ /* 0x0003e40008121844 */
[----:B-1----:R-:W-:Y:S02]  /*d5850*/  IMAD.MOV.U32 R33, RZ, RZ, R40 ;  /* 0x000000ffff217224 */ /* 0x002fe400078e0028 */
[----:B------:R-:W-:-:S05]  /*d5860*/  IMAD.MOV.U32 R32, RZ, RZ, R39 ;  /* 0x000000ffff207224 */ /* 0x000fca00078e0027 */
[----:B------:R1:W-:Y:S04]  /*d5870*/  STL.64 [R1+0x3638], R32 ;  /* 0x0036382001007387 */ /* 0x0003e80000100a00 */
[----:B------:R1:W-:Y:S01]  /*d5880*/  LDGSTS.E [R4+-0x47400], [R32.64], P0 ;  /* 0xb8c0000020047fae */ /* 0x0003e20008121844 */
[----:B------:R-:W3:Y:S02]  /*d5890*/  LDL.LU R44, [R1+0xe0] ;  /* 0x0000e000012c7983 */ /* 0x000ee40000300800 */
        /* <DEDUP_REMOVED lines=17> */
[----:B------:R-:W4:Y:S02]  /*d59b0*/  LDL.LU R40, [R1+0xfc] ;  /* 0x0000fc0001287983 */ /* 0x000f240000300800 */
[----:B------:R-:W4:Y:S01]  /*d59c0*/  LDL.LU R41, [R1+0x100] ;  /* 0x0001000001297983 */ /* 0x000f220000300800 */
[----:B------:R-:W4:Y:S04]  /*d59d0*/  LDL.LU R38, [R1+0x104] ;  /* 0x0001040001267983 */ /* 0x000f280000300800 */
        /* <DEDUP_REMOVED lines=11> */
[----:B------:R-:W2:Y:S02]  /*d5a90*/  LDL.LU R237, [R1+0x144] ;  /* 0x0001440001ed7983 */ /* 0x000ea40000300800 */
[----:B------:R-:W2:Y:S01]  /*d5aa0*/  LDL.LU R238, [R1+0x148] ;  /* 0x0001480001ee7983 */ /* 0x000ea20000300800 */
[----:B------:R-:W2:Y:S04]  /*d5ab0*/  LDL.LU R35, [R1+0x14c] ;  /* 0x00014c0001237983 */ /* 0x000ea80000300800 */
[----:B------:R1:W-:Y:S04]  /*d5ac0*/  LDGSTS.E [R5+-0x44c00], [R32.64], P0 ;  /* 0xbb40000020057fae */ /* 0x0003e80008121844 */
[----:B-1----:R-:W2:Y:S01]  /*d5ad0*/  LDL.LU R33, [R1+0x4340] ;  /* 0x0043400001217983 */ /* 0x002ea20000300800 */
[----:B------:R-:W-:Y:S01]  /*d5ae0*/  IADD3 R32, R3, 0x100000, RZ ;  /* 0x0010000003207810 */ /* 0x000fe20007ffe0ff */
[----:B---3--:R-:W-:-:S02]  /*d5af0*/  IMAD.MOV.U32 R45, RZ, RZ, R44 ;  /* 0x000000ffff2d7224 */ /* 0x008fc400078e002c */
[----:B----4-:R-:W-:-:S05]  /*d5b00*/  IMAD.MOV.U32 R44, RZ, RZ, R39 ;  /* 0x000000ffff2c7224 */ /* 0x010fca00078e0027 */
[----:B------:R1:W-:Y:S04]  /*d5b10*/  STL.64 [R1+0x3608], R44 ;  /* 0x0036082c01007387 */ /* 0x0003e80000100a00 */
[----:B------:R1:W-:Y:S01]  /*d5b20*/  LDGSTS.E [R4+-0x44400], [R44.64], P0 ;  /* 0xbbc000002c047fae */ /* 0x0003e20008121844 */
[----:B------:R-:W3:Y:S02]  /*d5b30*/  LDL.LU R39, [R1+0x4330] ;  /* 0x0043300001277983 */ /* 0x000ee40000300800 */
[----:B-1----:R-:W-:Y:S01]  /*d5b40*/  IMAD.MOV.U32 R45, RZ, RZ, R239 ;  /* 0x000000ffff2d7224 */ /* 0x002fe200078e00ef */
[----:B------:R-:W-:-:S05]  /*d5b50*/  MOV R44, R158 ;  /* 0x0000009e002c7202 */ /* 0x000fca0000000f00 */
[----:B------:R1:W-:Y:S04]  /*d5b60*/  STL.64 [R1+0x3600], R44 ;  /* 0x0036002c01007387 */ /* 0x0003e80000100a00 */
[----:B------:R1:W-:Y:S01]  /*d5b70*/  LDGSTS.E [R5+-0x43c00], [R44.64], P0 ;  /* 0xbc4000002c057fae */ /* 0x0003e20008121844 */
[----:B------:R-:W4:Y:S02]  /*d5b80*/  LDL.LU R239, [R1+0x150] ;  /* 0x0001500001ef7983 */ /* 0x000f240000300800 */
[----:B------:R-:W4:Y:S02]  /*d5b90*/  LDL.LU R158, [R1+0x154] ;  /* 0x00015400019e7983 */ /* 0x000f240000300800 */
[----:B------:R-:W4:Y:S01]  /*d5ba0*/  LDL.LU R34, [R1+0x4338] ;  /* 0x0043380001227983 */ /* 0x000f220000300800 */
[----:B-1----:R-:W-:Y:S01]  /*d5bb0*/  MOV R45, R43 ;  /* 0x0000002b002d7202 */ /* 0x002fe20000000f00 */
[----:B------:R-:W-:-:S05]  /*d5bc0*/  IMAD.MOV.U32 R44, RZ, RZ, R36 ;  /* 0x000000ffff2c7224 */ /* 0x000fca00078e0024 */
[----:B------:R1:W-:Y:S01]  /*d5bd0*/  STL.64 [R1+0x35f8], R44 ;  /* 0x0035f82c01007387 */ /* 0x0003e20000100a00 */
[----:B------:R-:W4:Y:S03]  /*d5be0*/  LDL.LU R36, [R1+0x4320] ;  /* 0x0043200001247983 */ /* 0x000f260000300800 */
[----:B------:R1:W-:Y:S01]  /*d5bf0*/  LDGSTS.E [R4+-0x43400], [R44.64], P0 ;  /* 0xbcc000002c047fae */ /* 0x0003e20008121844 */
[----:B------:R-:W-:Y:S02]  /*d5c00*/  IMAD.MOV.U32 R43, RZ, RZ, R42 ;  /* 0x000000ffff2b7224 */ /* 0x000fe400078e002a */
[----:B------:R-:W-:-:S05]  /*d5c10*/  IMAD.MOV.U32 R42, RZ, RZ, R40 ;  /* 0x000000ffff2a7224 */ /* 0x000fca00078e0028 */
[----:B------:R1:W-:Y:S04]  /*d5c20*/  STL.64 [R1+0x35f0], R42 ;  /* 0x0035f02a01007387 */ /* 0x0003e80000100a00 */
[----:B------:R1:W-:Y:S01]  /*d5c30*/  LDGSTS.E [R5+-0x42c00], [R42.64], P0 ;  /* 0xbd4000002a057fae */ /* 0x0003e20008121844 */
[----:B------:R-:W4:Y:S03]  /*d5c40*/  LDL.LU R40, [R1+0x4328] ;  /* 0x0043280001287983 */ /* 0x000f260000300800 */
[----:B-1----:R-:W4:Y:S01]  /*d5c50*/  LDL.LU R44, [R1+0x4310] ;  /* 0x00431000012c7983 */ /* 0x002f220000300800 */
[----:B------:R-:W-:Y:S01]  /*d5c60*/  MOV R42, R38 ;  /* 0x00000026002a7202 */ /* 0x000fe20000000f00 */
[----:B------:R-:W-:-:S05]  /*d5c70*/  IMAD.MOV.U32 R43, RZ, RZ, R41 ;  /* 0x000000ffff2b7224 */ /* 0x000fca00078e0029 */
[----:B------:R1:W-:Y:S01]  /*d5c80*/  STL.64 [R1+0x35e8], R42 ;  /* 0x0035e82a01007387 */ /* 0x0003e20000100a00 */
[----:B------:R-:W4:Y:S03]  /*d5c90*/  LDL.LU R46, [R1+0x4318] ;  /* 0x00431800012e7983 */ /* 0x000f260000300800 */
[----:B------:R1:W-:Y:S02]  /*d5ca0*/  LDGSTS.E [R4+-0x42400], [R42.64], P0 ;  /* 0xbdc000002a047fae */ /* 0x0003e40008121844 */
[----:B-1----:R-:W-:Y:S01]  /*d5cb0*/  IMAD.MOV.U32 R42, RZ, RZ, R127 ;  /* 0x000000ffff2a7224 */ /* 0x002fe200078e007f */
[----:B------:R-:W-:-:S05]  /*d5cc0*/  MOV R43, R37 ;  /* 0x00000025002b7202 */ /* 0x000fca0000000f00 */
[----:B------:R2:W-:Y:S04]  /*d5cd0*/  STL.64 [R1+0x35e0], R42 ;  /* 0x0035e02a01007387 */ /* 0x0005e80000100a00 */
[----:B------:R2:W-:Y:S01]  /*d5ce0*/  LDGSTS.E [R32+-0x41c00], [R42.64], P0 ;  /* 0xbe4000002a207fae */ /* 0x0005e20008121844 */
[----:B------:R-:W4:Y:S02]  /*d5cf0*/  LDL.LU R37, [R1+0x4300] ;  /* 0x0043000001257983 */ /* 0x000f240000300800 */
[----:B--2---:R-:W-:Y:S02]  /*d5d00*/  IMAD.MOV.U32 R42, RZ, RZ, R237 ;  /* 0x000000ffff2a7224 */ /* 0x004fe400078e00ed */
[----:B------:R-:W-:-:S05]  /*d5d10*/  IMAD.MOV.U32 R43, RZ, RZ, R236 ;  /* 0x000000ffff2b7224 */ /* 0x000fca00078e00ec */
[----:B------:R1:W-:Y:S01]  /*d5d20*/  STL.64 [R1+0x35d8], R42 ;  /* 0x0035d82a01007387 */ /* 0x0003e20000100a00 */
[----:B------:R-:W4:Y:S03]  /*d5d30*/  LDL.LU R45, [R1+0x4308] ;  /* 0x00430800012d7983 */ /* 0x000f260000300800 */
[----:B------:R1:W-:Y:S02]  /*d5d40*/  LDGSTS.E [R5+-0x41400], [R42.64], P0 ;  /* 0xbec000002a057fae */ /* 0x0003e40008121844 */
[----:B-1----:R-:W-:Y:S01]  /*d5d50*/  MOV R42, R35 ;  /* 0x00000023002a7202 */ /* 0x002fe20000000f00 */
[----:B------:R-:W-:-:S05]  /*d5d60*/  IMAD.MOV.U32 R43, RZ, RZ, R238 ;  /* 0x000000ffff2b7224 */ /* 0x000fca00078e00ee */
[----:B------:R1:W-:Y:S04]  /*d5d70*/  STL.64 [R1+0x35d0], R42 ;  /* 0x0035d02a01007387 */ /* 0x0003e80000100a00 */
[----:B------:R1:W-:Y:S01]  /*d5d80*/  LDGSTS.E [R4+-0x40c00], [R42.64], P0 ;  /* 0xbf4000002a047fae */ /* 0x0003e20008121844 */
[----:B------:R-:W4:Y:S03]  /*d5d90*/  LDL.LU R35, [R1+0x42f0] ;  /* 0x0042f00001237983 */ /* 0x000f260000300800 */
[----:B-1----:R-:W4:Y:S01]  /*d5da0*/  LDL.LU R42, [R1+0x42f8] ;  /* 0x0042f800012a7983 */ /* 0x002f220000300800 */
[----:B------:R-:W-:Y:S02]  /*d5db0*/  IADD3 R33, P1, R33, R159, RZ ;  /* 0x0000009f21217210 */ /* 0x000fe40007f3e0ff */
[----:B------:R-:W-:-:S03]  /*d5dc0*/  LOP3.LUT R38, R6, 0x60, RZ, 0x3c, !PT ;  /* 0x0000006006267812 */ /* 0x000fc600078e3cff */
[----:B------:R1:W-:Y:S02]  /*d5dd0*/  STL [R1+0x4340], R33 ;  /* 0x0043402101007387 */ /* 0x0003e40000100800 */
[----:B------:R-:W-:Y:S02]  /*d5de0*/  IMAD R4, R7, 0x20000, R38 ;  /* 0x0002000007047824 */ /* 0x000fe400078e0226 */
[----:B------:R-:W4:Y:S01]  /*d5df0*/  LDL.LU R38, [R1+0x42e0] ;  /* 0x0042e00001267983 */ /* 0x000f220000300800 */
[----:B------:R-:W-:Y:S01]  /*d5e00*/  IADD3 R3, R3, 0x100000, RZ ;  /* 0x0010000003037810 */ /* 0x000fe20007ffe0ff */
[----:B------:R-:W-:Y:S01]  /*d5e10*/  IMAD.MOV.U32 R32, RZ, RZ, R33 ;  /* 0x000000ffff207224 */ /* 0x000fe200078e0021 */
[----:B------:R-:W-:Y:S02]  /*d5e20*/  IADD3 R5, R4, 0x100000, RZ ;  /* 0x0010000004057810 */ /* 0x000fe40007ffe0ff */
[----:B---3--:R-:W-:-:S05]  /*d5e30*/  IADD3 R39, P2, R39, R159, RZ ;  /* 0x0000009f27277210 */ /* 0x008fca0007f5e0ff */
[----:B------:R-:W-:Y:S01]  /*d5e40*/  STL [R1+0x4330], R39 ;  /* 0x0043302701007387 */ /* 0x000fe20000100800 */
[----:B----4-:R-:W-:Y:S02]  /*d5e50*/  IMAD.MOV.U32 R49, RZ, RZ, R239 ;  /* 0x000000ffff317224 */ /* 0x010fe400078e00ef */
[----:B------:R-:W-:Y:S01]  /*d5e60*/  IMAD.MOV.U32 R48, RZ, RZ, R158 ;  /* 0x000000ffff307224 */ /* 0x000fe200078e009e */
[----:B------:R-:W-:-:S04]  /*d5e70*/  IADD3.X R34, R34, R2, RZ, P1, !PT ;  /* 0x0000000222227210 */ /* 0x000fc80000ffe4ff */
[----:B------:R3:W-:Y:S04]  /*d5e80*/  LDGSTS.E [R3+-0x40400], [R48.64], P0 ;  /* 0xbfc0000030037fae */ /* 0x0007e80008121844 */
[----:B------:R4:W-:Y:S01]  /*d5e90*/  STL [R1+0x4338], R34 ;  /* 0x0043382201007387 */ /* 0x0009e20000100800 */
[----:B------:R-:W-:Y:S02]  /*d5ea0*/  STL.64 [R1+0x35c8], R48 ;  /* 0x0035c83001007387 */ /* 0x000fe40000100a00 */
[----:B------:R-:W2:Y:S02]  /*d5eb0*/  LDL.LU R43, [R1+0x42e8] ;  /* 0x0042e800012b7983 */ /* 0x000ea40000300800 */
[----:B-1----:R-:W-:Y:S01]  /*d5ec0*/  IMAD.MOV.U32 R33, RZ, RZ, R34 ;  /* 0x000000ffff217224 */ /* 0x002fe200078e0022 */
[----:B------:R-:W2:Y:S04]  /*d5ed0*/  LDL.LU R41, [R1+0x42d8] ;  /* 0x0042d80001297983 */ /* 0x000ea80000300800 */
[----:B------:R1:W-:Y:S01]  /*d5ee0*/  LDGSTS.E [R5+-0x5fa00], [R32.64], P0 ;  /* 0xa060000020057fae */ /* 0x0003e20008121844 */
[----:B------:R-:W-:-:S05]  /*d5ef0*/  IADD3 R36, P1, R36, R159, RZ ;  /* 0x0000009f24247210 */ /* 0x000fca0007f3e0ff */
[----:B------:R-:W-:Y:S01]  /*d5f00*/  STL [R1+0x4320], R36 ;  /* 0x0043202401007387 */ /* 0x000fe20000100800 */
[----:B------:R-:W-:Y:S01]  /*d5f10*/  IADD3.X R40, R40, R2, RZ, P2, !PT ;  /* 0x0000000228287210 */ /* 0x000fe200017fe4ff */
[----:B------:R-:W-:-:S04]  /*d5f20*/  IADD3 R44, P2, R44, R159, RZ ;  /* 0x0000009f2c2c7210 */ /* 0x000fc80007f5e0ff */
[----:B------:R3:W-:Y:S01]  /*d5f30*/  STL [R1+0x4328], R40 ;  /* 0x0043282801007387 */ /* 0x0007e20000100800 */
[----:B----4-:R-:W4:Y:S02]  /*d5f40*/  LDL.LU R34, [R1+0x42d0] ;  /* 0x0042d00001227983 */ /* 0x010f240000300800 */
[----:B-1----:R-:W-:Y:S02]  /*d5f50*/  IMAD.MOV.U32 R33, RZ, RZ, R40 ;  /* 0x000000ffff217224 */ /* 0x002fe400078e0028 */
[----:B------:R-:W-:Y:S01]  /*d5f60*/  IMAD.MOV.U32 R32, RZ, RZ, R39 ;  /* 0x000000ffff207224 */ /* 0x000fe200078e0027 */
[----:B---3--:R-:W3:Y:S01]  /*d5f70*/  LDL.LU R40, [R1+0x42c8] ;  /* 0x0042c80001287983 */ /* 0x008ee20000300800 */
[----:B------:R-:W-:-:S03]  /*d5f80*/  IADD3.X R46, R46, R2, RZ, P1, !PT ;  /* 0x000000022e2e7210 */ /* 0x000fc60000ffe4ff */
[----:B------:R-:W-:Y:S04]  /*d5f90*/  STL [R1+0x4310], R44 ;  /* 0x0043102c01007387 */ /* 0x000fe80000100800 */
[----:B------:R1:W-:Y:S01]  /*d5fa0*/  STL [R1+0x4318], R46 ;  /* 0x0043182e01007387 */ /* 0x0003e20000100800 */
[----:B------:R-:W3:Y:S01]  /*d5fb0*/  LDL.LU R39, [R1+0x42c0] ;  /* 0x0042c00001277983 */ /* 0x000ee20000300800 */
[----:B------:R-:W-:Y:S01]  /*d5fc0*/  IADD3 R3, R4, 0x100000, RZ ;  /* 0x0010000004037810 */ /* 0x000fe20007ffe0ff */
[----:B------:R-:W3:Y:S04]  /*d5fd0*/  LDL.LU R47, [R1+0x42b8] ;  /* 0x0042b800012f7983 */ /* 0x000ee80000300800 */
[----:B------:R1:W-:Y:S01]  /*d5fe0*/  LDGSTS.E [R3+-0x5f200], [R32.64], P0 ;  /* 0xa0e0000020037fae */ /* 0x0003e20008121844 */
[----:B------:R-:W-:Y:S01]  /*d5ff0*/  IADD3 R37, P1, R37, R159, RZ ;  /* 0x0000009f25257210 */ /* 0x000fe20007f3e0ff */
[----:B-1----:R-:W-:-:S04]  /*d6000*/  IMAD.MOV.U32 R32, RZ, RZ, R36 ;  /* 0x000000ffff207224 */ /* 0x002fc800078e0024 */
[----:B------:R-:W-:Y:S01]  /*d6010*/  STL [R1+0x4300], R37 ;  /* 0x0043002501007387 */ /* 0x000fe20000100800 */
[----:B------:R-:W-:-:S05]  /*d6020*/  IADD3.X R45, R45, R2, RZ, P2, !PT ;  /* 0x000000022d2d7210 */ /* 0x000fca00017fe4ff */
[----:B------:R1:W-:Y:S01]  /*d6030*/  STL [R1+0x4308], R45 ;  /* 0x0043082d01007387 */ /* 0x0003e20000100800 */
[----:B------:R-:W3:Y:S02]  /*d6040*/  LDL.LU R36, [R1+0x42b0] ;  /* 0x0042b00001247983 */ /* 0x000ee40000300800 */
[----:B------:R-:W-:Y:S02]  /*d6050*/  IMAD.MOV.U32 R33, RZ, RZ, R46 ;  /* 0x000000ffff217224 */ /* 0x000fe400078e002e */
        /* <DEDUP_REMOVED lines=8> */
[----:B------:R-:W-:Y:S01]  /*d60e0*/  IMAD.MOV.U32 R33, RZ, RZ, R45 ;  /* 0x000000ffff217224 */ /* 0x000fe200078e002d */
[----:B------:R-:W-:Y:S01]  /*d60f0*/  IADD3 R38, P1, R38, R159, RZ ;  /* 0x0000009f26267210 */ /* 0x000fe20007f3e0ff */
[----:B------:R-:W3:Y:S04]  /*d6100*/  LDL.LU R45, [R1+0x4298] ;  /* 0x00429800012d7983 */ /* 0x000ee80000300800 */
[----:B------:R1:W-:Y:S04]  /*d6110*/  LDGSTS.E [R3+-0x5e200], [R32.64], P0 ;  /* 0xa1e0000020037fae */ /* 0x0003e80008121844 */
[----:B------:R-:W-:Y:S01]  /*d6120*/  STL [R1+0x42e0], R38 ;  /* 0x0042e02601007387 */ /* 0x000fe20000100800 */
[----:B-1----:R-:W-:-:S02]  /*d6130*/  IMAD.MOV.U32 R32, RZ, RZ, R37 ;  /* 0x000000ffff207224 */ /* 0x002fc400078e0025 */
[----:B------:R-:W-:-:S05]  /*d6140*/  IMAD.MOV.U32 R33, RZ, RZ, R42 ;  /* 0x000000ffff217224 */ /* 0x000fca00078e002a */
[----:B------:R1:W-:Y:S02]  /*d6150*/  LDGSTS.E [R5+-0x5da00], [R32.64], P0 ;  /* 0xa260000020057fae */ /* 0x0003e40008121844 */
[----:B-1----:R-:W-:Y:S01]  /*d6160*/  IMAD.MOV.U32 R32, RZ, RZ, R35 ;  /* 0x000000ffff207224 */ /* 0x002fe200078e0023 */
[-C--:B--2---:R-:W-:Y:S02]  /*d6170*/  IADD3.X R43, R43, R2.reuse, RZ, P2, !PT ;  /* 0x000000022b2b7210 */ /* 0x084fe400017fe4ff */
[----:B------:R-:W-:-:S03]  /*d6180*/  IADD3.X R41, R41, R2, RZ, P1, !PT ;  /* 0x0000000229297210 */ /* 0x000fc60000ffe4ff */
[----:B------:R1:W-:Y:S01]  /*d6190*/  STL [R1+0x42e8], R43 ;  /* 0x0042e82b01007387 */ /* 0x0003e20000100800 */
[----:B------:R-:W2:Y:S02]  /*d61a0*/  LDL.LU R42, [R1+0x4290] ;  /* 0x00429000012a7983 */ /* 0x000ea40000300800 */
[----:B------:R-:W-:Y:S02]  /*d61b0*/  IMAD.MOV.U32 R33, RZ, RZ, R43 ;  /* 0x000000ffff217224 */ /* 0x000fe400078e002b */
[----:B------:R-:W2:Y:S03]  /*d61c0*/  LDL.LU R37, [R1+0x4280] ;  /* 0x0042800001257983 */ /* 0x000ea60000300800 */
[----:B------:R1:W-:Y:S04]  /*d61d0*/  LDGSTS.E [R3+-0x5d200], [R32.64], P0 ;  /* 0xa2e0000020037fae */ /* 0x0003e80008121844 */
[----:B-1----:R-:W2:Y:S01]  /*d61e0*/  LDL.LU R43, [R1+0x4288] ;  /* 0x00428800012b7983 */ /* 0x002ea20000300800 */
[----:B------:R-:W-:-:S02]  /*d61f0*/  IMAD.MOV.U32 R33, RZ, RZ, R41 ;  /* 0x000000ffff217224 */ /* 0x000fc400078e0029 */
[----:B------:R-:W-:-:S05]  /*d6200*/  IMAD.MOV.U32 R32, RZ, RZ, R38 ;  /* 0x000000ffff207224 */ /* 0x000fca00078e0026 */
[----:B------:R1:W-:Y:S01]  /*d6210*/  LDGSTS.E [R5+-0x5ca00], [R32.64], P0 ;  /* 0xa360000020057fae */ /* 0x0003e20008121844 */
[----:B----4-:R-:W-:-:S05]  /*d6220*/  IADD3 R34, P2, R34, R159, RZ ;  /* 0x0000009f22227210 */ /* 0x010fca0007f5e0ff */
[----:B------:R-:W-:Y:S01]  /*d6230*/  STL [R1+0x42d0], R34 ;  /* 0x0042d02201007387 */ /* 0x000fe20000100800 */
[----:B------:R4:W-:Y:S02]  /*d6240*/  STL [R1+0x42d8], R41 ;  /* 0x0042d82901007387 */ /* 0x0009e40000100800 */
[----:B------:R-:W2:Y:S01]  /*d6250*/  LDL.LU R35, [R1+0x4270] ;  /* 0x0042700001237983 */ /* 0x000ea20000300800 */
[----:B---3--:R-:W-:Y:S01]  /*d6260*/  IADD3.X R40, R40, R2, RZ, P2, !PT ;  /* 0x0000000228287210 */ /* 0x008fe200017fe4ff */
[----:B----4-:R-:W3:Y:S01]  /*d6270*/  LDL.LU R41, [R1+0x4278] ;  /* 0x0042780001297983 */ /* 0x010ee20000300800 */
[----:B------:R-:W-:-:S03]  /*d6280*/  IADD3 R39, P1, R39, R159, RZ ;  /* 0x0000009f27277210 */ /* 0x000fc60007f3e0ff */
[----:B-1----:R-:W-:Y:S02]  /*d6290*/  IMAD.MOV.U32 R33, RZ, RZ, R40 ;  /* 0x000000ffff217224 */ /* 0x002fe400078e0028 */
[----:B------:R-:W-:Y:S01]  /*d62a0*/  STL [R1+0x42c0], R39 ;  /* 0x0042c02701007387 */ /* 0x000fe20000100800 */
[----:B------:R1:W-:Y:S02]  /*d62b0*/  STL [R1+0x42c8], R40 ;  /* 0x0042c82801007387 */ /* 0x0003e40000100800 */
[----:B------:R-:W2:Y:S01]  /*d62c0*/  LDL.LU R38, [R1+0x4260] ;  /* 0x0042600001267983 */ /* 0x000ea20000300800 */
[----:B-1----:R-:W2:Y:S01]  /*d62d0*/  LDL.LU R40, [R1+0x4268] ;  /* 0x0042680001287983 */ /* 0x002ea20000300800 */
[----:B------:R-:W-:Y:S01]  /*d62e0*/  IADD3.X R47, R47, R2, RZ, P1, !PT ;  /* 0x000000022f2f7210 */ /* 0x000fe20000ffe4ff */
[----:B------:R-:W-:-:S05]  /*d62f0*/  IMAD.MOV.U32 R32, RZ, RZ, R34 ;  /* 0x000000ffff207224 */ /* 0x000fca00078e0022 */
[----:B------:R1:W-:Y:S01]  /*d6300*/  LDGSTS.E [R3+-0x5c200], [R32.64], P0 ;  /* 0xa3e0000020037fae */ /* 0x0003e20008121844 */
[----:B------:R-:W-:Y:S01]  /*d6310*/  IADD3 R36, P2, R36, R159, RZ ;  /* 0x0000009f24247210 */ /* 0x000fe20007f5e0ff */
[----:B-1----:R-:W-:-:S04]  /*d6320*/  IMAD.MOV.U32 R32, RZ, RZ, R39 ;  /* 0x000000ffff207224 */ /* 0x002fc800078e0027 */
[----:B------:R1:W-:Y:S01]  /*d6330*/  STL [R1+0x42b0], R36 ;  /* 0x0042b02401007387 */ /* 0x0003e20000100800 */
[----:B------:R-:W-:Y:S02]  /*d6340*/  STL [R1+0x42b8], R47 ;  /* 0x0042b82f01007387 */ /* 0x000fe40000100800 */
[----:B------:R-:W2:Y:S02]  /*d6350*/  LDL.LU R34, [R1+0x4254] ;  /* 0x0042540001227983 */ /* 0x000ea40000300800 */
[----:B------:R-:W2:Y:S02]  /*d6360*/  LDL.LU R39, [R1+0x4258] ;  /* 0x0042580001277983 */ /* 0x000ea40000300800 */
[----:B------:R-:W-:Y:S01]  /*d6370*/  IMAD.MOV.U32 R33, RZ, RZ, R47 ;  /* 0x000000ffff217224 */ /* 0x000fe200078e002f */
[----:B------:R-:W-:-:S04]  /*d6380*/  IADD3.X R46, R46, R2, RZ, P2, !PT ;  /* 0x000000022e2e7210 */ /* 0x000fc800017fe4ff */
[----:B------:R1:W-:Y:S02]  /*d6390*/  LDGSTS.E [R5+-0x5ba00], [R32.64], P0 ;  /* 0xa460000020057fae */ /* 0x0003e40008121844 */
[----:B-1----:R-:W-:Y:S01]  /*d63a0*/  IMAD.MOV.U32 R32, RZ, RZ, R36 ;  /* 0x000000ffff207224 */ /* 0x002fe200078e0024 */
[----:B------:R-:W-:-:S05]  /*d63b0*/  IADD3 R44, P1, R44, R159, RZ ;  /* 0x0000009f2c2c7210 */ /* 0x000fca0007f3e0ff */
[----:B------:R-:W-:Y:S01]  /*d63c0*/  STL [R1+0x42a0], R44 ;  /* 0x0042a02c01007387 */ /* 0x000fe20000100800 */
[----:B------:R-:W-:Y:S02]  /*d63d0*/  STL [R1+0x42a8], R46 ;  /* 0x0042a82e01007387 */ /* 0x000fe40000100800 */
[----:B------:R-:W2:Y:S01]  /*d63e0*/  LDL.LU R36, [R1+0x424c] ;  /* 0x00424c0001247983 */ /* 0x000ea20000300800 */
[----:B------:R-:W-:Y:S01]  /*d63f0*/  IADD3.X R45, R45, R2, RZ, P1, !PT ;  /* 0x000000022d2d7210 */ /* 0x000fe20000ffe4ff */
[----:B------:R-:W-:-:S05]  /*d6400*/  IMAD.MOV.U32 R33, RZ, RZ, R46 ;  /* 0x000000ffff217224 */ /* 0x000fca00078e002e */
[----:B------:R1:W-:Y:S02]  /*d6410*/  LDGSTS.E [R3+-0x5b200], [R32.64], P0 ;  /* 0xa4e0000020037fae */ /* 0x0003e40008121844 */
[----:B-1----:R-:W-:Y:S02]  /*d6420*/  IMAD.MOV.U32 R32, RZ, RZ, R44 ;  /* 0x000000ffff207224 */ /* 0x002fe400078e002c */
[----:B------:R-:W-:-:S05]  /*d6430*/  IMAD.MOV.U32 R33, RZ, RZ, R45 ;  /* 0x000000ffff217224 */ /* 0x000fca00078e002d */
[----:B------:R1:W-:Y:S01]  /*d6440*/  LDGSTS.E [R5+-0x5aa00], [R32.64], P0 ;  /* 0xa560000020057fae */ /* 0x0003e20008121844 */
[-C--:B--2---:R-:W-:Y:S02]  /*d6450*/  IADD3 R42, P2, R42, R159.reuse, RZ ;  /* 0x0000009f2a2a7210 */ /* 0x084fe40007f5e0ff */
[----:B------:R-:W-:-:S03]  /*d6460*/  IADD3 R37, P1, R37, R159, RZ ;  /* 0x0000009f25257210 */ /* 0x000fc60007f3e0ff */
[----:B------:R-:W-:Y:S01]  /*d6470*/  STL [R1+0x4290], R42 ;  /* 0x0042902a01007387 */ /* 0x000fe20000100800 */
[----:B------:R-:W-:Y:S01]  /*d6480*/  IADD3.X R43, R43, R2, RZ, P2, !PT ;  /* 0x000000022b2b7210 */ /* 0x000fe200017fe4ff */
[----:B------:R-:W-:Y:S02]  /*d6490*/  STL [R1+0x4298], R45 ;  /* 0x0042982d01007387 */ /* 0x000fe40000100800 */
[----:B------:R-:W-:Y:S02]  /*d64a0*/  STL [R1+0x4280], R37 ;  /* 0x0042802501007387 */ /* 0x000fe40000100800 */
[----:B------:R2:W-:Y:S02]  /*d64b0*/  STL [R1+0x4288], R43 ;  /* 0x0042882b01007387 */ /* 0x0005e40000100800 */
[----:B------:R-:W4:Y:S02]  /*d64c0*/  LDL.LU R237, [R1+0x158] ;  /* 0x0001580001ed7983 */ /* 0x000f240000300800 */
[----:B-1----:R-:W-:-:S02]  /*d64d0*/  IMAD.MOV.U32 R33, RZ, RZ, R43 ;  /* 0x000000ffff217224 */ /* 0x002fc400078e002b */
[----:B------:R-:W-:-:S05]  /*d64e0*/  IMAD.MOV.U32 R32, RZ, RZ, R42 ;  /* 0x000000ffff207224 */ /* 0x000fca00078e002a */
[----:B------:R1:W-:Y:S01]  /*d64f0*/  LDGSTS.E [R3+-0x5a200], [R32.64], P0 ;  /* 0xa5e0000020037fae */ /* 0x0003e20008121844 */
[----:B------:R-:W-:-:S05]  /*d6500*/  IADD3 R35, P2, R35, R159, RZ ;  /* 0x0000009f23237210 */ /* 0x000fca0007f5e0ff */
[----:B------:R1:W-:Y:S01]  /*d6510*/  STL [R1+0x4270], R35 ;  /* 0x0042702301007387 */ /* 0x0003e20000100800 */
[----:B---3--:R-:W-:-:S05]  /*d6520*/  IADD3.X R41, R41, R2, RZ, P1, !PT ;  /* 0x0000000229297210 */ /* 0x008fca0000ffe4ff */
[----:B------:R3:W-:Y:S01]  /*d6530*/  STL [R1+0x4278], R41 ;  /* 0x0042782901007387 */ /* 0x0007e20000100800 */
[----:B------:R-:W4:Y:S02]  /*d6540*/  LDL.LU R238, [R1+0x15c] ;  /* 0x00015c0001ee7983 */ /* 0x000f240000300800 */
[----:B--2---:R-:W2:Y:S01]  /*d6550*/  LDL.LU R43, [R1+0x160] ;  /* 0x00016000012b7983 */ /* 0x004ea20000300800 */
[----:B------:R-:W-:-:S05]  /*d6560*/  IADD3 R38, P1, R38, R159, RZ ;  /* 0x0000009f26267210 */ /* 0x000fca0007f3e0ff */
[----:B------:R-:W-:Y:S01]  /*d6570*/  STL [R1+0x4260], R38 ;  /* 0x0042602601007387 */ /* 0x000fe20000100800 */
[----:B------:R-:W-:-:S05]  /*d6580*/  IADD3.X R40, R40, R2, RZ, P2, !PT ;  /* 0x0000000228287210 */ /* 0x000fca00017fe4ff */
[----:B------:R3:W-:Y:S01]  /*d6590*/  STL [R1+0x4268], R40 ;  /* 0x0042682801007387 */ /* 0x0007e20000100800 */
[----:B------:R-:W2:Y:S02]  /*d65a0*/  LDL.LU R42, [R1+0x164] ;  /* 0x00016400012a7983 */ /* 0x000ea40000300800 */
[----:B-1----:R-:W-:Y:S02]  /*d65b0*/  IMAD.MOV.U32 R32, RZ, RZ, R37 ;  /* 0x000000ffff207224 */ /* 0x002fe400078e0025 */
[----:B------:R-:W2:Y:S01]  /*d65c0*/  LDL.LU R37, [R1+0x168] ;  /* 0x0001680001257983 */ /* 0x000ea20000300800 */
[----:B------:R-:W2:Y:S02]  /*d65d0*/  LDL.LU R127, [R1+0x16c] ;  /* 0x00016c00017f7983 */ /* 0x000ea40000300800 */
[----:B------:R-:W-:-:S05]  /*d65e0*/  IMAD.MOV.U32 R33, RZ, RZ, R41 ;  /* 0x000000ffff217224 */ /* 0x000fca00078e0029 */
[----:B------:R1:W-:Y:S01]  /*d65f0*/  LDGSTS.E [R5+-0x59a00], [R32.64], P0 ;  /* 0xa660000020057fae */ /* 0x0003e20008121844 */
[----:B------:R-:W-:Y:S02]  /*d6600*/  IADD3 R34, P2, R34, R159, RZ ;  /* 0x0000009f22227210 */ /* 0x000fe40007f5e0ff */
[----:B------:R-:W-:-:S03]  /*d6610*/  IADD3.X R39, R39, R2, RZ, P1, !PT ;  /* 0x0000000227277210 */ /* 0x000fc60000ffe4ff */
[----:B------:R-:W-:Y:S01]  /*d6620*/  STL [R1+0x4254], R34 ;  /* 0x0042542201007387 */ /* 0x000fe20000100800 */
[----:B------:R-:W2:Y:S02]  /*d6630*/  LDL.LU R239, [R1+0x170] ;  /* 0x0001700001ef7983 */ /* 0x000ea40000300800 */
[----:B------:R-:W-:Y:S02]  /*d6640*/  STL [R1+0x4258], R39 ;  /* 0x0042582701007387 */ /* 0x000fe40000100800 */
[----:B------:R-:W2:Y:S02]  /*d6650*/  LDL.LU R158, [R1+0x174] ;  /* 0x00017400019e7983 */ /* 0x000ea40000300800 */
[----:B-1----:R-:W-:Y:S01]  /*d6660*/  IMAD.MOV.U32 R32, RZ, RZ, R35 ;  /* 0x000000ffff207224 */ /* 0x002fe200078e0023 */
[----:B------:R-:W2:Y:S01]  /*d6670*/  LDL.LU R159, [R1+0x178] ;  /* 0x00017800019f7983 */ /* 0x000ea20000300800 */
[----:B------:R-:W2:Y:S02]  /*d6680*/  LDL.LU R35, [R1+0x17c] ;  /* 0x00017c0001237983 */ /* 0x000ea40000300800 */
[----:B------:R-:W-:-:S02]  /*d6690*/  IMAD.MOV.U32 R33, RZ, RZ, R40 ;  /* 0x000000ffff217224 */ /* 0x000fc400078e0028 */
[----:B---3--:R-:W3:Y:S03]  /*d66a0*/  LDL.LU R41, [R1+0x180] ;  /* 0x0001800001297983 */ /* 0x008ee60000300800 */
[----:B------:R1:W-:Y:S01]  /*d66b0*/  LDGSTS.E [R3+-0x59200], [R32.64], P0 ;  /* 0xa6e0000020037fae */ /* 0x0003e20008121844 */
[----:B------:R-:W-:Y:S01]  /*d66c0*/  IADD3.X R36, R36, R2, RZ, P2, !PT ;  /* 0x0000000224247210 */ /* 0x000fe200017fe4ff */
[----:B-1----:R-:W-:Y:S02]  /*d66d0*/  IMAD.MOV.U32 R32, RZ, RZ, R38 ;  /* 0x000000ffff207224 */ /* 0x002fe400078e0026 */
[----:B------:R-:W-:Y:S02]  /*d66e0*/  IMAD.MOV.U32 R33, RZ, RZ, R39 ;  /* 0x000000ffff217224 */ /* 0x000fe400078e0027 */
[----:B------:R1:W-:Y:S01]  /*d66f0*/  STL [R1+0x424c], R36 ;  /* 0x00424c2401007387 */ /* 0x0003e20000100800 */
[----:B------:R-:W3:Y:S03]  /*d6700*/  LDL.LU R40, [R1+0x184] ;  /* 0x0001840001287983 */ /* 0x000ee60000300800 */
[----:B------:R1:W-:Y:S02]  /*d6710*/  LDGSTS.E [R5+-0x58a00], [R32.64], P0 ;  /* 0xa760000020057fae */ /* 0x0003e40008121844 */
[----:B-1----:R-:W-:-:S02]  /*d6720*/  IMAD.MOV.U32 R33, RZ, RZ, R36 ;  /* 0x000000ffff217224 */ /* 0x002fc400078e0024 */
[----:B------:R-:W3:Y:S01]  /*d6730*/  LDL.LU R36, [R1+0x188] ;  /* 0x0001880001247983 */ /* 0x000ee20000300800 */
[----:B------:R-:W3:Y:S02]  /*d6740*/  LDL.LU R236, [R1+0x18c] ;  /* 0x00018c0001ec7983 */ /* 0x000ee40000300800 */
[----:B------:R-:W3:Y:S01]  /*d6750*/  LDL.LU R39, [R1+0x190] ;  /* 0x0001900001277983 */ /* 0x000ee20000300800 */
[----:B------:R-:W-:Y:S01]  /*d6760*/  MOV R32, R34 ;  /* 0x0000002200207202 */ /* 0x000fe20000000f00 */
[----:B------:R-:W3:Y:S04]  /*d6770*/  LDL.LU R38, [R1+0x194] ;  /* 0x0001940001267983 */ /* 0x000ee80000300800 */
[----:B------:R2:W-:Y:S01]  /*d6780*/  LDGSTS.E [R3+-0x58200], [R32.64], P0 ;  /* 0xa7e0000020037fae */ /* 0x0005e20008121844 */
[----:B----4-:R-:W-:Y:S01]  /*d6790*/  MOV R45, R237 ;  /* 0x000000ed002d7202 */ /* 0x010fe20000000f00 */
[----:B------:R-:W-:-:S02]  /*d67a0*/  IMAD.MOV.U32 R44, RZ, RZ, R238 ;  /* 0x000000ffff2c7224 */ /* 0x000fc400078e00ee */
[----:B--2---:R-:W-:-:S03]  /*d67b0*/  IMAD.MOV.U32 R33, RZ, RZ, R43 ;  /* 0x000000ffff217224 */ /* 0x004fc600078e002b */
[----:B------:R-:W-:Y:S01]  /*d67c0*/  STL.64 [R1+0x35c0], R44 ;  /* 0x0035c02c01007387 */ /* 0x000fe20000100a00 */
[----:B------:R-:W2:Y:S02]  /*d67d0*/  LDL.LU R237, [R1+0x198] ;  /* 0x0001980001ed7983 */ /* 0x000ea40000300800 */
[----:B------:R-:W4:Y:S01]  /*d67e0*/  LDL.LU R238, [R1+0x19c] ;  /* 0x00019c0001ee7983 */ /* 0x000f220000300800 */
[----:B------:R1:W-:Y:S01]  /*d67f0*/  LDGSTS.E [R5+-0x57a00], [R44.64], P0 ;  /* 0xa86000002c057fae */ /* 0x0003e20008121844 */
[----:B------:R-:W-:-:S05]  /*d6800*/  IMAD.MOV.U32 R32, RZ, RZ, R42 ;  /* 0x000000ffff207224 */ /* 0x000fca00078e002a */
[----:B------:R1:W-:Y:S04]  /*d6810*/  STL.64 [R1+0x35b8], R32 ;  /* 0x0035b82001007387 */ /* 0x0003e80000100a00 */
[----:B------:R1:W-:Y:S02]  /*d6820*/  LDGSTS.E [R3+-0x57200], [R32.64], P0 ;  /* 0xa8e0000020037fae */ /* 0x0003e40008121844 */
[----:B-1----:R-:W-:Y:S01]  /*d6830*/  MOV R32, R127 ;  /* 0x0000007f00207202 */ /* 0x002fe20000000f00 */
[----:B------:R-:W-:-:S05]  /*d6840*/  IMAD.MOV.U32 R33, RZ, RZ, R37 ;  /* 0x000000ffff217224 */ /* 0x000fca00078e0025 */
[----:B------:R1:W-:Y:S01]  /*d6850*/  STL.64 [R1+0x35b0], R32 ;  /* 0x0035b02001007387 */ /* 0x0003e20000100a00 */
[----:B------:R-:W4:Y:S02]  /*d6860*/  LDL.LU R37, [R1+0x1a0] ;  /* 0x0001a00001257983 */ /* 0x000f240000300800 */
[----:B------:R-:W4:Y:S01]  /*d6870*/  LDL.LU R127, [R1+0x1a4] ;  /* 0x0001a400017f7983 */ /* 0x000f220000300800 */
[----:B------:R1:W-:Y:S02]  /*d6880*/  LDGSTS.E [R5+-0x56a00], [R32.64], P0 ;  /* 0xa960000020057fae */ /* 0x0003e40008121844 */
[----:B-1----:R-:W-:Y:S01]  /*d6890*/  IMAD.MOV.U32 R32, RZ, RZ, R158 ;  /* 0x000000ffff207224 */ /* 0x002fe200078e009e */
[----:B------:R-:W-:-:S05]  /*d68a0*/  MOV R33, R239 ;  /* 0x000000ef00217202 */ /* 0x000fca0000000f00 */
[----:B------:R1:W-:Y:S01]  /*d68b0*/  STL.64 [R1+0x35a8], R32 ;  /* 0x0035a82001007387 */ /* 0x0003e20000100a00 */
[----:B------:R-:W4:Y:S02]  /*d68c0*/  LDL.LU R239, [R1+0x1a8] ;  /* 0x0001a80001ef7983 */ /* 0x000f240000300800 */
[----:B------:R-:W4:Y:S01]  /*d68d0*/  LDL.LU R158, [R1+0x1ac] ;  /* 0x0001ac00019e7983 */ /* 0x000f220000300800 */
[----:B------:R1:W-:Y:S02]  /*d68e0*/  LDGSTS.E [R3+-0x56200], [R32.64], P0 ;  /* 0xa9e0000020037fae */ /* 0x0003e40008121844 */
[----:B-1----:R-:W-:Y:S02]  /*d68f0*/  IMAD.MOV.U32 R32, RZ, RZ, R35 ;  /* 0x000000ffff207224 */ /* 0x002fe400078e0023 */
[----:B------:R-:W-:-:S05]  /*d6900*/  IMAD.MOV.U32 R33, RZ, RZ, R159 ;  /* 0x000000ffff217224 */ /* 0x000fca00078e009f */
[----:B------:R3:W-:Y:S01]  /*d6910*/  STL.64 [R1+0x35a0], R32 ;  /* 0x0035a02001007387 */ /* 0x0007e20000100a00 */
[----:B------:R-:W4:Y:S02]  /*d6920*/  LDL.LU R159, [R1+0x1b0] ;  /* 0x0001b000019f7983 */ /* 0x000f240000300800 */
[----:B------:R-:W4:Y:S01]  /*d6930*/  LDL.LU R35, [R1+0x1b4] ;  /* 0x0001b40001237983 */ /* 0x000f220000300800 */
[----:B------:R3:W-:Y:S02]  /*d6940*/  LDGSTS.E [R5+-0x55a00], [R32.64], P0 ;  /* 0xaa60000020057fae */ /* 0x0007e40008121844 */
[----:B---3--:R-:W-:Y:S01]  /*d6950*/  MOV R32, R40 ;  /* 0x0000002800207202 */ /* 0x008fe20000000f00 */
[----:B------:R-:W-:-:S05]  /*d6960*/  IMAD.MOV.U32 R33, RZ, RZ, R41 ;  /* 0x000000ffff217224 */ /* 0x000fca00078e0029 */
[----:B------:R1:W-:Y:S04]  /*d6970*/  STL.64 [R1+0x3598], R32 ;  /* 0x0035982001007387 */ /* 0x0003e80000100a00 */
[----:B------:R1:W-:Y:S02]  /*d6980*/  LDGSTS.E [R3+-0x55200], [R32.64], P0 ;  /* 0xaae0000020037fae */ /* 0x0003e40008121844 */
[----:B-1----:R-:W-:Y:S01]  /*d6990*/  IMAD.MOV.U32 R32, RZ, RZ, R236 ;  /* 0x000000ffff207224 */ /* 0x002fe200078e00ec */
[----:B------:R-:W-:-:S05]  /*d69a0*/  MOV R33, R36 ;  /* 0x0000002400217202 */ /* 0x000fca0000000f00 */
[----:B------:R1:W-:Y:S01]  /*d69b0*/  STL.64 [R1+0x3590], R32 ;  /* 0x0035902001007387 */ /* 0x0003e20000100a00 */
[----:B------:R-:W3:Y:S02]  /*d69c0*/  LDL.LU R36, [R1+0x1b8] ;  /* 0x0001b80001247983 */ /* 0x000ee40000300800 */
[----:B------:R-:W3:Y:S01]  /*d69d0*/  LDL.LU R236, [R1+0x1bc] ;  /* 0x0001bc0001ec7983 */ /* 0x000ee20000300800 */
[----:B------:R1:W-:Y:S02]  /*d69e0*/  LDGSTS.E [R5+-0x54a00], [R32.64], P0 ;  /* 0xab60000020057fae */ /* 0x0003e40008121844 */
[----:B-1----:R-:W-:Y:S02]  /*d69f0*/  IMAD.MOV.U32 R32, RZ, RZ, R38 ;  /* 0x000000ffff207224 */ /* 0x002fe400078e0026 */
[----:B------:R-:W-:-:S05]  /*d6a00*/  IMAD.MOV.U32 R33, RZ, RZ, R39 ;  /* 0x000000ffff217224 */ /* 0x000fca00078e0027 */
[----:B------:R2:W-:Y:S04]  /*d6a10*/  STL.64 [R1+0x3588], R32 ;  /* 0x0035882001007387 */ /* 0x0005e80000100a00 */
[----:B------:R2:W-:Y:S01]  /*d6a20*/  LDGSTS.E [R3+-0x54200], [R32.64], P0 ;  /* 0xabe0000020037fae */ /* 0x0005e20008121844 */
[----:B------:R-:W3:Y:S02]  /*d6a30*/  LDL.LU R45, [R1+0x1c0] ;  /* 0x0001c000012d7983 */ /* 0x000ee40000300800 */
[----:B------:R-:W3:Y:S02]  /*d6a40*/  LDL.LU R44, [R1+0x1c4] ;  /* 0x0001c400012c7983 */ /* 0x000ee40000300800 */
[----:B--2---:R-:W-:Y:S01]  /*d6a50*/  IMAD.MOV.U32 R33, RZ, RZ, R237 ;  /* 0x000000ffff217224 */ /* 0x004fe200078e00ed */
[----:B----4-:R-:W-:-:S05]  /*d6a60*/  MOV R32, R238 ;  /* 0x000000ee00207202 */ /* 0x010fca0000000f00 */
[----:B------:R1:W-:Y:S01]  /*d6a70*/  STL.64 [R1+0x3580], R32 ;  /* 0x0035802001007387 */ /* 0x0003e20000100a00 */
[----:B------:R-:W2:Y:S02]  /*d6a80*/  LDL.LU R43, [R1+0x1c8] ;  /* 0x0001c800012b7983 */ /* 0x000ea40000300800 */
[----:B------:R-:W4:Y:S01]  /*d6a90*/  LDL.LU R42, [R1+0x1cc] ;  /* 0x0001cc00012a7983 */ /* 0x000f220000300800 */
        /* <DEDUP_REMOVED lines=9> */
[----:B-1----:R-:W-:Y:S02]  /*d6b30*/  IMAD.MOV.U32 R33, RZ, RZ, R239 ;  /* 0x000000ffff217224 */ /* 0x002fe400078e00ef */
[----:B------:R-:W-:Y:S01]  /*d6b40*/  IMAD.MOV.U32 R32, RZ, RZ, R158 ;  /* 0x000000ffff207224 */ /* 0x000fe200078e009e */
[----:B------:R-:W4:Y:S01]  /*d6b50*/  LDL.LU R239, [R1+0x1e0] ;  /* 0x0001e00001ef7983 */ /* 0x000f220000300800 */
[----:B------:R-:W4:Y:S03]  /*d6b60*/  LDL.LU R158, [R1+0x1e4] ;  /* 0x0001e400019e7983 */ /* 0x000f260000300800 */
[----:B------:R1:W-:Y:S04]  /*d6b70*/  STL.64 [R1+0x3570], R32 ;  /* 0x0035702001007387 */ /* 0x0003e80000100a00 */
[----:B------:R1:W-:Y:S01]  /*d6b80*/  LDGSTS.E [R5+-0x52a00], [R32.64], P0 ;  /* 0xad60000020057fae */ /* 0x0003e20008121844 */
[----:B------:R-:W4:Y:S02]  /*d6b90*/  LDL.LU R39, [R1+0x1e8] ;  /* 0x0001e80001277983 */ /* 0x000f240000300800 */
[----:B------:R-:W4:Y:S02]  /*d6ba0*/  LDL.LU R38, [R1+0x1ec] ;  /* 0x0001ec0001267983 */ /* 0x000f240000300800 */
[----:B-1----:R-:W-:Y:S01]  /*d6bb0*/  IMAD.MOV.U32 R33, RZ, RZ, R159 ;  /* 0x000000ffff217224 */ /* 0x002fe200078e009f */
[----:B------:R-:W-:-:S05]  /*d6bc0*/  MOV R32, R35 ;  /* 0x0000002300207202 */ /* 0x000fca0000000f00 */
[----:B------:R3:W-:Y:S01]  /*d6bd0*/  STL.64 [R1+0x3568], R32 ;  /* 0x0035682001007387 */ /* 0x0007e20000100a00 */
[----:B------:R-:W4:Y:S02]  /*d6be0*/  LDL.LU R159, [R1+0x1f0] ;  /* 0x0001f000019f7983 */ /* 0x000f240000300800 */
[----:B------:R-:W4:Y:S01]  /*d6bf0*/  LDL.LU R35, [R1+0x1f4] ;  /* 0x0001f40001237983 */ /* 0x000f220000300800 */
[----:B------:R3:W-:Y:S02]  /*d6c00*/  LDGSTS.E [R3+-0x52200], [R32.64], P0 ;  /* 0xade0000020037fae */ /* 0x0007e40008121844 */
[----:B---3--:R-:W-:Y:S01]  /*d6c10*/  MOV R33, R36 ;  /* 0x0000002400217202 */ /* 0x008fe20000000f00 */
[----:B------:R-:W-:-:S05]  /*d6c20*/  IMAD.MOV.U32 R32, RZ, RZ, R236 ;  /* 0x000000ffff207224 */ /* 0x000fca00078e00ec */
[----:B------:R1:W-:Y:S01]  /*d6c30*/  STL.64 [R1+0x3560], R32 ;  /* 0x0035602001007387 */ /* 0x0003e20000100a00 */
[----:B------:R-:W3:Y:S02]  /*d6c40*/  LDL.LU R37, [R1+0x1f8] ;  /* 0x0001f80001257983 */ /* 0x000ee40000300800 */
[----:B------:R-:W3:Y:S02]  /*d6c50*/  LDL.LU R127, [R1+0x1fc] ;  /* 0x0001fc00017f7983 */ /* 0x000ee40000300800 */
[----:B------:R-:W3:Y:S01]  /*d6c60*/  LDL.LU R36, [R1+0x200] ;  /* 0x0002000001247983 */ /* 0x000ee20000300800 */
[----:B------:R-:W3:Y:S04]  /*d6c70*/  LDL.LU R236, [R1+0x204] ;  /* 0x0002040001ec7983 */ /* 0x000ee80000300800 */
[----:B------:R1:W-:Y:S02]  /*d6c80*/  LDGSTS.E [R5+-0x51a00], [R32.64], P0 ;  /* 0xae60000020057fae */ /* 0x0003e40008121844 */
[----:B-1----:R-:W-:-:S02]  /*d6c90*/  IMAD.MOV.U32 R32, RZ, RZ, R44 ;  /* 0x000000ffff207224 */ /* 0x002fc400078e002c */
[----:B------:R-:W-:-:S05]  /*d6ca0*/  IMAD.MOV.U32 R33, RZ, RZ, R45 ;  /* 0x000000ffff217224 */ /* 0x000fca00078e002d */
[----:B------:R2:W-:Y:S04]  /*d6cb0*/  STL.64 [R1+0x3558], R32 ;  /* 0x0035582001007387 */ /* 0x0005e80000100a00 */
[----:B------:R2:W-:Y:S02]  /*d6cc0*/  LDGSTS.E [R3+-0x51200], [R32.64], P0 ;  /* 0xaee0000020037fae */ /* 0x0005e40008121844 */
[----:B--2---:R-:W-:Y:S01]  /*d6cd0*/  IMAD.MOV.U32 R33, RZ, RZ, R43 ;  /* 0x000000ffff217224 */ /* 0x004fe200078e002b */
[----:B----4-:R-:W-:-:S05]  /*d6ce0*/  MOV R32, R42 ;  /* 0x0000002a00207202 */ /* 0x010fca0000000f00 */
[----:B------:R1:W-:Y:S04]  /*d6cf0*/  STL.64 [R1+0x3550], R32 ;  /* 0x0035502001007387 */ /* 0x0003e80000100a00 */
[----:B------:R1:W-:Y:S02]  /*d6d00*/  LDGSTS.E [R5+-0x50a00], [R32.64], P0 ;  /* 0xaf60000020057fae */ /* 0x0003e40008121844 */
[----:B-1----:R-:W-:Y:S01]  /*d6d10*/  MOV R33, R237 ;  /* 0x000000ed00217202 */ /* 0x002fe20000000f00 */
[----:B------:R-:W-:Y:S01]  /*d6d20*/  IMAD.MOV.U32 R32, RZ, RZ, R238 ;  /* 0x000000ffff207224 */ /* 0x000fe200078e00ee */
[----:B------:R-:W2:Y:S01]  /*d6d30*/  LDL.LU R237, [R1+0x208] ;  /* 0x0002080001ed7983 */ /* 0x000ea20000300800 */
[----:B------:R-:W4:Y:S03]  /*d6d40*/  LDL.LU R238, [R1+0x20c] ;  /* 0x00020c0001ee7983 */ /* 0x000f260000300800 */
[----:B------:R1:W-:Y:S04]  /*d6d50*/  STL.64 [R1+0x3548], R32 ;  /* 0x0035482001007387 */ /* 0x0003e80000100a00 */
[----:B------:R1:W-:Y:S02]  /*d6d60*/  LDGSTS.E [R3+-0x50200], [R32.64], P0 ;  /* 0xafe0000020037fae */ /* 0x0003e40008121844 */
[----:B-1----:R-:W-:-:S02]  /*d6d70*/  IMAD.MOV.U32 R32, RZ, RZ, R40 ;  /* 0x000000ffff207224 */ /* 0x002fc400078e0028 */
        /* <DEDUP_REMOVED lines=12> */
[----:B------:R1:W-:Y:S02]  /*d6e40*/  LDGSTS.E [R5+-0x4ea00], [R32.64], P0 ;  /* 0xb160000020057fae */ /* 0x0003e40008121844 */
[----:B-1----:R-:W-:Y:S02]  /*d6e50*/  IMAD.MOV.U32 R32, RZ, RZ, R35 ;  /* 0x000000ffff207224 */ /* 0x002fe400078e0023 */
[----:B------:R-:W-:-:S05]  /*d6e60*/  IMAD.MOV.U32 R33, RZ, RZ, R159 ;  /* 0x000000ffff217224 */ /* 0x000fca00078e009f */
[----:B------:R3:W-:Y:S01]  /*d6e70*/  STL.64 [R1+0x3528], R32 ;  /* 0x0035282001007387 */ /* 0x0007e20000100a00 */
[----:B------:R-:W4:Y:S02]  /*d6e80*/  LDL.LU R159, [R1+0x218] ;  /* 0x00021800019f7983 */ /* 0x000f240000300800 */
[----:B------:R-:W4:Y:S01]  /*d6e90*/  LDL.LU R35, [R1+0x21c] ;  /* 0x00021c0001237983 */ /* 0x000f220000300800 */
[----:B------:R3:W-:Y:S02]  /*d6ea0*/  LDGSTS.E [R3+-0x4e200], [R32.64], P0 ;  /* 0xb1e0000020037fae */ /* 0x0007e40008121844 */
[----:B---3--:R-:W-:Y:S01]  /*d6eb0*/  IMAD.MOV.U32 R33, RZ, RZ, R37 ;  /* 0x000000ffff217224 */ /* 0x008fe200078e0025 */
[----:B------:R-:W-:-:S05]  /*d6ec0*/  MOV R32, R127 ;  /* 0x0000007f00207202 */ /* 0x000fca0000000f00 */
[----:B------:R1:W-:Y:S04]  /*d6ed0*/  STL.64 [R1+0x3520], R32 ;  /* 0x0035202001007387 */ /* 0x0003e80000100a00 */
[----:B------:R1:W-:Y:S01]  /*d6ee0*/  LDGSTS.E [R5+-0x4da00], [R32.64], P0 ;  /* 0xb260000020057fae */ /* 0x0003e20008121844 */
[----:B------:R-:W3:Y:S02]  /*d6ef0*/  LDL.LU R48, [R1+0x220] ;  /* 0x0002200001307983 */ /* 0x000ee40000300800 */
[----:B------:R-:W3:Y:S02]  /*d6f00*/  LDL.LU R47, [R1+0x224] ;  /* 0x00022400012f7983 */ /* 0x000ee40000300800 */
[----:B-1----:R-:W-:Y:S01]  /*d6f10*/  IMAD.MOV.U32 R32, RZ, RZ, R236 ;  /* 0x000000ffff207224 */ /* 0x002fe200078e00ec */
[----:B------:R-:W-:-:S05]  /*d6f20*/  MOV R33, R36 ;  /* 0x0000002400217202 */ /* 0x000fca0000000f00 */
[----:B------:R2:W-:Y:S01]  /*d6f30*/  STL.64 [R1+0x3518], R32 ;  /* 0x0035182001007387 */ /* 0x0005e20000100a00 */
[----:B------:R-:W3:Y:S02]  /*d6f40*/  LDL.LU R46, [R1+0x228] ;  /* 0x00022800012e7983 */ /* 0x000ee40000300800 */
[----:B------:R-:W3:Y:S02]  /*d6f50*/  LDL.LU R45, [R1+0x22c] ;  /* 0x00022c00012d7983 */ /* 0x000ee40000300800 */
[----:B------:R-:W3:Y:S01]  /*d6f60*/  LDL.LU R44, [R1+0x230] ;  /* 0x00023000012c7983 */ /* 0x000ee20000300800 */
[----:B------:R-:W3:Y:S04]  /*d6f70*/  LDL.LU R43, [R1+0x234] ;  /* 0x00023400012b7983 */ /* 0x000ee80000300800 */
[----:B------:R2:W-:Y:S01]  /*d6f80*/  LDGSTS.E [R3+-0x4d200], [R32.64], P0 ;  /* 0xb2e0000020037fae */ /* 0x0005e20008121844 */
[----:B------:R-:W3:Y:S02]  /*d6f90*/  LDL.LU R42, [R1+0x238] ;  /* 0x00023800012a7983 */ /* 0x000ee40000300800 */
[----:B------:R-:W3:Y:S02]  /*d6fa0*/  LDL.LU R41, [R1+0x23c] ;  /* 0x00023c0001297983 */ /* 0x000ee40000300800 */
[----:B--2---:R-:W-:-:S02]  /*d6fb0*/  IMAD.MOV.U32 R33, RZ, RZ, R237 ;  /* 0x000000ffff217224 */ /* 0x004fc400078e00ed */
[----:B----4-:R-:W-:-:S05]  /*d6fc0*/  IMAD.MOV.U32 R32, RZ, RZ, R238 ;  /* 0x000000ffff207224 */ /* 0x010fca00078e00ee */
[----:B------:R1:W-:Y:S01]  /*d6fd0*/  STL.64 [R1+0x3510], R32 ;  /* 0x0035102001007387 */ /* 0x0003e20000100a00 */
[----:B------:R-:W2:Y:S02]  /*d6fe0*/  LDL.LU R40, [R1+0x240] ;  /* 0x0002400001287983 */ /* 0x000ea40000300800 */
[----:B------:R-:W4:Y:S02]  /*d6ff0*/  LDL.LU R39, [R1+0x244] ;  /* 0x0002440001277983 */ /* 0x000f240000300800 */
[----:B------:R-:W4:Y:S01]  /*d7000*/  LDL.LU R38, [R1+0x248] ;  /* 0x0002480001267983 */ /* 0x000f220000300800 */
[----:B------:R-:W4:Y:S04]  /*d7010*/  LDL.LU R37, [R1+0x24c] ;  /* 0x00024c0001257983 */ /* 0x000f280000300800 */
[----:B------:R1:W-:Y:S01]  /*d7020*/  LDGSTS.E [R5+-0x4ca00], [R32.64], P0 ;  /* 0xb360000020057fae */ /* 0x0003e20008121844 */
[----:B------:R-:W4:Y:S02]  /*d7030*/  LDL.LU R127, [R1+0x250] ;  /* 0x00025000017f7983 */ /* 0x000f240000300800 */
[----:B------:R-:W4:Y:S02]  /*d7040*/  LDL.LU R36, [R1+0x254] ;  /* 0x0002540001247983 */ /* 0x000f240000300800 */
[----:B-1----:R-:W-:Y:S01]  /*d7050*/  IMAD.MOV.U32 R33, RZ, RZ, R239 ;  /* 0x000000ffff217224 */ /* 0x002fe200078e00ef */
[----:B------:R-:W-:-:S05]  /*d7060*/  MOV R32, R158 ;  /* 0x0000009e00207202 */ /* 0x000fca0000000f00 */
[----:B------:R1:W-:Y:S01]  /*d7070*/  STL.64 [R1+0x3508], R32 ;  /* 0x0035082001007387 */ /* 0x0003e20000100a00 */
[----:B------:R-:W4:Y:S02]  /*d7080*/  LDL.LU R236, [R1+0x258] ;  /* 0x0002580001ec7983 */ /* 0x000f240000300800 */
[----:B------:R-:W4:Y:S02]  /*d7090*/  LDL.LU R237, [R1+0x25c] ;  /* 0x00025c0001ed7983 */ /* 0x000f240000300800 */
[----:B------:R-:W4:Y:S01]  /*d70a0*/  LDL.LU R238, [R1+0x260] ;  /* 0x0002600001ee7983 */ /* 0x000f220000300800 */
[----:B------:R-:W4:Y:S04]  /*d70b0*/  LDL.LU R239, [R1+0x264] ;  /* 0x0002640001ef7983 */ /* 0x000f280000300800 */
[----:B------:R1:W-:Y:S01]  /*d70c0*/  LDGSTS.E [R3+-0x4c200], [R32.64], P0 ;  /* 0xb3e0000020037fae */ /* 0x0003e20008121844 */
[----:B------:R-:W4:Y:S01]  /*d70d0*/  LDL.LU R158, [R1+0x268] ;  /* 0x00026800019e7983 */ /* 0x000f220000300800 */
[----:B-1----:R-:W-:-:S02]  /*d70e0*/  MOV R33, R159 ;  /* 0x0000009f00217202 */ /* 0x002fc40000000f00 */
[----:B------:R-:W4:Y:S01]  /*d70f0*/  LDL.LU R159, [R1+0x26c] ;  /* 0x00026c00019f7983 */ /* 0x000f220000300800 */
[----:B------:R-:W-:-:S05]  /*d7100*/  IMAD.MOV.U32 R32, RZ, RZ, R35 ;  /* 0x000000ffff207224 */ /* 0x000fca00078e0023 */
[----:B------:R3:W-:Y:S01]  /*d7110*/  STL.64 [R1+0x3500], R32 ;  /* 0x0035002001007387 */ /* 0x0007e20000100a00 */
[----:B------:R-:W4:Y:S03]  /*d7120*/  LDL.LU R35, [R1+0x270] ;  /* 0x0002700001237983 */ /* 0x000f260000300800 */
[----:B------:R3:W-:Y:S02]  /*d7130*/  LDGSTS.E [R5+-0x4ba00], [R32.64], P0 ;  /* 0xb460000020057fae */ /* 0x0007e40008121844 */
[----:B---3--:R-:W-:Y:S02]  /*d7140*/  IMAD.MOV.U32 R33, RZ, RZ, R48 ;  /* 0x000000ffff217224 */ /* 0x008fe400078e0030 */
        /* <DEDUP_REMOVED lines=15> */
[----:B--2---:R-:W-:Y:S01]  /*d7240*/  IMAD.MOV.U32 R33, RZ, RZ, R40 ;  /* 0x000000ffff217224 */ /* 0x004fe200078e0028 */
[----:B----4-:R-:W-:-:S05]  /*d7250*/  MOV R32, R39 ;  /* 0x0000002700207202 */ /* 0x010fca0000000f00 */
        /* <DEDUP_REMOVED lines=22> */
[----:B-1----:R-:W-:Y:S02]  /*d73c0*/  MOV R32, R252 ;  /* 0x000000fc00207202 */ /* 0x002fe40000000f00 */
[----:B------:R-:W2:Y:S01]  /*d73d0*/  LDL.LU R252, [R1+0x44e4] ;  /* 0x0044e40001fc7983 */ /* 0x000ea20000300800 */
[----:B------:R-:W-:-:S05]  /*d73e0*/  IMAD.MOV.U32 R33, RZ, RZ, R35 ;  /* 0x000000ffff217224 */ /* 0x000fca00078e0023 */
[----:B------:R1:W-:Y:S04]  /*d73f0*/  STL.64 [R1+0x34a8], R32 ;  /* 0x0034a82001007387 */ /* 0x0003e80000100a00 */
[----:B------:R1:W-:Y:S02]  /*d7400*/  LDGSTS.E [R3+-0x46200], [R32.64], P0 ;  /* 0xb9e0000020037fae */ /* 0x0003e40008121844 */
[----:B-1----:R-:W-:Y:S01]  /*d7410*/  IMAD.MOV.U32 R32, RZ, RZ, R9 ;  /* 0x000000ffff207224 */ /* 0x002fe200078e0009 */
[----:B------:R-:W-:Y:S02]  /*d7420*/  MOV R33, R8 ;  /* 0x0000000800217202 */ /* 0x000fe40000000f00 */
[----:B------:R1:W5:Y:S01]  /*d7430*/  LDL.LU R8, [R1+0x44e0] ;  /* 0x0044e00001087983 */ /* 0x0003620000300800 */
[----:B------:R1:W5:Y:S02]  /*d7440*/  LDL.LU R9, [R1+0x44dc] ;  /* 0x0044dc0001097983 */ /* 0x0003640000300800 */
[----:B------:R3:W-:Y:S01]  /*d7450*/  STL.64 [R1+0x34a0], R32 ;  /* 0x0034a02001007387 */ /* 0x0007e20000100a00 */
[----:B------:R3:W-:Y:S02]  /*d7460*/  LDGSTS.E [R5+-0x45a00], [R32.64], P0 ;  /* 0xba60000020057fae */ /* 0x0007e40008121844 */
[----:B---3--:R-:W-:-:S02]  /*d7470*/  IMAD.MOV.U32 R32, RZ, RZ, R11 ;  /* 0x000000ffff207224 */ /* 0x008fc400078e000b */
[----:B------:R-:W-:Y:S02]  /*d7480*/  IMAD.MOV.U32 R33, RZ, RZ, R10 ;  /* 0x000000ffff217224 */ /* 0x000fe400078e000a */
[----:B------:R1:W5:Y:S01]  /*d7490*/  LDL.LU R10, [R1+0x44d8] ;  /* 0x0044d800010a7983 */ /* 0x0003620000300800 */
[----:B------:R1:W5:Y:S02]  /*d74a0*/  LDL.LU R11, [R1+0x44d4] ;  /* 0x0044d400010b7983 */ /* 0x0003640000300800 */
[----:B------:R3:W-:Y:S01]  /*d74b0*/  STL.64 [R1+0x3498], R32 ;  /* 0x0034982001007387 */ /* 0x0007e20000100a00 */
[----:B------:R3:W-:Y:S02]  /*d74c0*/  LDGSTS.E [R3+-0x45200], [R32.64], P0 ;  /* 0xbae0000020037fae */ /* 0x0007e40008121844 */
[----:B---3--:R-:W-:Y:S01]  /*d74d0*/  MOV R32, R13 ;  /* 0x0000000d00207202 */ /* 0x008fe20000000f00 */
[----:B------:R-:W-:Y:S02]  /*d74e0*/  IMAD.MOV.U32 R33, RZ, RZ, R12 ;  /* 0x000000ffff217224 */ /* 0x000fe400078e000c */
[----:B------:R1:W5:Y:S01]  /*d74f0*/  LDL.LU R12, [R1+0x44d0] ;  /* 0x0044d000010c7983 */ /* 0x0003620000300800 */
[----:B------:R1:W5:Y:S02]  /*d7500*/  LDL.LU R13, [R1+0x44cc] ;  /* 0x0044cc00010d7983 */ /* 0x0003640000300800 */
[----:B------:R3:W-:Y:S01]  /*d7510*/  STL.64 [R1+0x3490], R32 ;  /* 0x0034902001007387 */ /* 0x0007e20000100a00 */
[----:B------:R3:W-:Y:S01]  /*d7520*/  LDGSTS.E [R5+-0x44a00], [R32.64], P0 ;  /* 0xbb60000020057fae */ /* 0x0007e20008121844 */
[----:B------:R-:W-:Y:S01]  /*d7530*/  MOV R34, R19 ;  /* 0x0000001300227202 */ /* 0x000fe20000000f00 */
[----:B------:R-:W-:-:S02]  /*d7540*/  IMAD.MOV.U32 R35, RZ, RZ, R18 ;  /* 0x000000ffff237224 */ /* 0x000fc400078e0012 */
[----:B---3--:R-:W-:Y:S01]  /*d7550*/  IMAD.MOV.U32 R32, RZ, RZ, R15 ;  /* 0x000000ffff207224 */ /* 0x008fe200078e000f */
[----:B------:R-:W-:Y:S02]  /*d7560*/  MOV R33, R14 ;  /* 0x0000000e00217202 */ /* 0x000fe40000000f00 */
[----:B------:R1:W5:Y:S01]  /*d7570*/  LDL.LU R14, [R1+0x44c8] ;  /* 0x0044c800010e7983 */ /* 0x0003620000300800 */
[----:B------:R1:W5:Y:S02]  /*d7580*/  LDL.LU R15, [R1+0x44c4] ;  /* 0x0044c400010f7983 */ /* 0x0003640000300800 */
[----:B------:R3:W-:Y:S01]  /*d7590*/  STL.64 [R1+0x3488], R32 ;  /* 0x0034882001007387 */ /* 0x0007e20000100a00 */
[----:B------:R3:W-:Y:S02]  /*d75a0*/  LDGSTS.E [R3+-0x44200], [R32.64], P0 ;  /* 0xbbe0000020037fae */ /* 0x0007e40008121844 */
[----:B---3--:R-:W-:Y:S02]  /*d75b0*/  IMAD.MOV.U32 R32, RZ, RZ, R17 ;  /* 0x000000ffff207224 */ /* 0x008fe400078e0011 */
[----:B------:R-:W-:-:S02]  /*d75c0*/  IMAD.MOV.U32 R33, RZ, RZ, R16 ;  /* 0x000000ffff217224 */ /* 0x000fc400078e0010 */
[----:B------:R1:W5:Y:S01]  /*d75d0*/  LDL.LU R16, [R1+0x44c0] ;  /* 0x0044c00001107983 */ /* 0x0003620000300800 */
[----:B------:R1:W5:Y:S02]  /*d75e0*/  LDL.LU R17, [R1+0x44bc] ;  /* 0x0044bc0001117983 */ /* 0x0003640000300800 */
[----:B------:R3:W-:Y:S02]  /*d75f0*/  STL.64 [R1+0x3480], R32 ;  /* 0x0034802001007387 */ /* 0x0007e40000100a00 */
[----:B------:R1:W5:Y:S01]  /*d7600*/  LDL.LU R18, [R1+0x44b8] ;  /* 0x0044b80001127983 */ /* 0x0003620000300800 */
[----:B------:R3:W-:Y:S04]  /*d7610*/  LDGSTS.E [R5+-0x43a00], [R32.64], P0 ;  /* 0xbc60000020057fae */ /* 0x0007e80008121844 */
[----:B------:R1:W5:Y:S01]  /*d7620*/  LDL.LU R19, [R1+0x44b4] ;  /* 0x0044b40001137983 */ /* 0x0003620000300800 */
[----:B------:R4:W-:Y:S02]  /*d7630*/  STL.64 [R1+0x3478], R34 ;  /* 0x0034782201007387 */ /* 0x0009e40000100a00 */
[----:B------:R4:W-:Y:S01]  /*d7640*/  LDGSTS.E [R3+-0x43200], [R34.64], P0 ;  /* 0xbce0000022037fae */ /* 0x0009e20008121844 */
[----:B---3--:R-:W-:Y:S01]  /*d7650*/  IADD3 R32, R4, 0x100000, RZ ;  /* 0x0010000004207810 */ /* 0x008fe20007ffe0ff */
[----:B----4-:R-:W-:Y:S01]  /*d7660*/  IMAD.MOV.U32 R34, RZ, RZ, R21 ;  /* 0x000000ffff227224 */ /* 0x010fe200078e0015 */
[----:B------:R-:W-:-:S02]  /*d7670*/  MOV R35, R20 ;  /* 0x0000001400237202 */ /* 0x000fc40000000f00 */
[----:B------:R1:W5:Y:S01]  /*d7680*/  LDL.LU R20, [R1+0x44b0] ;  /* 0x0044b00001147983 */ /* 0x0003620000300800 */
[----:B------:R1:W5:Y:S02]  /*d7690*/  LDL.LU R21, [R1+0x44ac] ;  /* 0x0044ac0001157983 */ /* 0x0003640000300800 */
[----:B------:R3:W-:Y:S01]  /*d76a0*/  STL.64 [R1+0x3470], R34 ;  /* 0x0034702201007387 */ /* 0x0007e20000100a00 */
[----:B------:R3:W-:Y:S01]  /*d76b0*/  LDGSTS.E [R32+-0x42a00], [R34.64], P0 ;  /* 0xbd60000022207fae */ /* 0x0007e20008121844 */
[----:B------:R-:W-:Y:S02]  /*d76c0*/  IMAD.MOV.U32 R33, RZ, RZ, R24 ;  /* 0x000000ffff217224 */ /* 0x000fe400078e0018 */
[----:B---3--:R-:W-:Y:S02]  /*d76d0*/  IMAD.MOV.U32 R34, RZ, RZ, R23 ;  /* 0x000000ffff227224 */ /* 0x008fe400078e0017 */
[----:B------:R-:W-:Y:S01]  /*d76e0*/  IMAD.MOV.U32 R35, RZ, RZ, R22 ;  /* 0x000000ffff237224 */ /* 0x000fe200078e0016 */
[----:B------:R-:W-:Y:S01]  /*d76f0*/  MOV R32, R25 ;  /* 0x0000001900207202 */ /* 0x000fe20000000f00 */
[----:B------:R1:W5:Y:S01]  /*d7700*/  LDL.LU R22, [R1+0x44a8] ;  /* 0x0044a80001167983 */ /* 0x0003620000300800 */
[----:B------:R1:W5:Y:S02]  /*d7710*/  LDL.LU R23, [R1+0x44a4] ;  /* 0x0044a40001177983 */ /* 0x0003640000300800 */
[----:B------:R-:W-:Y:S02]  /*d7720*/  STL.64 [R1+0x3468], R34 ;  /* 0x0034682201007387 */ /* 0x000fe40000100a00 */
[----:B------:R1:W5:Y:S01]  /*d7730*/  LDL.LU R24, [R1+0x44a0] ;  /* 0x0044a00001187983 */ /* 0x0003620000300800 */
[----:B------:R3:W-:Y:S04]  /*d7740*/  LDGSTS.E [R5+-0x42200], [R34.64], P0 ;  /* 0xbde0000022057fae */ /* 0x0007e80008121844 */
[----:B------:R1:W5:Y:S01]  /*d7750*/  LDL.LU R25, [R1+0x449c] ;  /* 0x00449c0001197983 */ /* 0x0003620000300800 */
[----:B------:R4:W-:Y:S02]  /*d7760*/  STL.64 [R1+0x3460], R32 ;  /* 0x0034602001007387 */ /* 0x0009e40000100a00 */
[----:B------:R4:W-:Y:S02]  /*d7770*/  LDGSTS.E [R3+-0x41a00], [R32.64], P0 ;  /* 0xbe60000020037fae */ /* 0x0009e40008121844 */
[----:B----4-:R-:W-:Y:S01]  /*d7780*/  IMAD.MOV.U32 R32, RZ, RZ, R27 ;  /* 0x000000ffff207224 */ /* 0x010fe200078e001b */
[----:B------:R-:W-:-:S02]  /*d7790*/  MOV R33, R26 ;  /* 0x0000001a00217202 */ /* 0x000fc40000000f00 */
[----:B------:R1:W5:Y:S01]  /*d77a0*/  LDL.LU R26, [R1+0x4498] ;  /* 0x00449800011a7983 */ /* 0x0003620000300800 */
[----:B------:R1:W5:Y:S02]  /*d77b0*/  LDL.LU R27, [R1+0x4494] ;  /* 0x00449400011b7983 */ /* 0x0003640000300800 */
[----:B------:R4:W-:Y:S01]  /*d77c0*/  STL.64 [R1+0x3458], R32 ;  /* 0x0034582001007387 */ /* 0x0009e20000100a00 */
[----:B------:R4:W-:Y:S01]  /*d77d0*/  LDGSTS.E [R5+-0x41200], [R32.64], P0 ;  /* 0xbee0000020057fae */ /* 0x0009e20008121844 */
[----:B---3--:R-:W-:Y:S02]  /*d77e0*/  MOV R35, 0x3f ;  /* 0x0000003f00237802 */ /* 0x008fe40000000f00 */
[----:B------:R-:W-:Y:S01]  /*d77f0*/  IADD3 R4, R4, 0x100000, RZ ;  /* 0x0010000004047810 */ /* 0x000fe20007ffe0ff */
[----:B----4-:R-:W-:Y:S02]  /*d7800*/  IMAD.MOV.U32 R32, RZ, RZ, R29 ;  /* 0x000000ffff207224 */ /* 0x010fe400078e001d */
[----:B------:R-:W-:-:S02]  /*d7810*/  IMAD.MOV.U32 R33, RZ, RZ, R28 ;  /* 0x000000ffff217224 */ /* 0x000fc400078e001c */
[----:B------:R1:W5:Y:S01]  /*d7820*/  LDL.LU R28, [R1+0x4490] ;  /* 0x00449000011c7983 */ /* 0x0003620000300800 */
[----:B------:R1:W5:Y:S02]  /*d7830*/  LDL.LU R29, [R1+0x448c] ;  /* 0x00448c00011d7983 */ /* 0x0003640000300800 */
[----:B------:R3:W-:Y:S01]  /*d7840*/  STL.64 [R1+0x3448], R32 ;  /* 0x0034482001007387 */ /* 0x0007e20000100a00 */
[----:B------:R3:W-:Y:S01]  /*d7850*/  LDGSTS.E [R3+-0x40a00], [R32.64], P0 ;  /* 0xbf60000020037fae */ /* 0x0007e20008121844 */
[----:B------:R-:W-:Y:S01]  /*d7860*/  IADD3 R35, R35, c[0x0][0x180], RZ ;  /* 0x0000600023237a10 */ /* 0x000fe20007ffe0ff */
[----:B---3--:R-:W-:Y:S02]  /*d7870*/  IMAD.MOV.U32 R32, RZ, RZ, R31 ;  /* 0x000000ffff207224 */ /* 0x008fe400078e001f */
[----:B------:R-:W-:Y:S02]  /*d7880*/  IMAD.MOV.U32 R33, RZ, RZ, R30 ;  /* 0x000000ffff217224 */ /* 0x000fe400078e001e */
[----:B------:R1:W5:Y:S01]  /*d7890*/  LDL.LU R30, [R1+0x4488] ;  /* 0x00448800011e7983 */ /* 0x0003620000300800 */
[----:B------:R1:W5:Y:S02]  /*d78a0*/  LDL.LU R31, [R1+0x4484] ;  /* 0x00448400011f7983 */ /* 0x0003640000300800 */
[----:B------:R3:W-:Y:S01]  /*d78b0*/  STL.64 [R1+0x3450], R32 ;  /* 0x0034502001007387 */ /* 0x0007e20000100a00 */
[----:B------:R3:W-:Y:S01]  /*d78c0*/  LDGSTS.E [R4+-0x40200], [R32.64], P0 ;  /* 0xbfe0000020047fae */ /* 0x0007e20008121844 */
[----:B------:R-:W0:Y:S01]  /*d78d0*/  LDGDEPBAR ;  /* 0x00000000000079af */ /* 0x000e220000000000 */
[----:B---3--:R-:W-:-:S04]  /*d78e0*/  SHF.R.S32.HI R33, RZ, 0x1f, R35 ;  /* 0x0000001fff217819 */ /* 0x008fc80000011423 */
[----:B------:R-:W-:-:S04]  /*d78f0*/  LEA.HI R33, R33, R35, RZ, 0x6 ;  /* 0x0000002321217211 */ /* 0x000fc800078f30ff */
[----:B------:R-:W-:Y:S02]  /*d7900*/  SHF.R.S32.HI R33, RZ, 0x6, R33 ;  /* 0x00000006ff217819 */ /* 0x000fe40000011421 */
[----:B--2---:R-:W-:-:S04]  /*d7910*/  IADD3 R252, R252, 0x1, RZ ;  /* 0x00000001fcfc7810 */ /* 0x004fc80007ffe0ff */
[----:B------:R-:W-:Y:S01]  /*d7920*/  ISETP.NE.U32.AND P0, PT, R252, R33, PT ;  /* 0x00000021fc00720c */ /* 0x000fe20003f05070 */
[----:B------:R2:W-:Y:S04]  /*d7930*/  STL [R1+0x3a40], R252 ;  /* 0x003a40fc01007387 */ /* 0x0005e80000100800 */
[----:B--2---:R1:W5:Y:S08]  /*d7940*/  LDL.LU R252, [R1+0x4480] ;  /* 0x0044800001fc7983 */ /* 0x0043700000300800 */
[----:B------:R-:W-:Y:S01]  /*d7950*/  @!P0 CALL.REL.NOINC `(.L_x_1) ;  /* 0x0000001000008944 */ /* 0x000fe20003c00000 */
[----:B------:R-:W-:Y:S05]  /*d7960*/  BRA `(.L_x_2) ;  /* 0xfff733b000007947 */ /* 0x000fea000383ffff */
.L_x_1:
[----:B------:R-:W3:Y:S01]  /*d7970*/  S2R R33, SR_TID.X ;  /* 0x0000000000217919 */ /* 0x000ee20000002100 */
[----:B-----5:R-:W-:Y:S01]  /*d7980*/  IADD3 R4, R252, 0x2, RZ ;  /* 0x00000002fc047810 */ /* 0x020fe20007ffe0ff */
[----:B------:R-:W-:-:S04]  /*d7990*/  DEPBAR.LE SB0, 0x0 ;  /* 0x000080000000791a */ /* 0x000fc80000000000 */
[----:B------:R-:W4:Y:S01]  /*d79a0*/  LDL.LU R32, [R1+0x4470] ;  /* 0x0044700001207983 */ /* 0x000f220000300800 */
[----:B------:R-:W-:Y:S01]  /*d79b0*/  ISETP.GE.AND P0, PT, R4, c[0x0][0x17c], PT ;  /* 0x00005f0004007a0c */ /* 0x000fe20003f06270 */
[----:B------:R-:W-:Y:S01]  /*d79c0*/  IMAD.MOV.U32 R42, RZ, RZ, R24 ;  /* 0x000000ffff2a7224 */ /* 0x000fe200078e0018 */
[----:B------:R-:W-:Y:S01]  /*d79d0*/  MOV R43, R25 ;  /* 0x00000019002b7202 */ /* 0x000fe20000000f00 */
[----:B--2---:R-:W2:Y:S01]  /*d79e0*/  LDL.LU R4, [R1+0x8c0] ;  /* 0x0008c00001047983 */ /* 0x004ea20000300800 */
[----:B------:R-:W-:Y:S01]  /*d79f0*/  IMAD.MOV.U32 R24, RZ, RZ, R30 ;  /* 0x000000ffff187224 */ /* 0x000fe200078e001e */
[----:B------:R-:W-:Y:S01]  /*d7a00*/  MOV R40, R28 ;  /* 0x0000001c00287202 */ /* 0x000fe20000000f00 */
[----:B------:R-:W-:Y:S01]  /*d7a10*/  IMAD.MOV.U32 R25, RZ, RZ, R31 ;  /* 0x000000ffff197224 */ /* 0x000fe200078e001f */
[----:B------:R-:W-:Y:S01]  /*d7a20*/  IADD3 R3, R252, 0x1, RZ ;  /* 0x00000001fc037810 */ /* 0x000fe20007ffe0ff */
[----:B------:R-:W-:Y:S01]  /*d7a30*/  IMAD.MOV.U32 R41, RZ, RZ, R29 ;  /* 0x000000ffff297224 */ /* 0x000fe200078e001d */
[----:B------:R-:W-:Y:S02]  /*d7a40*/  BAR.SYNC.DEFER_BLOCKING 0x0 ;  /* 0x0000000000007b1d */ /* 0x000fe40000010000 */
[----:B------:R-:W-:-:S02]  /*d7a50*/  ISETP.GE.AND P1, PT, R3, c[0x0][0x17c], PT ;  /* 0x00005f0003007a0c */ /* 0x000fc40003f26270 */
[C---:B---3--:R-:W-:Y:S01]  /*d7a60*/  SHF.L.U32 R0, R33.reuse, 0x9, RZ ;  /* 0x0000000921007819 */ /* 0x048fe200000006ff */
[C---:B------:R-:W-:Y:S01]  /*d7a70*/  IMAD.SHL.U32 R2, R33.reuse, 0x20, RZ ;  /* 0x0000002021027824 */ /* 0x040fe200078e00ff */
[C---:B------:R-:W-:Y:S01]  /*d7a80*/  SHF.L.U32 R5, R33.reuse, 0xb, RZ ;  /* 0x0000000b21057819 */ /* 0x040fe200000006ff */
[----:B------:R-:W-:Y:S01]  /*d7a90*/  IMAD.SHL.U32 R6, R33, 0x4, RZ ;  /* 0x0000000421067824 */ /* 0x000fe200078e00ff */
[----:B------:R-:W-:Y:S02]  /*d7aa0*/  LOP3.LUT R0, R0, 0x3000, RZ, 0xc0, !PT ;  /* 0x0000300000007812 */ /* 0x000fe400078ec0ff */
[----:B------:R-:W-:Y:S02]  /*d7ab0*/  LOP3.LUT R5, R5, 0x3000, RZ, 0xc0, !PT ;  /* 0x0000300005057812 */ /* 0x000fe400078ec0ff */
[----:B------:R-:W-:Y:S02]  /*d7ac0*/  LOP3.LUT R0, R0, 0x60, R2, 0xf8, !PT ;  /* 0x0000006000007812 */ /* 0x000fe400078ef802 */
[----:B------:R-:W-:-:S02]  /*d7ad0*/  LOP3.LUT R33, R33, 0x7f, RZ, 0xc0, !PT ;  /* 0x0000007f21217812 */ /* 0x000fc400078ec0ff */
[----:B------:R-:W-:-:S03]  /*d7ae0*/  LOP3.LUT R2, R0, 0x170, R6, 0x78, !PT ;  /* 0x0000017000027812 */ /* 0x000fc600078e7806 */
[----:B------:R-:W-:Y:S02]  /*d7af0*/  IMAD R0, R33, 0x10, R5 ;  /* 0x0000001021007824 */ /* 0x000fe400078e0205 */
[----:B------:R-:W2:Y:S04]  /*d7b00*/  LDL.LU R5, [R1+0x8c4] ;  /* 0x0008c40001057983 */ /* 0x000ea80000300800 */
[----:B------:R-:W2:Y:S04]  /*d7b10*/  LDL.LU R6, [R1+0xfb0] ;  /* 0x000fb00001067983 */ /* 0x000ea80000300800 */
[----:B------:R-:W2:Y:S04]  /*d7b20*/  LDL.LU R7, [R1+0xfb4] ;  /* 0x000fb40001077983 */ /* 0x000ea80000300800 */
[----:B------:R-:W3:Y:S04]  /*d7b30*/  LDL.LU R36, [R1+0x8c8] ;  /* 0x0008c80001247983 */ /* 0x000ee80000300800 */
[----:B------:R-:W3:Y:S04]  /*d7b40*/  LDL.LU R37, [R1+0x8cc] ;  /* 0x0008cc0001257983 */ /* 0x000ee80000300800 */
[----:B------:R-:W3:Y:S04]  /*d7b50*/  LDL.LU R38, [R1+0xfb8] ;  /* 0x000fb80001267983 */ /* 0x000ee80000300800 */
[----:B------:R-:W3:Y:S01]  /*d7b60*/  LDL.LU R39, [R1+0xfbc] ;  /* 0x000fbc0001277983 */ /* 0x000ee20000300800 */
[----:B----4-:R-:W-:-:S03]  /*d7b70*/  IMAD.IADD R2, R2, 0x1, R32 ;  /* 0x0000000102027824 */ /* 0x010fc600078e0220 */
[----:B------:R-:W4:Y:S04]  /*d7b80*/  LDL.LU R32, [R1+0x8a0] ;  /* 0x0008a00001207983 */ /* 0x000f280000300800 */
[----:B------:R-:W4:Y:S04]  /*d7b90*/  LDL.LU R33, [R1+0x8a4] ;  /* 0x0008a40001217983 */ /* 0x000f280000300800 */
[----:B------:R-:W4:Y:S04]  /*d7ba0*/  LDL.LU R34, [R1+0xdd0] ;  /* 0x000dd00001227983 */ /* 0x000f280000300800 */
[----:B------:R-:W4:Y:S04]  /*d7bb0*/  LDL.LU R35, [R1+0xdd4] ;  /* 0x000dd40001237983 */ /* 0x000f280000300800 */
[----:B------:R-:W4:Y:S04]  /*d7bc0*/  LDL.LU R28, [R1+0x8a8] ;  /* 0x0008a800011c7983 */ /* 0x000f280000300800 */
[----:B------:R-:W4:Y:S04]  /*d7bd0*/  LDL.LU R29, [R1+0x8ac] ;  /* 0x0008ac00011d7983 */ /* 0x000f280000300800 */
[----:B------:R-:W4:Y:S04]  /*d7be0*/  LDL.LU R30, [R1+0xdd8] ;  /* 0x000dd800011e7983 */ /* 0x000f280000300800 */
[----:B------:R1:W-:Y:S04]  /*d7bf0*/  STS.128 [R2+0x80], R24 ;  /* 0x0000801802007388 */ /* 0x0003e80000000c00 */
[----:B------:R-:W4:Y:S04]  /*d7c00*/  LDL.LU R31, [R1+0xddc] ;  /* 0x000ddc00011f7983 */ /* 0x000f280000300800 */
[----:B--2---:R2:W-:Y:S04]  /*d7c10*/  STS.128 [R2+0x200], R4 ;  /* 0x0002000402007388 */ /* 0x0045e80000000c00 */
[----:B-1----:R-:W4:Y:S04]  /*d7c20*/  LDL.LU R24, [R1+0x880] ;  /* 0x0008800001187983 */ /* 0x002f280000300800 */
[----:B------:R-:W4:Y:S04]  /*d7c30*/  LDL.LU R25, [R1+0x884] ;  /* 0x0008840001197983 */ /* 0x000f280000300800 */
[----:B------:R-:W4:Y:S04]  /*d7c40*/  LDL.LU R26, [R1+0xbf0] ;  /* 0x000bf000011a7983 */ /* 0x000f280000300800 */
[----:B------:R-:W4:Y:S04]  /*d7c50*/  LDL.LU R27, [R1+0xbf4] ;  /* 0x000bf400011b7983 */ /* 0x000f280000300800 */
[----:B--2---:R-:W2:Y:S04]  /*d7c60*/  LDL.LU R4, [R1+0x888] ;  /* 0x0008880001047983 */ /* 0x004ea80000300800 */
[----:B------:R-:W2:Y:S04]  /*d7c70*/  LDL.LU R5, [R1+0x88c] ;  /* 0x00088c0001057983 */ /* 0x000ea80000300800 */
[----:B------:R-:W2:Y:S04]  /*d7c80*/  LDL.LU R6, [R1+0xbf8] ;  /* 0x000bf80001067983 */ /* 0x000ea80000300800 */
[----:B------:R-:W2:Y:S04]  /*d7c90*/  LDL.LU R7, [R1+0xbfc] ;  /* 0x000bfc0001077983 */ /* 0x000ea80000300800 */
[----:B------:R-:W-:Y:S04]  /*d7ca0*/  STS.128 [R2], R40 ;  /* 0x0000002802007388 */ /* 0x000fe80000000c00 */
[----:B---3--:R-:W-:Y:S01]  /*d7cb0*/  STS.128 [R2+0x280], R36 ;  /* 0x0002802402007388 */ /* 0x008fe20000000c00 */
[----:B------:R-:W-:-:S02]  /*d7cc0*/  LOP3.LUT R200, R0, 0x20, RZ, 0x3c, !PT ;  /* 0x0000002000c87812 */ /* 0x000fc400078e3cff */
[C---:B------:R-:W-:Y:S01]  /*d7cd0*/  LOP3.LUT R208, R0.reuse, 0x40, RZ, 0x3c, !PT ;  /* 0x0000004000d07812 */ /* 0x040fe200078e3cff */
[----:B----4-:R1:W-:Y:S04]  /*d7ce0*/  STS.128 [R2+0x480], R28 ;  /* 0x0004801c02007388 */ /* 0x0103e80000000c00 */
[----:B-1----:R-:W3:Y:S04]  /*d7cf0*/  LDL.LU R28, [R1+0x860] ;  /* 0x00086000011c7983 */ /* 0x002ee80000300800 */
[----:B------:R-:W3:Y:S04]  /*d7d00*/  LDL.LU R29, [R1+0x864] ;  /* 0x00086400011d7983 */ /* 0x000ee80000300800 */
[----:B------:R-:W3:Y:S04]  /*d7d10*/  LDL.LU R30, [R1+0xa10] ;  /* 0x000a1000011e7983 */ /* 0x000ee80000300800 */
[----:B------:R1:W-:Y:S04]  /*d7d20*/  STS.128 [R2+0x600], R24 ;  /* 0x0006001802007388 */ /* 0x0003e80000000c00 */
[----:B------:R-:W3:Y:S04]  /*d7d30*/  LDL.LU R31, [R1+0xa14] ;  /* 0x000a1400011f7983 */ /* 0x000ee80000300800 */
[----:B--2---:R2:W-:Y:S04]  /*d7d40*/  STS.128 [R2+0x680], R4 ;  /* 0x0006800402007388 */ /* 0x0045e80000000c00 */
[----:B-1----:R-:W4:Y:S04]  /*d7d50*/  LDL.LU R24, [R1+0x868] ;  /* 0x0008680001187983 */ /* 0x002f280000300800 */
[----:B------:R-:W4:Y:S04]  /*d7d60*/  LDL.LU R25, [R1+0x86c] ;  /* 0x00086c0001197983 */ /* 0x000f280000300800 */
[----:B------:R-:W4:Y:S04]  /*d7d70*/  LDL.LU R26, [R1+0xa18] ;  /* 0x000a1800011a7983 */ /* 0x000f280000300800 */
[----:B------:R-:W4:Y:S04]  /*d7d80*/  LDL.LU R27, [R1+0xa1c] ;  /* 0x000a1c00011b7983 */ /* 0x000f280000300800 */
[----:B--2---:R-:W4:Y:S04]  /*d7d90*/  LDL.LU R4, [R1+0x7a0] ;  /* 0x0007a00001047983 */ /* 0x004f280000300800 */
[----:B------:R-:W4:Y:S04]  /*d7da0*/  LDL.LU R5, [R1+0x7a4] ;  /* 0x0007a40001057983 */ /* 0x000f280000300800 */
[----:B------:R-:W4:Y:S04]  /*d7db0*/  LDL.LU R6, [R1+0x790] ;  /* 0x0007900001067983 */ /* 0x000f280000300800 */
[----:B------:R-:W4:Y:S04]  /*d7dc0*/  LDL.LU R7, [R1+0x794] ;  /* 0x0007940001077983 */ /* 0x000f280000300800 */
[----:B------:R-:W-:Y:S04]  /*d7dd0*/  STS.128 [R2+0x400], R32 ;  /* 0x0004002002007388 */ /* 0x000fe80000000c00 */
[----:B------:R-:W-:Y:S06]  /*d7de0*/  BAR.SYNC.DEFER_BLOCKING 0x0 ;  /* 0x0000000000007b1d */ /* 0x000fec0000010000 */
[----:B------:R-:W1:Y:S04]  /*d7df0*/  LDS.128 R36, [R0] ;  /* 0x0000000000247984 */ /* 0x000e680000000c00 */
[----:B------:R-:W1:Y:S04]  /*d7e00*/  LDS.128 R32, [R0+0x800] ;  /* 0x0008000000207984 */ /* 0x000e680000000c00 */
[----:B------:R-:W1:Y:S04]  /*d7e10*/  LDS.128 R40, [R200] ;  /* 0x00000000c8287984 */ /* 0x000e680000000c00 */
[----:B-1----:R-:W-:Y:S04]  /*d7e20*/  STL.64 [R1+0x90], R36 ;  /* 0x0000902401007387 */ /* 0x002fe80000100a00 */
[----:B------:R-:W-:Y:S04]  /*d7e30*/  STL.64 [R1+0x98], R38 ;  /* 0x0000982601007387 */ /* 0x000fe80000100a00 */
[----:B------:R-:W1:Y:S04]  /*d7e40*/  LDS.128 R36, [R200+0x800] ;  /* 0x00080000c8247984 */ /* 0x000e680000000c00 */
[----:B------:R-:W-:Y:S04]  /*d7e50*/  STL.64 [R1+0x1c0], R32 ;  /* 0x0001c02001007387 */ /* 0x000fe80000100a00 */
[----:B------:R-:W-:Y:S04]  /*d7e60*/  STL.64 [R1+0x1c8], R34 ;  /* 0x0001c82201007387 */ /* 0x000fe80000100a00 */
[----:B------:R-:W1:Y:S01]  /*d7e70*/  LDS.128 R32, [R208] ;  /* 0x00000000d0207984 */ /* 0x000e620000000c00 */
[----:B------:R-:W-:-:S03]  /*d7e80*/  LOP3.LUT R3, R0, 0x60, RZ, 0x3c, !PT ;  /* 0x0000006000037812 */ /* 0x000fc600078e3cff */
[----:B------:R-:W-:Y:S04]  /*d7e90*/  STL.64 [R1+0xe0], R40 ;  /* 0x0000e02801007387 */ /* 0x000fe80000100a00 */
[----:B------:R-:W-:Y:S04]  /*d7ea0*/  STL.64 [R1+0xe8], R42 ;  /* 0x0000e82a01007387 */ /* 0x000fe80000100a00 */
[----:B------:R-:W1:Y:S04]  /*d7eb0*/  LDS.128 R40, [R208+0x800] ;  /* 0x00080000d0287984 */ /* 0x000e680000000c00 */
[----:B-1----:R-:W-:Y:S04]  /*d7ec0*/  STL.64 [R1+0x1e0], R36 ;  /* 0x0001e02401007387 */ /* 0x002fe80000100a00 */
[----:B------:R-:W-:Y:S04]  /*d7ed0*/  STL.64 [R1+0x1e8], R38 ;  /* 0x0001e82601007387 */ /* 0x000fe80000100a00 */
[----:B------:R-:W1:Y:S04]  /*d7ee0*/  LDS.128 R36, [R3] ;  /* 0x0000000003247984 */ /* 0x000e680000000c00 */
[----:B------:R-:W-:Y:S04]  /*d7ef0*/  STL.64 [R1+0x140], R32 ;  /* 0x0001402001007387 */ /* 0x000fe80000100a00 */
[----:B------:R-:W-:Y:S04]  /*d7f00*/  STL.64 [R1+0x148], R34 ;  /* 0x0001482201007387 */ /* 0x000fe80000100a00 */
[----:B------:R-:W1:Y:S04]  /*d7f10*/  LDS.128 R32, [R3+0x800] ;  /* 0x0008000003207984 */ /* 0x000e680000000c00 */
[----:B------:R-:W-:Y:S06]  /*d7f20*/  BAR.SYNC.DEFER_BLOCKING 0x0 ;  /* 0x0000000000007b1d */ /* 0x000fec0000010000 */
[----:B------:R-:W-:Y:S04]  /*d7f30*/  STL.64 [R1+0x210], R40 ;  /* 0x0002102801007387 */ /* 0x000fe80000100a00 */
[----:B------:R-:W-:Y:S04]  /*d7f40*/  STL.64 [R1+0x218], R42 ;  /* 0x0002182a01007387 */ /* 0x000fe80000100a00 */
[----:B-1----:R1:W-:Y:S04]  /*d7f50*/  STL.64 [R1+0x180], R36 ;  /* 0x0001802401007387 */ /* 0x0023e80000100a00 */
[----:B------:R1:W-:Y:S04]  /*d7f60*/  STL.64 [R1+0x188], R38 ;  /* 0x0001882601007387 */ /* 0x0003e80000100a00 */
[----:B------:R1:W-:Y:S04]  /*d7f70*/  STL.64 [R1+0x240], R32 ;  /* 0x0002402001007387 */ /* 0x0003e80000100a00 */
[----:B------:R1:W-:Y:S04]  /*d7f80*/  STL.64 [R1+0x248], R34 ;  /* 0x0002482201007387 */ /* 0x0003e80000100a00 */
        /* <DEDUP_REMOVED lines=8> */
[----:B---3--:R1:W-:Y:S04]  /*d8010*/  STS.128 [R2], R28 ;  /* 0x0000001c02007388 */ /* 0x0083e80000000c00 */
[----:B-1----:R-:W3:Y:S04]  /*d8020*/  LDL.LU R28, [R1+0x1448] ;  /* 0x00144800011c7983 */ /* 0x002ee80000300800 */
[----:B------:R-:W3:Y:S04]  /*d8030*/  LDL.LU R29, [R1+0x144c] ;  /* 0x00144c00011d7983 */ /* 0x000ee80000300800 */
[----:B------:R-:W3:Y:S04]  /*d8040*/  LDL.LU R30, [R1+0x1488] ;  /* 0x00148800011e7983 */ /* 0x000ee80000300800 */
[----:B----4-:R1:W-:Y:S04]  /*d8050*/  STS.128 [R2+0x80], R24 ;  /* 0x0000801802007388 */ /* 0x0103e80000000c00 */
[----:B------:R-:W3:Y:S04]  /*d8060*/  LDL.LU R31, [R1+0x148c] ;  /* 0x00148c00011f7983 */ /* 0x000ee80000300800 */
[----:B------:R4:W-:Y:S04]  /*d8070*/  STS.128 [R2+0x200], R4 ;  /* 0x0002000402007388 */ /* 0x0009e80000000c00 */
[----:B-1----:R-:W2:Y:S04]  /*d8080*/  LDL.LU R24, [R1+0x1890] ;  /* 0x0018900001187983 */ /* 0x002ea80000300800 */
[----:B------:R-:W2:Y:S04]  /*d8090*/  LDL.LU R25, [R1+0x1894] ;  /* 0x0018940001197983 */ /* 0x000ea80000300800 */
[----:B------:R-:W2:Y:S04]  /*d80a0*/  LDL.LU R26, [R1+0x18c0] ;  /* 0x0018c000011a7983 */ /* 0x000ea80000300800 */
[----:B------:R-:W2:Y:S04]  /*d80b0*/  LDL.LU R27, [R1+0x18c4] ;  /* 0x0018c400011b7983 */ /* 0x000ea80000300800 */
[----:B----4-:R-:W4:Y:S04]  /*d80c0*/  LDL.LU R4, [R1+0x1898] ;  /* 0x0018980001047983 */ /* 0x010f280000300800 */
[----:B------:R-:W4:Y:S04]  /*d80d0*/  LDL.LU R5, [R1+0x189c] ;  /* 0x00189c0001057983 */ /* 0x000f280000300800 */
[----:B------:R-:W4:Y:S04]  /*d80e0*/  LDL.LU R6, [R1+0x18c8] ;  /* 0x0018c80001067983 */ /* 0x000f280000300800 */
[----:B------:R-:W4:Y:S04]  /*d80f0*/  LDL.LU R7, [R1+0x18cc] ;  /* 0x0018cc0001077983 */ /* 0x000f280000300800 */
[----:B---3--:R1:W-:Y:S04]  /*d8100*/  STS.128 [R2+0x480], R28 ;  /* 0x0004801c02007388 */ /* 0x0083e80000000c00 */
[----:B-1----:R-:W3:Y:S04]  /*d8110*/  LDL.LU R28, [R1+0x1b60] ;  /* 0x001b6000011c7983 */ /* 0x002ee80000300800 */
[----:B------:R-:W3:Y:S04]  /*d8120*/  LDL.LU R29, [R1+0x1b64] ;  /* 0x001b6400011d7983 */ /* 0x000ee80000300800 */
[----:B------:R-:W3:Y:S04]  /*d8130*/  LDL.LU R30, [R1+0x1ba0] ;  /* 0x001ba000011e7983 */ /* 0x000ee80000300800 */
[----:B--2---:R1:W-:Y:S04]  /*d8140*/  STS.128 [R2+0x600], R24 ;  /* 0x0006001802007388 */ /* 0x0043e80000000c00 */
[----:B------:R-:W3:Y:S04]  /*d8150*/  LDL.LU R31, [R1+0x1ba4] ;  /* 0x001ba400011f7983 */ /* 0x000ee80000300800 */
[----:B----4-:R2:W-:Y:S04]  /*d8160*/  STS.128 [R2+0x680], R4 ;  /* 0x0006800402007388 */ /* 0x0105e80000000c00 */
        /* <DEDUP_REMOVED lines=19> */
[----:B------:R-:W1:Y:S04]  /*d82a0*/  LDS.128 R32, [R208] ;  /* 0x00000000d0207984 */ /* 0x000e680000000c00 */
        /* <DEDUP_REMOVED lines=105> */
[----:B----4-:R1:W-:Y:S04]  /*d8940*/  STS.128 [R2+0x680], R4 ;  /* 0x0006800402007388 */ /* 0x0103e80000000c00 */
[----:B-1----:R-:W4:Y:S04]  /*d8950*/  LDL.LU R4, [R1+0xfa0] ;  /* 0x000fa00001047983 */ /* 0x002f280000300800 */
[----:B------:R-:W4:Y:S04]  /*d8960*/  LDL.LU R5, [R1+0xfa4] ;  /* 0x000fa40001057983 */ /* 0x000f280000300800 */
[----:B------:R-:W4:Y:S04]  /*d8970*/  LDL.LU R6, [R1+0xf90] ;  /* 0x000f900001067983 */ /* 0x000f280000300800 */
[----:B------:R-:W4:Y:S04]  /*d8980*/  LDL.LU R7, [R1+0xf94] ;  /* 0x000f940001077983 */ /* 0x000f280000300800 */
[----:B--2---:R-:W-:Y:S04]  /*d8990*/  STS.128 [R2+0x280], R36 ;  /* 0x0002802402007388 */ /* 0x004fe80000000c00 */
[----:B------:R1:W-:Y:S04]  /*d89a0*/  STS.128 [R2+0x400], R32 ;  /* 0x0004002002007388 */ /* 0x0003e80000000c00 */
[----:B---3--:R-:W-:Y:S04]  /*d89b0*/  STS.128 [R2+0x480], R28 ;  /* 0x0004801c02007388 */ /* 0x008fe80000000c00 */
[----:B------:R-:W-:Y:S04]  /*d89c0*/  STS.128 [R2+0x600], R24 ;  /* 0x0006001802007388 */ /* 0x000fe80000000c00 */
[----:B------:R-:W-:Y:S01]  /*d89d0*/  BAR.SYNC.DEFER_BLOCKING 0x0 ;  /* 0x0000000000007b1d */ /* 0x000fe20000010000 */
[----:B-1----:R-:W-:Y:S01]  /*d89e0*/  IMAD.MOV.U32 R34, RZ, RZ, R16 ;  /* 0x000000ffff227224 */ /* 0x002fe200078e0010 */
[----:B------:R-:W-:Y:S01]  /*d89f0*/  MOV R35, R17 ;  /* 0x0000001100237202 */ /* 0x000fe20000000f00 */
[----:B------:R-:W-:Y:S01]  /*d8a00*/  IMAD.MOV.U32 R33, RZ, RZ, R21 ;  /* 0x000000ffff217224 */ /* 0x000fe200078e0015 */
[----:B------:R-:W-:Y:S01]  /*d8a10*/  MOV R32, R20 ;  /* 0x0000001400207202 */ /* 0x000fe20000000f00 */
[----:B------:R-:W-:-:S02]  /*d8a20*/  IMAD.MOV.U32 R16, RZ, RZ, R22 ;  /* 0x000000ffff107224 */ /* 0x000fc400078e0016 */
[----:B------:R-:W-:Y:S01]  /*d8a30*/  IMAD.MOV.U32 R17, RZ, RZ, R23 ;  /* 0x000000ffff117224 */ /* 0x000fe200078e0017 */
[----:B------:R-:W1:Y:S04]  /*d8a40*/  LDS.128 R248, [R0] ;  /* 0x0000000000f87984 */ /* 0x000e680000000c00 */
[----:B------:R-:W2:Y:S04]  /*d8a50*/  LDS.128 R20, [R0+0x800] ;  /* 0x0008000000147984 */ /* 0x000ea80000000c00 */
[----:B------:R-:W3:Y:S04]  /*d8a60*/  LDS.128 R28, [R200] ;  /* 0x00000000c81c7984 */ /* 0x000ee80000000c00 */
[----:B------:R-:W3:Y:S04]  /*d8a70*/  LDS.128 R24, [R200+0x800] ;  /* 0x00080000c8187984 */ /* 0x000ee80000000c00 */
[----:B-1----:R-:W-:Y:S04]  /*d8a80*/  STL [R1+0x44ac], R250 ;  /* 0x0044acfa01007387 */ /* 0x002fe80000100800 */
[----:B------:R-:W-:Y:S04]  /*d8a90*/  STL [R1+0x44a8], R251 ;  /* 0x0044a8fb01007387 */ /* 0x000fe80000100800 */
[----:B--2---:R-:W-:Y:S04]  /*d8aa0*/  STL.64 [R1+0x60], R20 ;  /* 0x0000601401007387 */ /* 0x004fe80000100a00 */
[----:B------:R-:W-:Y:S04]  /*d8ab0*/  STL.64 [R1+0x68], R22 ;  /* 0x0000681601007387 */ /* 0x000fe80000100a00 */
[----:B------:R-:W1:Y:S04]  /*d8ac0*/  LDS.128 R20, [R208] ;  /* 0x00000000d0147984 */ /* 0x000e680000000c00 */
[----:B---3--:R-:W-:Y:S04]  /*d8ad0*/  STL.64 [R1], R28 ;  /* 0x0000001c01007387 */ /* 0x008fe80000100a00 */
[----:B------:R-:W-:Y:S04]  /*d8ae0*/  STL.64 [R1+0x8], R30 ;  /* 0x0000081e01007387 */ /* 0x000fe80000100a00 */
[----:B------:R-:W2:Y:S04]  /*d8af0*/  LDS.128 R28, [R208+0x800] ;  /* 0x00080000d01c7984 */ /* 0x000ea80000000c00 */
[----:B------:R-:W-:Y:S04]  /*d8b00*/  STL.64 [R1+0xb0], R24 ;  /* 0x0000b01801007387 */ /* 0x000fe80000100a00 */
[----:B------:R-:W-:Y:S04]  /*d8b10*/  STL.64 [R1+0xb8], R26 ;  /* 0x0000b81a01007387 */ /* 0x000fe80000100a00 */
[----:B------:R-:W3:Y:S04]  /*d8b20*/  LDS.128 R24, [R3] ;  /* 0x0000000003187984 */ /* 0x000ee80000000c00 */
[----:B-1----:R-:W-:Y:S04]  /*d8b30*/  STL.64 [R1+0x20], R20 ;  /* 0x0000201401007387 */ /* 0x002fe80000100a00 */
[----:B------:R-:W-:Y:S04]  /*d8b40*/  STL.64 [R1+0x28], R22 ;  /* 0x0000281601007387 */ /* 0x000fe80000100a00 */
[----:B------:R-:W1:Y:S04]  /*d8b50*/  LDS.128 R20, [R3+0x800] ;  /* 0x0008000003147984 */ /* 0x000e680000000c00 */
[----:B------:R-:W-:Y:S06]  /*d8b60*/  BAR.SYNC.DEFER_BLOCKING 0x0 ;  /* 0x0000000000007b1d */ /* 0x000fec0000010000 */
[----:B--2---:R2:W-:Y:S04]  /*d8b70*/  STL.64 [R1+0xf0], R28 ;  /* 0x0000f01c01007387 */ /* 0x0045e80000100a00 */
[----:B------:R1:W-:Y:S04]  /*d8b80*/  STL.64 [R1+0xf8], R30 ;  /* 0x0000f81e01007387 */ /* 0x0003e80000100a00 */
[----:B---3--:R3:W-:Y:S04]  /*d8b90*/  STL.64 [R1+0x40], R24 ;  /* 0x0000401801007387 */ /* 0x0087e80000100a00 */
[----:B------:R1:W-:Y:S04]  /*d8ba0*/  STL.64 [R1+0x48], R26 ;  /* 0x0000481a01007387 */ /* 0x0003e80000100a00 */
[----:B------:R-:W-:Y:S04]  /*d8bb0*/  STS.128 [R2+0x80], R16 ;  /* 0x0000801002007388 */ /* 0x000fe80000000c00 */
[----:B-1----:R1:W-:Y:S04]  /*d8bc0*/  STL.64 [R1+0x118], R22 ;  /* 0x0001181601007387 */ /* 0x0023e80000100a00 */
[----:B--2---:R-:W2:Y:S04]  /*d8bd0*/  LDL.LU R28, [R1+0xfa8] ;  /* 0x000fa800011c7983 */ /* 0x004ea80000300800 */
[----:B------:R-:W2:Y:S04]  /*d8be0*/  LDL.LU R29, [R1+0xfac] ;  /* 0x000fac00011d7983 */ /* 0x000ea80000300800 */
[----:B------:R-:W2:Y:S04]  /*d8bf0*/  LDL.LU R30, [R1+0xf98] ;  /* 0x000f9800011e7983 */ /* 0x000ea80000300800 */
[----:B------:R-:W2:Y:S01]  /*d8c00*/  LDL.LU R31, [R1+0xf9c] ;  /* 0x000f9c00011f7983 */ /* 0x000ea20000300800 */
[----:B------:R-:W-:-:S03]  /*d8c10*/  MOV R250, R20 ;  /* 0x0000001400fa7202 */ /* 0x000fc60000000f00 */
[----:B---3--:R-:W3:Y:S01]  /*d8c20*/  LDL.LU R24, [R1+0xdc0] ;  /* 0x000dc00001187983 */ /* 0x008ee20000300800 */
[----:B------:R-:W-:-:S03]  /*d8c30*/  IMAD.MOV.U32 R251, RZ, RZ, R21 ;  /* 0x000000fffffb7224 */ /* 0x000fc600078e0015 */
[----:B------:R-:W3:Y:S04]  /*d8c40*/  LDL.LU R25, [R1+0xdc4] ;  /* 0x000dc40001197983 */ /* 0x000ee80000300800 */
[----:B------:R-:W3:Y:S04]  /*d8c50*/  LDL.LU R26, [R1+0xdb0] ;  /* 0x000db000011a7983 */ /* 0x000ee80000300800 */
[----:B------:R-:W3:Y:S04]  /*d8c60*/  LDL.LU R27, [R1+0xdb4] ;  /* 0x000db400011b7983 */ /* 0x000ee80000300800 */
        /* <DEDUP_REMOVED lines=8> */
[----:B----4-:R1:W-:Y:S04]  /*d8cf0*/  STS.128 [R2+0x200], R4 ;  /* 0x0002000402007388 */ /* 0x0103e80000000c00 */
[----:B-1----:R-:W4:Y:S04]  /*d8d00*/  LDL.LU R4, [R1+0xbe8] ;  /* 0x000be80001047983 */ /* 0x002f280000300800 */
[----:B------:R-:W4:Y:S04]  /*d8d10*/  LDL.LU R5, [R1+0xbec] ;  /* 0x000bec0001057983 */ /* 0x000f280000300800 */
[----:B------:R-:W4:Y:S04]  /*d8d20*/  LDL.LU R6, [R1+0xbd8] ;  /* 0x000bd80001067983 */ /* 0x000f280000300800 */
[----:B------:R-:W4:Y:S04]  /*d8d30*/  LDL.LU R7, [R1+0xbdc] ;  /* 0x000bdc0001077983 */ /* 0x000f280000300800 */
[----:B------:R-:W-:Y:S04]  /*d8d40*/  STS.128 [R2], R32 ;  /* 0x0000002002007388 */ /* 0x000fe80000000c00 */
[----:B--2---:R1:W-:Y:S04]  /*d8d50*/  STS.128 [R2+0x480], R20 ;  /* 0x0004801402007388 */ /* 0x0043e80000000c00 */
[----:B-1----:R-:W2:Y:S04]  /*d8d60*/  LDL.LU R20, [R1+0xa00] ;  /* 0x000a000001147983 */ /* 0x002ea80000300800 */
[----:B------:R-:W2:Y:S04]  /*d8d70*/  LDL.LU R21, [R1+0xa04] ;  /* 0x000a040001157983 */ /* 0x000ea80000300800 */
[----:B------:R-:W2:Y:S04]  /*d8d80*/  LDL.LU R22, [R1+0x9f0] ;  /* 0x0009f00001167983 */ /* 0x000ea80000300800 */
[----:B---3--:R1:W-:Y:S04]  /*d8d90*/  STS.128 [R2+0x600], R16 ;  /* 0x0006001002007388 */ /* 0x0083e80000000c00 */
[----:B------:R-:W2:Y:S04]  /*d8da0*/  LDL.LU R23, [R1+0x9f4] ;  /* 0x0009f40001177983 */ /* 0x000ea80000300800 */
[----:B-1----:R-:W3:Y:S04]  /*d8db0*/  LDL.LU R16, [R1+0xa08] ;  /* 0x000a080001107983 */ /* 0x002ee80000300800 */
[----:B------:R-:W3:Y:S04]  /*d8dc0*/  LDL.LU R17, [R1+0xa0c] ;  /* 0x000a0c0001117983 */ /* 0x000ee80000300800 */
[----:B------:R-:W3:Y:S04]  /*d8dd0*/  LDL.LU R18, [R1+0x9f8] ;  /* 0x0009f80001127983 */ /* 0x000ee80000300800 */
[----:B------:R-:W3:Y:S04]  /*d8de0*/  LDL.LU R19, [R1+0x9fc] ;  /* 0x0009fc0001137983 */ /* 0x000ee80000300800 */
[----:B----4-:R1:W-:Y:S04]  /*d8df0*/  STS.128 [R2+0x680], R4 ;  /* 0x0006800402007388 */ /* 0x0103e80000000c00 */
[----:B-1----:R-:W3:Y:S04]  /*d8e00*/  LDL.LU R4, [R1+0x780] ;  /* 0x0007800001047983 */ /* 0x002ee80000300800 */
[----:B------:R-:W3:Y:S04]  /*d8e10*/  LDL.LU R5, [R1+0x784] ;  /* 0x0007840001057983 */ /* 0x000ee80000300800 */
[----:B------:R-:W3:Y:S04]  /*d8e20*/  LDL.LU R6, [R1+0x770] ;  /* 0x0007700001067983 */ /* 0x000ee80000300800 */
[----:B------:R-:W3:Y:S04]  /*d8e30*/  LDL.LU R7, [R1+0x774] ;  /* 0x0007740001077983 */ /* 0x000ee80000300800 */
        /* <DEDUP_REMOVED lines=28> */
[----:B-1----:R-:W4:Y:S04]  /*d9000*/  LDL.LU R28, [R1+0x788] ;  /* 0x00078800011c7983 */ /* 0x002f280000300800 */
[----:B------:R-:W4:Y:S04]  /*d9010*/  LDL.LU R29, [R1+0x78c] ;  /* 0x00078c00011d7983 */ /* 0x000f280000300800 */
[----:B------:R-:W4:Y:S04]  /*d9020*/  LDL.LU R30, [R1+0x778] ;  /* 0x00077800011e7983 */ /* 0x000f280000300800 */
[----:B------:R-:W4:Y:S04]  /*d9030*/  LDL.LU R31, [R1+0x77c] ;  /* 0x00077c00011f7983 */ /* 0x000f280000300800 */
[----:B------:R-:W4:Y:S04]  /*d9040*/  LDL.LU R24, [R1+0x1490] ;  /* 0x0014900001187983 */ /* 0x000f280000300800 */
[----:B------:R-:W4:Y:S04]  /*d9050*/  LDL.LU R25, [R1+0x1494] ;  /* 0x0014940001197983 */ /* 0x000f280000300800 */
[----:B--2---:R-:W2:Y:S04]  /*d9060*/  LDL.LU R26, [R1+0x14a0] ;  /* 0x0014a000011a7983 */ /* 0x004ea80000300800 */
[----:B------:R1:W-:Y:S04]  /*d9070*/  STS.128 [R2], R20 ;  /* 0x0000001402007388 */ /* 0x0003e80000000c00 */
[----:B------:R-:W2:Y:S04]  /*d9080*/  LDL.LU R27, [R1+0x14a4] ;  /* 0x0014a400011b7983 */ /* 0x000ea80000300800 */
        /* <DEDUP_REMOVED lines=9> */
[----:B------:R1:W-:Y:S04]  /*d9120*/  STS.128 [R2+0x200], R4 ;  /* 0x0002000402007388 */ /* 0x0003e80000000c00 */
[----:B-1----:R-:W4:Y:S04]  /*d9130*/  LDL.LU R4, [R1+0x18d8] ;  /* 0x0018d80001047983 */ /* 0x002f280000300800 */
[----:B------:R-:W4:Y:S04]  /*d9140*/  LDL.LU R5, [R1+0x18dc] ;  /* 0x0018dc0001057983 */ /* 0x000f280000300800 */
[----:B------:R-:W4:Y:S04]  /*d9150*/  LDL.LU R6, [R1+0x1908] ;  /* 0x0019080001067983 */ /* 0x000f280000300800 */
[----:B------:R-:W4:Y:S04]  /*d9160*/  LDL.LU R7, [R1+0x190c] ;  /* 0x00190c0001077983 */ /* 0x000f280000300800 */
        /* <DEDUP_REMOVED lines=51> */
[----:B--2---:R1:W-:Y:S04]  /*d94a0*/  STS.128 [R2], R20 ;  /* 0x0000001402007388 */ /* 0x0043e80000000c00 */
        /* <DEDUP_REMOVED lines=76> */
[----:B-1----:R-:W2:Y:S04]  /*d9970*/  LDL.LU R4, [R1+0x2008] ;  /* 0x0020080001047983 */ /* 0x002ea80000300800 */
[----:B------:R-:W2:Y:S04]  /*d9980*/  LDL.LU R5, [R1+0x200c] ;  /* 0x00200c0001057983 */ /* 0x000ea80000300800 */
[----:B------:R-:W2:Y:S04]  /*d9990*/  LDL.LU R6, [R1+0x1ff8] ;  /* 0x001ff80001067983 */ /* 0x000ea80000300800 */
[----:B------:R-:W2:Y:S04]  /*d99a0*/  LDL.LU R7, [R1+0x1ffc] ;  /* 0x001ffc0001077983 */ /* 0x000ea80000300800 */
[----:B--2---:R1:W-:Y:S04]  /*d99b0*/  STS.128 [R2+0x680], R4 ;  /* 0x0006800402007388 */ /* 0x0043e80000000c00 */
[----:B-1----:R-:W2:Y:S04]  /*d99c0*/  LDL.LU R4, [R1+0xf80] ;  /* 0x000f800001047983 */ /* 0x002ea80000300800 */
[----:B------:R-:W2:Y:S04]  /*d99d0*/  LDL.LU R5, [R1+0xf84] ;  /* 0x000f840001057983 */ /* 0x000ea80000300800 */
[----:B------:R-:W2:Y:S04]  /*d99e0*/  LDL.LU R6, [R1+0xf70] ;  /* 0x000f700001067983 */ /* 0x000ea80000300800 */
[----:B------:R-:W2:Y:S04]  /*d99f0*/  LDL.LU R7, [R1+0xf74] ;  /* 0x000f740001077983 */ /* 0x000ea80000300800 */
[----:B----4-:R-:W-:Y:S04]  /*d9a00*/  STS.128 [R2+0x280], R28 ;  /* 0x0002801c02007388 */ /* 0x010fe80000000c00 */
[----:B------:R1:W-:Y:S04]  /*d9a10*/  STS.128 [R2+0x400], R24 ;  /* 0x0004001802007388 */ /* 0x0003e80000000c00 */
[----:B------:R-:W-:Y:S04]  /*d9a20*/  STS.128 [R2+0x480], R20 ;  /* 0x0004801402007388 */ /* 0x000fe80000000c00 */
[----:B---3--:R-:W-:Y:S04]  /*d9a30*/  STS.128 [R2+0x600], R16 ;  /* 0x0006001002007388 */ /* 0x008fe80000000c00 */
        /* <DEDUP_REMOVED lines=8> */
[----:B------:R-:W3:Y:S04]  /*d9ac0*/  LDS.128 R12, [R0+0x800] ;  /* 0x00080000000c7984 */ /* 0x000ee80000000c00 */
[----:B------:R-:W4:Y:S04]  /*d9ad0*/  LDS.128 R20, [R200] ;  /* 0x00000000c8147984 */ /* 0x000f280000000c00 */
[----:B-1----:R-:W-:Y:S04]  /*d9ae0*/  STL.64 [R1+0x1a0], R16 ;  /* 0x0001a01001007387 */ /* 0x002fe80000100a00 */
[----:B------:R-:W-:Y:S04]  /*d9af0*/  STL.64 [R1+0x1a8], R18 ;  /* 0x0001a81201007387 */ /* 0x000fe80000100a00 */
[----:B------:R-:W1:Y:S04]  /*d9b00*/  LDS.128 R16, [R200+0x800] ;  /* 0x00080000c8107984 */ /* 0x000e680000000c00 */
[----:B---3--:R-:W-:Y:S04]  /*d9b10*/  STL.64 [R1+0x290], R12 ;  /* 0x0002900c01007387 */ /* 0x008fe80000100a00 */
[----:B------:R-:W-:Y:S04]  /*d9b20*/  STL.64 [R1+0x298], R14 ;  /* 0x0002980e01007387 */ /* 0x000fe80000100a00 */
[----:B------:R-:W3:Y:S04]  /*d9b30*/  LDS.128 R12, [R208] ;  /* 0x00000000d00c7984 */ /* 0x000ee80000000c00 */
[----:B----4-:R-:W-:Y:S04]  /*d9b40*/  STL.64 [R1+0x200], R20 ;  /* 0x0002001401007387 */ /* 0x010fe80000100a00 */
[----:B------:R-:W-:Y:S04]  /*d9b50*/  STL.64 [R1+0x208], R22 ;  /* 0x0002081601007387 */ /* 0x000fe80000100a00 */
[----:B------:R-:W4:Y:S04]  /*d9b60*/  LDS.128 R20, [R208+0x800] ;  /* 0x00080000d0147984 */ /* 0x000f280000000c00 */
[----:B-1----:R-:W-:Y:S04]  /*d9b70*/  STL.64 [R1+0x2d0], R16 ;  /* 0x0002d01001007387 */ /* 0x002fe80000100a00 */
[----:B------:R-:W-:Y:S04]  /*d9b80*/  STL.64 [R1+0x2d8], R18 ;  /* 0x0002d81201007387 */ /* 0x000fe80000100a00 */
[----:B------:R-:W1:Y:S04]  /*d9b90*/  LDS.128 R16, [R3] ;  /* 0x0000000003107984 */ /* 0x000e680000000c00 */
[----:B---3--:R-:W-:Y:S04]  /*d9ba0*/  STL.64 [R1+0x230], R12 ;  /* 0x0002300c01007387 */ /* 0x008fe80000100a00 */
[----:B------:R-:W-:Y:S04]  /*d9bb0*/  STL.64 [R1+0x238], R14 ;  /* 0x0002380e01007387 */ /* 0x000fe80000100a00 */
[----:B------:R-:W3:Y:S04]  /*d9bc0*/  LDS.128 R12, [R3+0x800] ;  /* 0x00080000030c7984 */ /* 0x000ee80000000c00 */
[----:B------:R-:W-:Y:S06]  /*d9bd0*/  BAR.SYNC.DEFER_BLOCKING 0x0 ;  /* 0x0000000000007b1d */ /* 0x000fec0000010000 */
[----:B----4-:R4:W-:Y:S04]  /*d9be0*/  STL.64 [R1+0x300], R20 ;  /* 0x0003001401007387 */ /* 0x0109e80000100a00 */
[----:B------:R1:W-:Y:S04]  /*d9bf0*/  STL.64 [R1+0x308], R22 ;  /* 0x0003081601007387 */ /* 0x0003e80000100a00 */
[----:B-1----:R1:W-:Y:S04]  /*d9c00*/  STL.64 [R1+0x260], R16 ;  /* 0x0002601001007387 */ /* 0x0023e80000100a00 */
[----:B------:R1:W-:Y:S04]  /*d9c10*/  STL.64 [R1+0x268], R18 ;  /* 0x0002681201007387 */ /* 0x0003e80000100a00 */
[----:B---3--:R3:W-:Y:S04]  /*d9c20*/  STL.64 [R1+0x360], R12 ;  /* 0x0003600c01007387 */ /* 0x0087e80000100a00 */
[----:B------:R1:W-:Y:S04]  /*d9c30*/  STL.64 [R1+0x368], R14 ;  /* 0x0003680e01007387 */ /* 0x0003e80000100a00 */
        /* <DEDUP_REMOVED lines=8> */
[----:B---3--:R-:W3:Y:S04]  /*d9cc0*/  LDL.LU R12, [R1+0xda8] ;  /* 0x000da800010c7983 */ /* 0x008ee80000300800 */
[----:B------:R-:W3:Y:S04]  /*d9cd0*/  LDL.LU R13, [R1+0xdac] ;  /* 0x000dac00010d7983 */ /* 0x000ee80000300800 */
[----:B------:R-:W3:Y:S04]  /*d9ce0*/  LDL.LU R14, [R1+0xd98] ;  /* 0x000d9800010e7983 */ /* 0x000ee80000300800 */
[----:B------:R1:W-:Y:S04]  /*d9cf0*/  STS.128 [R2+0x80], R8 ;  /* 0x0000800802007388 */ /* 0x0003e80000000c00 */
[----:B------:R-:W3:Y:S04]  /*d9d00*/  LDL.LU R15, [R1+0xd9c] ;  /* 0x000d9c00010f7983 */ /* 0x000ee80000300800 */
        /* <DEDUP_REMOVED lines=8> */
[----:B------:R-:W2:Y:S04]  /*d9d90*/  LDL.LU R7, [R1+0xbbc] ;  /* 0x000bbc0001077983 */ /* 0x000ea80000300800 */
[----:B------:R-:W-:Y:S04]  /*d9da0*/  STS.128 [R2], R24 ;  /* 0x0000001802007388 */ /* 0x000fe80000000c00 */
[----:B---3--:R1:W-:Y:S04]  /*d9db0*/  STS.128 [R2+0x480], R12 ;  /* 0x0004800c02007388 */ /* 0x0083e80000000c00 */
[----:B-1----:R-:W3:Y:S04]  /*d9dc0*/  LDL.LU R12, [R1+0x9e0] ;  /* 0x0009e000010c7983 */ /* 0x002ee80000300800 */
[----:B------:R-:W3:Y:S04]  /*d9dd0*/  LDL.LU R13, [R1+0x9e4] ;  /* 0x0009e400010d7983 */ /* 0x000ee80000300800 */
[----:B------:R-:W3:Y:S04]  /*d9de0*/  LDL.LU R14, [R1+0x9d0] ;  /* 0x0009d000010e7983 */ /* 0x000ee80000300800 */
[----:B----4-:R1:W-:Y:S04]  /*d9df0*/  STS.128 [R2+0x600], R8 ;  /* 0x0006000802007388 */ /* 0x0103e80000000c00 */
[----:B------:R-:W3:Y:S04]  /*d9e00*/  LDL.LU R15, [R1+0x9d4] ;  /* 0x0009d400010f7983 */ /* 0x000ee80000300800 */
[----:B-1----:R-:W4:Y:S04]  /*d9e10*/  LDL.LU R8, [R1+0x9e8] ;  /* 0x0009e80001087983 */ /* 0x002f280000300800 */
[----:B------:R-:W4:Y:S04]  /*d9e20*/  LDL.LU R9, [R1+0x9ec] ;  /* 0x0009ec0001097983 */ /* 0x000f280000300800 */
[----:B------:R-:W4:Y:S04]  /*d9e30*/  LDL.LU R10, [R1+0x9d8] ;  /* 0x0009d800010a7983 */ /* 0x000f280000300800 */
[----:B------:R-:W4:Y:S04]  /*d9e40*/  LDL.LU R11, [R1+0x9dc] ;  /* 0x0009dc00010b7983 */ /* 0x000f280000300800 */
[----:B--2---:R1:W-:Y:S04]  /*d9e50*/  STS.128 [R2+0x680], R4 ;  /* 0x0006800402007388 */ /* 0x0043e80000000c00 */
[----:B-1----:R-:W4:Y:S04]  /*d9e60*/  LDL.LU R4, [R1+0x760] ;  /* 0x0007600001047983 */ /* 0x002f280000300800 */
        /* <DEDUP_REMOVED lines=49> */
[----:B------:R1:W-:Y:S04]  /*da180*/  STS.128 [R2+0x200], R4 ;  /* 0x0002000402007388 */ /* 0x0003e80000000c00 */
[----:B-1----:R-:W2:Y:S04]  /*da190*/  LDL.LU R4, [R1+0x1918] ;  /* 0x0019180001047983 */ /* 0x002ea80000300800 */
[----:B------:R-:W2:Y:S04]  /*da1a0*/  LDL.LU R5, [R1+0x191c] ;  /* 0x00191c0001057983 */ /* 0x000ea80000300800 */
[----:B------:R-:W2:Y:S04]  /*da1b0*/  LDL.LU R6, [R1+0x1928] ;  /* 0x0019280001067983 */ /* 0x000ea80000300800 */
[----:B------:R-:W2:Y:S04]  /*da1c0*/  LDL.LU R7, [R1+0x192c] ;  /* 0x00192c0001077983 */ /* 0x000ea80000300800 */
        /* <DEDUP_REMOVED lines=141> */
[----:B--2---:R1:W-:Y:S04]  /*daaa0*/  STS.128 [R2+0x680], R4 ;  /* 0x0006800402007388 */ /* 0x0043e80000000c00 */
[----:B------:R-:W4:Y:S04]  /*daab0*/  LDL.LU R11, [R1+0x113c] ;  /* 0x00113c00010b7983 */ /* 0x000f280000300800 */
        /* <DEDUP_REMOVED lines=49> */
[----:B------:R1:W-:Y:S04]  /*dadd0*/  STS.128 [R2+0x200], R4 ;  /* 0x0002000402007388 */ /* 0x0003e80000000c00 */
[----:B------:R-:W4:Y:S04]  /*dade0*/  LDL.LU R11, [R1+0xb94] ;  /* 0x000b9400010b7983 */ /* 0x000f280000300800 */
        /* <DEDUP_REMOVED lines=2848> */
[----:B-1----:R-:W2:Y:S04]  /*e5ff0*/  LDL.LU R8, [R1+0xfe8] ;  /* 0x000fe80001087983 */ /* 0x002ea80000300800 */
[----:B------:R-:W2:Y:S04]  /*e6000*/  LDL.LU R9, [R1+0xfec] ;  /* 0x000fec0001097983 */ /* 0x000ea80000300800 */
[----:B------:R-:W2:Y:S04]  /*e6010*/  LDL.LU R10, [R1+0xfd8] ;  /* 0x000fd800010a7983 */ /* 0x000ea80000300800 */
[----:B--2---:R1:W-:Y:S04]  /*e6020*/  STS.128 [R2+0x680], R4 ;  /* 0x0006800402007388 */ /* 0x0043e80000000c00 */
[----:B------:R-:W2:Y:S04]  /*e6030*/  LDL.LU R11, [R1+0xfdc] ;  /* 0x000fdc00010b7983 */ /* 0x000ea80000300800 */
[----:B-1----:R-:W2:Y:S04]  /*e6040*/  LDL.LU R4, [R1+0xe00] ;  /* 0x000e000001047983 */ /* 0x002ea80000300800 */
[----:B------:R-:W2:Y:S04]  /*e6050*/  LDL.LU R5, [R1+0xe04] ;  /* 0x000e040001057983 */ /* 0x000ea80000300800 */
[----:B------:R-:W2:Y:S04]  /*e6060*/  LDL.LU R6, [R1+0xdf0] ;  /* 0x000df00001067983 */ /* 0x000ea80000300800 */
[----:B------:R-:W2:Y:S04]  /*e6070*/  LDL.LU R7, [R1+0xdf4] ;  /* 0x000df40001077983 */ /* 0x000ea80000300800 */
[----:B------:R-:W-:Y:S04]  /*e6080*/  STS.128 [R2+0x280], R20 ;  /* 0x0002801402007388 */ /* 0x000fe80000000c00 */
[----:B------:R-:W-:Y:S04]  /*e6090*/  STS.128 [R2+0x400], R16 ;  /* 0x0004001002007388 */ /* 0x000fe80000000c00 */
[----:B------:R-:W-:Y:S06]  /*e60a0*/  BAR.SYNC.DEFER_BLOCKING 0x0 ;  /* 0x0000000000007b1d */ /* 0x000fec0000010000 */
[----:B------:R-:W1:Y:S04]  /*e60b0*/  LDS.128 R244, [R0] ;  /* 0x0000000000f47984 */ /* 0x000e680000000c00 */
[----:B------:R-:W1:Y:S04]  /*e60c0*/  LDS.128 R16, [R0+0x800] ;  /* 0x0008000000107984 */ /* 0x000e680000000c00 */
[----:B------:R-:W1:Y:S04]  /*e60d0*/  LDS.128 R24, [R200] ;  /* 0x00000000c8187984 */ /* 0x000e680000000c00 */
[----:B------:R-:W1:Y:S04]  /*e60e0*/  LDS.128 R20, [R200+0x800] ;  /* 0x00080000c8147984 */ /* 0x000e680000000c00 */
[----:B-1----:R-:W-:Y:S04]  /*e60f0*/  STL [R1+0x449c], R244 ;  /* 0x00449cf401007387 */ /* 0x002fe80000100800 */
[----:B------:R-:W-:Y:S04]  /*e6100*/  STL [R1+0x4498], R245 ;  /* 0x004498f501007387 */ /* 0x000fe80000100800 */
[----:B------:R-:W-:Y:S04]  /*e6110*/  STL [R1+0x4494], R246 ;  /* 0x004494f601007387 */ /* 0x000fe80000100800 */
[----:B------:R-:W-:Y:S04]  /*e6120*/  STL [R1+0x4490], R247 ;  /* 0x004490f701007387 */ /* 0x000fe80000100800 */
[----:B------:R-:W-:Y:S04]  /*e6130*/  STL.64 [R1+0xe20], R16 ;  /* 0x000e201001007387 */ /* 0x000fe80000100a00 */
[----:B------:R-:W-:Y:S04]  /*e6140*/  STL.64 [R1+0xe28], R18 ;  /* 0x000e281201007387 */ /* 0x000fe80000100a00 */
[----:B------:R-:W1:Y:S04]  /*e6150*/  LDS.128 R16, [R208] ;  /* 0x00000000d0107984 */ /* 0x000e680000000c00 */
[----:B------:R-:W-:Y:S04]  /*e6160*/  STL.64 [R1+0x500], R24 ;  /* 0x0005001801007387 */ /* 0x000fe80000100a00 */
[----:B------:R-:W-:Y:S04]  /*e6170*/  STL.64 [R1+0x508], R26 ;  /* 0x0005081a01007387 */ /* 0x000fe80000100a00 */
[----:B------:R-:W-:Y:S04]  /*e6180*/  STL.64 [R1+0xfd0], R20 ;  /* 0x000fd01401007387 */ /* 0x000fe80000100a00 */
[----:B------:R-:W-:Y:S04]  /*e6190*/  STL.64 [R1+0xfd8], R22 ;  /* 0x000fd81601007387 */ /* 0x000fe80000100a00 */
[----:B------:R-:W1:Y:S04]  /*e61a0*/  LDS.128 R24, [R208+0x800] ;  /* 0x00080000d0187984 */ /* 0x000e680000000c00 */
[----:B------:R-:W1:Y:S04]  /*e61b0*/  LDS.128 R20, [R3] ;  /* 0x0000000003147984 */ /* 0x000e680000000c00 */
[----:B-1----:R-:W-:Y:S04]  /*e61c0*/  STL.64 [R1+0x800], R16 ;  /* 0x0008001001007387 */ /* 0x002fe80000100a00 */
[----:B------:R-:W-:Y:S04]  /*e61d0*/  STL.64 [R1+0x808], R18 ;  /* 0x0008081201007387 */ /* 0x000fe80000100a00 */
[----:B------:R-:W1:Y:S04]  /*e61e0*/  LDS.128 R16, [R3+0x800] ;  /* 0x0008000003107984 */ /* 0x000e680000000c00 */
[----:B------:R-:W-:Y:S06]  /*e61f0*/  BAR.SYNC.DEFER_BLOCKING 0x0 ;  /* 0x0000000000007b1d */ /* 0x000fec0000010000 */
[----:B------:R-:W-:Y:S04]  /*e6200*/  STL.64 [R1+0xfe0], R24 ;  /* 0x000fe01801007387 */ /* 0x000fe80000100a00 */
[----:B------:R-:W-:Y:S04]  /*e6210*/  STL.64 [R1+0xfe8], R26 ;  /* 0x000fe81a01007387 */ /* 0x000fe80000100a00 */
[----:B------:R1:W-:Y:S04]  /*e6220*/  STL.64 [R1+0xc30], R20 ;  /* 0x000c301401007387 */ /* 0x0003e80000100a00 */
[----:B------:R1:W-:Y:S02]  /*e6230*/  STL.64 [R1+0xc38], R22 ;  /* 0x000c381601007387 */ /* 0x0003e40000100a00 */
[----:B-1----:R-:W-:Y:S01]  /*e6240*/  MOV R247, R17 ;  /* 0x0000001100f77202 */ /* 0x002fe20000000f00 */
[----:B------:R-:W-:Y:S01]  /*e6250*/  IMAD.MOV.U32 R246, RZ, RZ, R16 ;  /* 0x000000fffff67224 */ /* 0x000fe200078e0010 */
[----:B------:R-:W-:Y:S04]  /*e6260*/  STL.64 [R1+0x1af8], R18 ;  /* 0x001af81201007387 */ /* 0x000fe80000100a00 */
[----:B------:R-:W-:Y:S04]  /*e6270*/  STL [R1+0x44a4], R247 ;  /* 0x0044a4f701007387 */ /* 0x000fe80000100800 */
[----:B------:R-:W-:Y:S04]  /*e6280*/  STL [R1+0x44a0], R246 ;  /* 0x0044a0f601007387 */ /* 0x000fe80000100800 */
[----:B------:R-:W4:Y:S04]  /*e6290*/  LDL.LU R20, [R1+0xe08] ;  /* 0x000e080001147983 */ /* 0x000f280000300800 */
[----:B------:R-:W4:Y:S04]  /*e62a0*/  LDL.LU R21, [R1+0xe0c] ;  /* 0x000e0c0001157983 */ /* 0x000f280000300800 */
[----:B------:R-:W4:Y:S04]  /*e62b0*/  LDL.LU R22, [R1+0xdf8] ;  /* 0x000df80001167983 */ /* 0x000f280000300800 */
[----:B------:R-:W4:Y:S04]  /*e62c0*/  LDL.LU R23, [R1+0xdfc] ;  /* 0x000dfc0001177983 */ /* 0x000f280000300800 */
[----:B---3--:R1:W-:Y:S04]  /*e62d0*/  STS.128 [R2], R12 ;  /* 0x0000000c02007388 */ /* 0x0083e80000000c00 */
[----:B-1----:R-:W3:Y:S04]  /*e62e0*/  LDL.LU R12, [R1+0xc20] ;  /* 0x000c2000010c7983 */ /* 0x002ee80000300800 */
[----:B------:R-:W3:Y:S04]  /*e62f0*/  LDL.LU R13, [R1+0xc24] ;  /* 0x000c2400010d7983 */ /* 0x000ee80000300800 */
[----:B------:R-:W3:Y:S04]  /*e6300*/  LDL.LU R14, [R1+0xc10] ;  /* 0x000c1000010e7983 */ /* 0x000ee80000300800 */
[----:B------:R-:W3:Y:S04]  /*e6310*/  LDL.LU R15, [R1+0xc14] ;  /* 0x000c1400010f7983 */ /* 0x000ee80000300800 */
[----:B--2---:R1:W-:Y:S04]  /*e6320*/  STS.128 [R2+0x200], R4 ;  /* 0x0002000402007388 */ /* 0x0043e80000000c00 */
[----:B-1----:R-:W2:Y:S04]  /*e6330*/  LDL.LU R4, [R1+0xc28] ;  /* 0x000c280001047983 */ /* 0x002ea80000300800 */
[----:B------:R-:W2:Y:S04]  /*e6340*/  LDL.LU R5, [R1+0xc2c] ;  /* 0x000c2c0001057983 */ /* 0x000ea80000300800 */
[----:B------:R-:W2:Y:S04]  /*e6350*/  LDL.LU R6, [R1+0xc18] ;  /* 0x000c180001067983 */ /* 0x000ea80000300800 */
[----:B------:R-:W2:Y:S04]  /*e6360*/  LDL.LU R7, [R1+0xc1c] ;  /* 0x000c1c0001077983 */ /* 0x000ea80000300800 */
[----:B------:R1:W-:Y:S04]  /*e6370*/  STS.128 [R2+0x80], R8 ;  /* 0x0000800802007388 */ /* 0x0003e80000000c00 */
        /* <DEDUP_REMOVED lines=13> */
[----:B----4-:R-:W-:Y:S04]  /*e6450*/  STS.128 [R2+0x280], R20 ;  /* 0x0002801402007388 */ /* 0x010fe80000000c00 */
[----:B---3--:R1:W-:Y:S04]  /*e6460*/  STS.128 [R2+0x400], R12 ;  /* 0x0004000c02007388 */ /* 0x0083e80000000c00 */
[----:B------:R-:W-:Y:S04]  /*e6470*/  STS.128 [R2+0x600], R8 ;  /* 0x0006000802007388 */ /* 0x000fe80000000c00 */
[----:B------:R3:W-:Y:S04]  /*e6480*/  STS.128 [R2+0x680], R16 ;  /* 0x0006801002007388 */ /* 0x0007e80000000c00 */
[----:B------:R-:W-:Y:S06]  /*e6490*/  BAR.SYNC.DEFER_BLOCKING 0x0 ;  /* 0x0000000000007b1d */ /* 0x000fec0000010000 */
[----:B-1----:R-:W4:Y:S04]  /*e64a0*/  LDL.LU R12, [R1+0x7e8] ;  /* 0x0007e800010c7983 */ /* 0x002f280000300800 */
[----:B------:R-:W4:Y:S04]  /*e64b0*/  LDL.LU R13, [R1+0x7ec] ;  /* 0x0007ec00010d7983 */ /* 0x000f280000300800 */
[----:B------:R-:W4:Y:S04]  /*e64c0*/  LDL.LU R14, [R1+0x7d8] ;  /* 0x0007d800010e7983 */ /* 0x000f280000300800 */
[----:B------:R-:W4:Y:S04]  /*e64d0*/  LDL.LU R15, [R1+0x7dc] ;  /* 0x0007dc00010f7983 */ /* 0x000f280000300800 */
[----:B---3--:R-:W3:Y:S04]  /*e64e0*/  LDL.LU R16, [R1+0x13f0] ;  /* 0x0013f00001107983 */ /* 0x008ee80000300800 */
[----:B------:R-:W1:Y:S04]  /*e64f0*/  LDS.128 R240, [R0+0x800] ;  /* 0x0008000000f07984 */ /* 0x000e680000000c00 */
[----:B------:R-:W1:Y:S04]  /*e6500*/  LDS.128 R8, [R0] ;  /* 0x0000000000087984 */ /* 0x000e680000000c00 */
[----:B------:R-:W3:Y:S04]  /*e6510*/  LDL.LU R17, [R1+0x13f4] ;  /* 0x0013f40001117983 */ /* 0x000ee80000300800 */
[----:B------:R-:W3:Y:S04]  /*e6520*/  LDL.LU R18, [R1+0x1410] ;  /* 0x0014100001127983 */ /* 0x000ee80000300800 */
[----:B------:R-:W3:Y:S04]  /*e6530*/  LDL.LU R19, [R1+0x1414] ;  /* 0x0014140001137983 */ /* 0x000ee80000300800 */
[----:B------:R-:W-:Y:S04]  /*e6540*/  LDS.128 R236, [R200] ;  /* 0x00000000c8ec7984 */ /* 0x000fe80000000c00 */
[----:B------:R-:W-:Y:S04]  /*e6550*/  LDS.128 R232, [R200+0x800] ;  /* 0x00080000c8e87984 */ /* 0x000fe80000000c00 */
[----:B------:R-:W-:Y:S04]  /*e6560*/  LDS.128 R228, [R208] ;  /* 0x00000000d0e47984 */ /* 0x000fe80000000c00 */
[----:B------:R-:W-:Y:S04]  /*e6570*/  LDS.128 R224, [R208+0x800] ;  /* 0x00080000d0e07984 */ /* 0x000fe80000000c00 */
[----:B------:R-:W-:Y:S04]  /*e6580*/  LDS.128 R220, [R3] ;  /* 0x0000000003dc7984 */ /* 0x000fe80000000c00 */
[----:B-1----:R-:W-:Y:S04]  /*e6590*/  STL [R1+0x448c], R243 ;  /* 0x00448cf301007387 */ /* 0x002fe80000100800 */
[----:B------:R-:W-:Y:S04]  /*e65a0*/  STL.64 [R1+0x4f0], R8 ;  /* 0x0004f00801007387 */ /* 0x000fe80000100a00 */
[----:B------:R-:W-:Y:S04]  /*e65b0*/  STL.64 [R1+0x4f8], R10 ;  /* 0x0004f80a01007387 */ /* 0x000fe80000100a00 */
[----:B------:R-:W-:Y:S04]  /*e65c0*/  LDS.128 R8, [R3+0x800] ;  /* 0x0008000003087984 */ /* 0x000fe80000000c00 */
[----:B------:R-:W-:Y:S06]  /*e65d0*/  BAR.SYNC.DEFER_BLOCKING 0x0 ;  /* 0x0000000000007b1d */ /* 0x000fec0000010000 */
        /* <DEDUP_REMOVED lines=8> */
[----:B--2---:R1:W-:Y:S04]  /*e6660*/  STS.128 [R2], R4 ;  /* 0x0000000402007388 */ /* 0x0043e80000000c00 */
[----:B-1----:R-:W2:Y:S04]  /*e6670*/  LDL.LU R4, [R1+0x17d8] ;  /* 0x0017d80001047983 */ /* 0x002ea80000300800 */
[----:B------:R-:W2:Y:S04]  /*e6680*/  LDL.LU R5, [R1+0x17dc] ;  /* 0x0017dc0001057983 */ /* 0x000ea80000300800 */
[----:B------:R-:W2:Y:S04]  /*e6690*/  LDL.LU R6, [R1+0x17f8] ;  /* 0x0017f80001067983 */ /* 0x000ea80000300800 */
[----:B------:R-:W2:Y:S04]  /*e66a0*/  LDL.LU R7, [R1+0x17fc] ;  /* 0x0017fc0001077983 */ /* 0x000ea80000300800 */
[----:B----4-:R1:W-:Y:S04]  /*e66b0*/  STS.128 [R2+0x80], R12 ;  /* 0x0000800c02007388 */ /* 0x0103e80000000c00 */
[----:B-1----:R-:W4:Y:S04]  /*e66c0*/  LDL.LU R12, [R1+0x1b00] ;  /* 0x001b0000010c7983 */ /* 0x002f280000300800 */
[----:B------:R-:W4:Y:S04]  /*e66d0*/  LDL.LU R13, [R1+0x1b04] ;  /* 0x001b0400010d7983 */ /* 0x000f280000300800 */
[----:B------:R-:W4:Y:S04]  /*e66e0*/  LDL.LU R14, [R1+0x1b20] ;  /* 0x001b2000010e7983 */ /* 0x000f280000300800 */
[----:B---3--:R1:W-:Y:S04]  /*e66f0*/  STS.128 [R2+0x200], R16 ;  /* 0x0002001002007388 */ /* 0x0083e80000000c00 */
[----:B------:R-:W4:Y:S04]  /*e6700*/  LDL.LU R15, [R1+0x1b24] ;  /* 0x001b2400010f7983 */ /* 0x000f280000300800 */
        /* <DEDUP_REMOVED lines=9> */
[----:B------:R-:W2:Y:S04]  /*e67a0*/  LDL.LU R44, [R1+0x2598] ;  /* 0x00259800012c7983 */ /* 0x000ea80000300800 */
[----:B------:R-:W2:Y:S04]  /*e67b0*/  LDL.LU R45, [R1+0x259c] ;  /* 0x00259c00012d7983 */ /* 0x000ea80000300800 */
[----:B------:R-:W2:Y:S04]  /*e67c0*/  LDL.LU R46, [R1+0x2588] ;  /* 0x00258800012e7983 */ /* 0x000ea80000300800 */
[----:B------:R-:W-:Y:S04]  /*e67d0*/  STS.128 [R2+0x280], R24 ;  /* 0x0002801802007388 */ /* 0x000fe80000000c00 */
[----:B------:R-:W-:Y:S04]  /*e67e0*/  STS.128 [R2+0x400], R20 ;  /* 0x0004001402007388 */ /* 0x000fe80000000c00 */
[----:B----4-:R-:W-:Y:S04]  /*e67f0*/  STS.128 [R2+0x600], R12 ;  /* 0x0006000c02007388 */ /* 0x010fe80000000c00 */
[----:B------:R-:W4:Y:S04]  /*e6800*/  LDL.LU R47, [R1+0x258c] ;  /* 0x00258c00012f7983 */ /* 0x000f280000300800 */
[----:B------:R-:W4:Y:S04]  /*e6810*/  LDL.LU R48, [R1+0x23b0] ;  /* 0x0023b00001307983 */ /* 0x000f280000300800 */
[----:B------:R-:W4:Y:S04]  /*e6820*/  LDL.LU R49, [R1+0x23b4] ;  /* 0x0023b40001317983 */ /* 0x000f280000300800 */
[----:B------:R-:W4:Y:S04]  /*e6830*/  LDL.LU R50, [R1+0x23a0] ;  /* 0x0023a00001327983 */ /* 0x000f280000300800 */
[----:B---3--:R-:W-:Y:S04]  /*e6840*/  STS.128 [R2+0x680], R16 ;  /* 0x0006801002007388 */ /* 0x008fe80000000c00 */
[----:B------:R-:W-:Y:S06]  /*e6850*/  BAR.SYNC.DEFER_BLOCKING 0x0 ;  /* 0x0000000000007b1d */ /* 0x000fec0000010000 */
[----:B------:R-:W3:Y:S04]  /*e6860*/  LDL.LU R51, [R1+0x23a4] ;  /* 0x0023a40001337983 */ /* 0x000ee80000300800 */
[----:B------:R-:W3:Y:S04]  /*e6870*/  LDL.LU R56, [R1+0x23b8] ;  /* 0x0023b80001387983 */ /* 0x000ee80000300800 */
        /* <DEDUP_REMOVED lines=8> */
[----:B------:R-:W-:Y:S04]  /*e6900*/  LDS.128 R16, [R208+0x800] ;  /* 0x00080000d0107984 */ /* 0x000fe80000000c00 */
[----:B------:R-:W-:Y:S04]  /*e6910*/  LDS.128 R28, [R3] ;  /* 0x00000000031c7984 */ /* 0x000fe80000000c00 */
[----:B------:R-:W-:Y:S04]  /*e6920*/  LDS.128 R12, [R3+0x800] ;  /* 0x00080000030c7984 */ /* 0x000fe80000000c00 */
[----:B------:R-:W-:Y:S06]  /*e6930*/  BAR.SYNC.DEFER_BLOCKING 0x0 ;  /* 0x0000000000007b1d */ /* 0x000fec0000010000 */
        /* <DEDUP_REMOVED lines=31> */
[----:B---3--:R-:W-:Y:S04]  /*e6b30*/  STS.128 [R2+0x680], R48 ;  /* 0x0006803002007388 */ /* 0x008fe80000000c00 */
[----:B------:R-:W3:Y:S04]  /*e6b40*/  LDL.LU R80, [R1+0x28f0] ;  /* 0x0028f00001507983 */ /* 0x000ee80000300800 */
        /* <DEDUP_REMOVED lines=52> */
[----:B---3--:R-:W-:Y:S04]  /*e6e90*/  STS.128 [R2+0x680], R80 ;  /* 0x0006805002007388 */ /* 0x008fe80000000c00 */
[----:B------:R-:W-:Y:S06]  /*e6ea0*/  BAR.SYNC.DEFER_BLOCKING 0x0 ;  /* 0x0000000000007b1d */ /* 0x000fec0000010000 */
[----:B------:R-:W3:Y:S04]  /*e6eb0*/  LDL.LU R120, [R1+0xde8] ;  /* 0x000de80001787983 */ /* 0x000ee80000300800 */
[----:B------:R-:W3:Y:S04]  /*e6ec0*/  LDL.LU R121, [R1+0xdec] ;  /* 0x000dec0001797983 */ /* 0x000ee80000300800 */
[----:B------:R-:W3:Y:S04]  /*e6ed0*/  LDL.LU R122, [R1+0x8b8] ;  /* 0x0008b800017a7983 */ /* 0x000ee80000300800 */
[----:B------:R-:W3:Y:S04]  /*e6ee0*/  LDL.LU R123, [R1+0x8bc] ;  /* 0x0008bc00017b7983 */ /* 0x000ee80000300800 */
[----:B------:R-:W4:Y:S04]  /*e6ef0*/  LDL.LU R116, [R1+0xc00] ;  /* 0x000c000001747983 */ /* 0x000f280000300800 */
        /* <DEDUP_REMOVED lines=9> */
[----:B------:R-:W4:Y:S04]  /*e6f90*/  LDL.LU R117, [R1+0xc04] ;  /* 0x000c040001757983 */ /* 0x000f280000300800 */
[----:B------:R-:W4:Y:S04]  /*e6fa0*/  LDL.LU R118, [R1+0x890] ;  /* 0x0008900001767983 */ /* 0x000f280000300800 */
[----:B------:R-:W4:Y:S04]  /*e6fb0*/  LDL.LU R119, [R1+0x894] ;  /* 0x0008940001777983 */ /* 0x000f280000300800 */
[----:B--2---:R1:W-:Y:S04]  /*e6fc0*/  STS.128 [R2], R4 ;  /* 0x0000000402007388 */ /* 0x0043e80000000c00 */
[----:B-1----:R-:W2:Y:S04]  /*e6fd0*/  LDL.LU R4, [R1+0xc08] ;  /* 0x000c080001047983 */ /* 0x002ea80000300800 */
[----:B------:R-:W2:Y:S04]  /*e6fe0*/  LDL.LU R5, [R1+0xc0c] ;  /* 0x000c0c0001057983 */ /* 0x000ea80000300800 */
[----:B------:R-:W2:Y:S04]  /*e6ff0*/  LDL.LU R6, [R1+0x898] ;  /* 0x0008980001067983 */ /* 0x000ea80000300800 */
[----:B------:R-:W2:Y:S04]  /*e7000*/  LDL.LU R7, [R1+0x89c] ;  /* 0x00089c0001077983 */ /* 0x000ea80000300800 */
[----:B------:R1:W-:Y:S04]  /*e7010*/  STS.128 [R2+0x80], R108 ;  /* 0x0000806c02007388 */ /* 0x0003e80000000c00 */
[----:B------:R1:W-:Y:S04]  /*e7020*/  STS.128 [R2+0x200], R112 ;  /* 0x0002007002007388 */ /* 0x0003e80000000c00 */
        /* <DEDUP_REMOVED lines=8> */
[----:B---3--:R-:W-:Y:S04]  /*e70b0*/  STS.128 [R2+0x280], R120 ;  /* 0x0002807802007388 */ /* 0x008fe80000000c00 */
[----:B--2---:R1:W-:Y:S04]  /*e70c0*/  STS.128 [R2+0x480], R4 ;  /* 0x0004800402007388 */ /* 0x0043e80000000c00 */
        /* <DEDUP_REMOVED lines=8> */
[----:B----4-:R-:W-:Y:S04]  /*e7150*/  STS.128 [R2+0x400], R116 ;  /* 0x0004007402007388 */ /* 0x010fe80000000c00 */
[----:B------:R-:W-:Y:S04]  /*e7160*/  STS.128 [R2+0x600], R108 ;  /* 0x0006006c02007388 */ /* 0x000fe80000000c00 */
[----:B------:R-:W-:Y:S04]  /*e7170*/  STS.128 [R2+0x680], R112 ;  /* 0x0006807002007388 */ /* 0x000fe80000000c00 */
[----:B------:R-:W4:Y:S04]  /*e7180*/  LDL.LU R144, [R1+0x1430] ;  /* 0x0014300001907983 */ /* 0x000f280000300800 */
[----:B------:R-:W4:Y:S04]  /*e7190*/  LDL.LU R145, [R1+0x1434] ;  /* 0x0014340001917983 */ /* 0x000f280000300800 */
[----:B------:R-:W-:Y:S06]  /*e71a0*/  BAR.SYNC.DEFER_BLOCKING 0x0 ;  /* 0x0000000000007b1d */ /* 0x000fec0000010000 */
[----:B------:R-:W4:Y:S04]  /*e71b0*/  LDL.LU R146, [R1+0x1420] ;  /* 0x0014200001927983 */ /* 0x000f280000300800 */
[----:B------:R-:W4:Y:S04]  /*e71c0*/  LDL.LU R147, [R1+0x1424] ;  /* 0x0014240001937983 */ /* 0x000f280000300800 */
[----:B------:R-:W1:Y:S04]  /*e71d0*/  LDS.128 R108, [R3+0x800] ;  /* 0x00080000036c7984 */ /* 0x000e680000000c00 */
[----:B------:R-:W-:Y:S04]  /*e71e0*/  LDS.128 R136, [R0] ;  /* 0x0000000000887984 */ /* 0x000fe80000000c00 */
[----:B------:R-:W-:Y:S04]  /*e71f0*/  LDS.128 R120, [R0+0x800] ;  /* 0x0008000000787984 */ /* 0x000fe80000000c00 */
[----:B------:R-:W-:Y:S04]  /*e7200*/  LDS.128 R132, [R200] ;  /* 0x00000000c8847984 */ /* 0x000fe80000000c00 */
[----:B------:R-:W-:Y:S04]  /*e7210*/  LDS.128 R116, [R200+0x800] ;  /* 0x00080000c8747984 */ /* 0x000fe80000000c00 */
[----:B------:R-:W-:Y:S04]  /*e7220*/  LDS.128 R124, [R208] ;  /* 0x00000000d07c7984 */ /* 0x000fe80000000c00 */
[----:B------:R-:W-:Y:S04]  /*e7230*/  LDS.128 R112, [R208+0x800] ;  /* 0x00080000d0707984 */ /* 0x000fe80000000c00 */
[----:B------:R-:W-:Y:S04]  /*e7240*/  LDS.128 R128, [R3] ;  /* 0x0000000003807984 */ /* 0x000fe80000000c00 */
[----:B------:R-:W-:Y:S06]  /*e7250*/  BAR.SYNC.DEFER_BLOCKING 0x0 ;  /* 0x0000000000007b1d */ /* 0x000fec0000010000 */
[----:B-1----:R-:W-:Y:S04]  /*e7260*/  STL [R1+0x4480], R111 ;  /* 0x0044806f01007387 */ /* 0x002fe80000100800 */
        /* <DEDUP_REMOVED lines=38> */
[----:B---3--:R-:W-:Y:S04]  /*e74d0*/  STS.128 [R2+0x600], R140 ;  /* 0x0006008c02007388 */ /* 0x008fe80000000c00 */
[----:B----4-:R-:W-:Y:S04]  /*e74e0*/  STS.128 [R2+0x680], R144 ;  /* 0x0006809002007388 */ /* 0x010fe80000000c00 */
[----:B------:R-:W-:Y:S06]  /*e74f0*/  BAR.SYNC.DEFER_BLOCKING 0x0 ;  /* 0x0000000000007b1d */ /* 0x000fec0000010000 */
[----:B------:R-:W1:Y:S04]  /*e7500*/  LDS.128 R148, [R3+0x800] ;  /* 0x0008000003947984 */ /* 0x000e680000000c00 */
[----:B------:R-:W3:Y:S04]  /*e7510*/  LDS.128 R168, [R0] ;  /* 0x0000000000a87984 */ /* 0x000ee80000000c00 */
        /* <DEDUP_REMOVED lines=8> */
[----:B------:R-:W-:Y:S04]  /*e75a0*/  STL [R1+0x4484], R151 ;  /* 0x0044849701007387 */ /* 0x000fe80000100800 */
        /* <DEDUP_REMOVED lines=12> */
[----:B------:R1:W-:Y:S04]  /*e7670*/  STS.128 [R2+0x80], R172 ;  /* 0x000080ac02007388 */ /* 0x0003e80000000c00 */
[----:B------:R-:W2:Y:S04]  /*e7680*/  LDL.LU R7, [R1+0x204c] ;  /* 0x00204c0001077983 */ /* 0x000ea80000300800 */
[----:B------:R1:W-:Y:S04]  /*e7690*/  STS.128 [R2+0x200], R176 ;  /* 0x000200b002007388 */ /* 0x0003e80000000c00 */
        /* <DEDUP_REMOVED lines=8> */
[----:B----4-:R-:W-:Y:S04]  /*e7720*/  STS.128 [R2+0x280], R184 ;  /* 0x000280b802007388 */ /* 0x010fe80000000c00 */
[----:B---3--:R-:W-:Y:S04]  /*e7730*/  STS.128 [R2+0x400], R180 ;  /* 0x000400b402007388 */ /* 0x008fe80000000c00 */
[----:B--2---:R1:W-:Y:S04]  /*e7740*/  STS.128 [R2+0x480], R4 ;  /* 0x0004800402007388 */ /* 0x0043e80000000c00 */
[----:B-1----:R-:W2:Y:S04]  /*e7750*/  LDL.LU R4, [R1+0x4c0] ;  /* 0x0004c00001047983 */ /* 0x002ea80000300800 */
[----:B------:R-:W2:Y:S04]  /*e7760*/  LDL.LU R5, [R1+0x4c4] ;  /* 0x0004c40001057983 */ /* 0x000ea80000300800 */
[----:B------:R-:W2:Y:S04]  /*e7770*/  LDL.LU R6, [R1+0x490] ;  /* 0x0004900001067983 */ /* 0x000ea80000300800 */
[----:B------:R-:W2:Y:S04]  /*e7780*/  LDL.LU R7, [R1+0x494] ;  /* 0x0004940001077983 */ /* 0x000ea80000300800 */
[----:B------:R-:W-:Y:S04]  /*e7790*/  STS.128 [R2+0x600], R172 ;  /* 0x000600ac02007388 */ /* 0x000fe80000000c00 */
[----:B------:R1:W-:Y:S04]  /*e77a0*/  STS.128 [R2+0x680], R176 ;  /* 0x000680b002007388 */ /* 0x0003e80000000c00 */
[----:B------:R-:W-:Y:S06]  /*e77b0*/  BAR.SYNC.DEFER_BLOCKING 0x0 ;  /* 0x0000000000007b1d */ /* 0x000fec0000010000 */
[----:B-1----:R-:W3:Y:S04]  /*e77c0*/  LDL.LU R176, [R1+0x4c8] ;  /* 0x0004c80001b07983 */ /* 0x002ee80000300800 */
        /* <DEDUP_REMOVED lines=15> */
[----:B------:R-:W-:Y:S04]  /*e78c0*/  LDS.128 R196, [R200] ;  /* 0x00000000c8c47984 */ /* 0x000fe80000000c00 */
[----:B------:R-:W-:Y:S04]  /*e78d0*/  LDS.128 R204, [R208] ;  /* 0x00000000d0cc7984 */ /* 0x000fe80000000c00 */
[----:B------:R-:W1:Y:S04]  /*e78e0*/  LDS.128 R188, [R0] ;  /* 0x0000000000bc7984 */ /* 0x000e680000000c00 */
[----:B------:R-:W-:Y:S04]  /*e78f0*/  LDS.128 R192, [R0+0x800] ;  /* 0x0008000000c07984 */ /* 0x000fe80000000c00 */
[----:B------:R-:W-:Y:S04]  /*e7900*/  LDS.128 R200, [R200+0x800] ;  /* 0x00080000c8c87984 */ /* 0x000fe80000000c00 */
[----:B------:R-:W-:Y:S04]  /*e7910*/  LDS.128 R208, [R208+0x800] ;  /* 0x00080000d0d07984 */ /* 0x000fe80000000c00 */
[----:B------:R-:W-:Y:S04]  /*e7920*/  LDS.128 R212, [R3] ;  /* 0x0000000003d47984 */ /* 0x000fe80000000c00 */
[----:B------:R-:W-:Y:S04]  /*e7930*/  LDS.128 R216, [R3+0x800] ;  /* 0x0008000003d87984 */ /* 0x000fe80000000c00 */
[----:B------:R-:W-:Y:S06]  /*e7940*/  BAR.SYNC.DEFER_BLOCKING 0x0 ;  /* 0x0000000000007b1d */ /* 0x000fec0000010000 */
[----:B--2---:R2:W-:Y:S04]  /*e7950*/  STS.128 [R2], R4 ;  /* 0x0000000402007388 */ /* 0x0045e80000000c00 */
[----:B--2---:R-:W2:Y:S04]  /*e7960*/  LDL.LU R4, [R1+0x2708] ;  /* 0x0027080001047983 */ /* 0x004ea80000300800 */
[----:B------:R-:W2:Y:S04]  /*e7970*/  LDL.LU R5, [R1+0x270c] ;  /* 0x00270c0001057983 */ /* 0x000ea80000300800 */
[----:B------:R-:W2:Y:S04]  /*e7980*/  LDL.LU R150, [R1+0x3420] ;  /* 0x0034200001967983 */ /* 0x000ea80000300800 */
[----:B------:R-:W2:Y:S04]  /*e7990*/  LDL.LU R6, [R1+0x2078] ;  /* 0x0020780001067983 */ /* 0x000ea80000300800 */
[----:B------:R-:W2:Y:S04]  /*e79a0*/  LDL.LU R7, [R1+0x207c] ;  /* 0x00207c0001077983 */ /* 0x000ea80000300800 */
[----:B---3--:R-:W-:Y:S04]  /*e79b0*/  STS.128 [R2+0x80], R176 ;  /* 0x000080b002007388 */ /* 0x008fe80000000c00 */
[----:B----4-:R3:W-:Y:S04]  /*e79c0*/  STS.128 [R2+0x200], R172 ;  /* 0x000200ac02007388 */ /* 0x0107e80000000c00 */
[----:B---3--:R-:W3:Y:S04]  /*e79d0*/  LDL.LU R172, [R1+0x1e20] ;  /* 0x001e200001ac7983 */ /* 0x008ee80000300800 */
[----:B------:R-:W3:Y:S04]  /*e79e0*/  LDL.LU R173, [R1+0x1e24] ;  /* 0x001e240001ad7983 */ /* 0x000ee80000300800 */
[----:B------:R-:W3:Y:S04]  /*e79f0*/  LDL.LU R174, [R1+0x1e10] ;  /* 0x001e100001ae7983 */ /* 0x000ee80000300800 */
[----:B------:R-:W3:Y:S04]  /*e7a00*/  LDL.LU R175, [R1+0x1e14] ;  /* 0x001e140001af7983 */ /* 0x000ee80000300800 */
[----:B------:R-:W4:Y:S04]  /*e7a10*/  LDL.LU R176, [R1+0x1e28] ;  /* 0x001e280001b07983 */ /* 0x000f280000300800 */
[----:B------:R1:W-:Y:S04]  /*e7a20*/  STS.128 [R2+0x400], R184 ;  /* 0x000400b802007388 */ /* 0x0003e80000000c00 */
[----:B------:R-:W4:Y:S04]  /*e7a30*/  LDL.LU R177, [R1+0x1e2c] ;  /* 0x001e2c0001b17983 */ /* 0x000f280000300800 */
        /* <DEDUP_REMOVED lines=12> */
[----:B------:R-:W4:Y:S04]  /*e7b00*/  LDL.LU R243, [R1] ;  /* 0x0000000001f37983 */ /* 0x000f280000300800 */
[----:B------:R-:W4:Y:S04]  /*e7b10*/  LDL.LU R246, [R1+0xe4] ;  /* 0x0000e40001f67983 */ /* 0x000f280000300800 */
[----:B------:R-:W4:Y:S04]  /*e7b20*/  LDL.LU R245, [R1+0x84] ;  /* 0x0000840001f57983 */ /* 0x000f280000300800 */
[----:B------:R-:W4:Y:S04]  /*e7b30*/  LDL.LU R151, [R1+0x3424] ;  /* 0x0034240001977983 */ /* 0x000f280000300800 */
[----:B------:R-:W4:Y:S01]  /*e7b40*/  LDL.LU R111, [R1+0x342c] ;  /* 0x00342c00016f7983 */ /* 0x000f220000300800 */
[C---:B------:R-:W-:Y:S01]  /*e7b50*/  ISETP.GE.AND P3, PT, R252.reuse, c[0x0][0x17c], PT ;  /* 0x00005f00fc007a0c */ /* 0x040fe20003f66270 */
[----:B------:R-:W-:-:S02]  /*e7b60*/  IMAD R180, R252, c[0x0][0x198], RZ ;  /* 0x00006600fcb47a24 */ /* 0x000fc400078e02ff */
[C---:B--2---:R-:W-:Y:S01]  /*e7b70*/  IMAD R3, R150.reuse, c[0x0][0x194], RZ ;  /* 0x0000650096037a24 */ /* 0x044fe200078e02ff */
[----:B------:R1:W-:Y:S01]  /*e7b80*/  STS.128 [R2+0x480], R4 ;  /* 0x0004800402007388 */ /* 0x0003e20000000c00 */
[----:B------:R-:W-:Y:S01]  /*e7b90*/  ISETP.GE.AND P2, PT, R150, c[0x0][0x178], PT ;  /* 0x00005e0096007a0c */ /* 0x000fe20003f46270 */
[----:B-1----:R-:W-:-:S04]  /*e7ba0*/  IMAD.MOV.U32 R5, RZ, RZ, c[0x0][0x194] ;  /* 0x00006500ff057624 */ /* 0x002fc800078e00ff */
[----:B------:R-:W-:Y:S01]  /*e7bb0*/  IMAD R4, R5, 0x80, R3 ;  /* 0x0000008005047824 */ /* 0x000fe200078e0203 */
[----:B------:R-:W-:Y:S01]  /*e7bc0*/  ISETP.LT.AND P2, PT, R252, c[0x0][0x17c], !P2 ;  /* 0x00005f00fc007a0c */ /* 0x000fe20005741270 */
[----:B---3--:R1:W-:Y:S03]  /*e7bd0*/  STS.128 [R2+0x600], R172 ;  /* 0x000600ac02007388 */ /* 0x0083e60000000c00 */
[C---:B-1----:R-:W-:Y:S02]  /*e7be0*/  LEA R172, P6, R4.reuse, c[0x0][0x170], 0x2 ;  /* 0x00005c0004ac7a11 */ /* 0x042fe400078c10ff */
[C---:B------:R-:W-:Y:S02]  /*e7bf0*/  LEA R174, P5, R3.reuse, c[0x0][0x170], 0x2 ;  /* 0x00005c0003ae7a11 */ /* 0x040fe400078a10ff */
[----:B------:R-:W-:Y:S01]  /*e7c00*/  LEA.HI.X.SX32 R173, R4, c[0x0][0x174], 0x2, P6 ;  /* 0x00005d0004ad7a11 */ /* 0x000fe200030f16ff */
[----:B----4-:R1:W-:Y:S01]  /*e7c10*/  STS.128 [R2+0x680], R176 ;  /* 0x000680b002007388 */ /* 0x0103e20000000c00 */
[----:B------:R-:W-:-:S03]  /*e7c20*/  LEA.HI.X.SX32 R175, R3, c[0x0][0x174], 0x2, P5 ;  /* 0x00005d0003af7a11 */ /* 0x000fc600028f16ff */
[----:B------:R-:W-:Y:S01]  /*e7c30*/  BAR.SYNC.DEFER_BLOCKING 0x0 ;  /* 0x0000000000007b1d */ /* 0x000fe20000010000 */
[----:B------:R-:W-:Y:S02]  /*e7c40*/  ISETP.LT.AND P4, PT, R186, c[0x0][0x178], !P3 ;  /* 0x00005e00ba007a0c */ /* 0x000fe40005f81270 */
[----:B-1----:R-:W-:-:S04]  /*e7c50*/  LEA R2, R5, R4, 0x7 ;  /* 0x0000000405027211 */ /* 0x002fc800078e38ff */
[----:B------:R-:W-:Y:S01]  /*e7c60*/  LEA R6, P6, R2, c[0x0][0x170], 0x2 ;  /* 0x00005c0002067a11 */ /* 0x000fe200078c10ff */
[----:B------:R-:W-:-:S03]  /*e7c70*/  IMAD R5, R5, 0x80, R2 ;  /* 0x0000008005057824 */ /* 0x000fc600078e0202 */
[----:B------:R-:W-:Y:S02]  /*e7c80*/  LEA.HI.X.SX32 R7, R2, c[0x0][0x174], 0x2, P6 ;  /* 0x00005d0002077a11 */ /* 0x000fe400030f16ff */
[----:B------:R-:W-:Y:S01]  /*e7c90*/  LEA R4, P6, R5, c[0x0][0x170], 0x2 ;  /* 0x00005c0005047a11 */ /* 0x000fe200078c10ff */
[----:B------:R-:W-:-:S03]  /*e7ca0*/  IMAD.WIDE R2, R180, 0x4, R174 ;  /* 0x00000004b4027825 */ /* 0x000fc600078e02ae */
[----:B------:R-:W-:Y:S01]  /*e7cb0*/  LEA.HI.X.SX32 R5, R5, c[0x0][0x174], 0x2, P6 ;  /* 0x00005d0005057a11 */ /* 0x000fe200030f16ff */
[C---:B------:R-:W-:Y:S01]  /*e7cc0*/  IMAD.WIDE R176, R180.reuse, 0x4, R172 ;  /* 0x00000004b4b07825 */ /* 0x040fe200078e02ac */
[----:B------:R1:W-:Y:S03]  /*e7cd0*/  @P2 STG.E [R2.64], R181 ;  /* 0x000000b502002986 */ /* 0x0003e6000c101904 */
[C---:B------:R-:W-:Y:S01]  /*e7ce0*/  IMAD.WIDE R178, R180.reuse, 0x4, R6 ;  /* 0x00000004b4b27825 */ /* 0x040fe200078e0206 */
[----:B------:R-:W-:Y:S02]  /*e7cf0*/  ISETP.LT.AND P5, PT, R111, c[0x0][0x178], !P3 ;  /* 0x00005e006f007a0c */ /* 0x000fe40005fa1270 */
[----:B------:R-:W-:Y:S01]  /*e7d00*/  ISETP.LT.AND P3, PT, R151, c[0x0][0x178], !P3 ;  /* 0x00005e0097007a0c */ /* 0x000fe20005f61270 */
[----:B-1----:R-:W-:-:S12]  /*e7d10*/  IMAD.WIDE R2, R180, 0x4, R4 ;  /* 0x00000004b4027825 */ /* 0x002fd800078e0204 */
[----:B------:R-:W-:Y:S04]  /*e7d20*/  @P3 STG.E [R176.64], R182 ;  /* 0x000000b6b0003986 */ /* 0x000fe8000c101904 */
[----:B------:R-:W-:Y:S04]  /*e7d30*/  @P5 STG.E [R178.64], R183 ;  /* 0x000000b7b2005986 */ /* 0x000fe8000c101904 */
[----:B------:R1:W-:Y:S04]  /*e7d40*/  @P4 STG.E [R2.64], R248 ;  /* 0x000000f802004986 */ /* 0x0003e8000c101904 */
[----:B-1----:R-:W2:Y:S01]  /*e7d50*/  LDL.LU R3, [R1+0x94] ;  /* 0x0000940001037983 */ /* 0x002ea20000300800 */
[----:B------:R-:W-:-:S02]  /*e7d60*/  ISETP.LT.AND P3, PT, R150, c[0x0][0x178], !P1 ;  /* 0x00005e0096007a0c */ /* 0x000fc40004f61270 */
[----:B------:R-:W-:Y:S02]  /*e7d70*/  ISETP.LT.AND P2, PT, R151, c[0x0][0x178], !P1 ;  /* 0x00005e0097007a0c */ /* 0x000fe40004f41270 */
[----:B------:R-:W-:Y:S02]  /*e7d80*/  ISETP.LT.AND P5, PT, R111, c[0x0][0x178], !P1 ;  /* 0x00005e006f007a0c */ /* 0x000fe40004fa1270 */
[----:B------:R-:W-:-:S05]  /*e7d90*/  IADD3 R176, R180, c[0x0][0x198], RZ ;  /* 0x00006600b4b07a10 */ /* 0x000fca0007ffe0ff */
[----:B------:R-:W-:-:S04]  /*e7da0*/  IMAD.WIDE R182, R176, 0x4, R174 ;  /* 0x00000004b0b67825 */ /* 0x000fc800078e02ae */
[----:B------:R-:W-:-:S04]  /*e7db0*/  IMAD.WIDE R180, R176, 0x4, R172 ;  /* 0x00000004b0b47825 */ /* 0x000fc800078e02ac */
[----:B------:R-:W-:Y:S01]  /*e7dc0*/  IMAD.WIDE R178, R176, 0x4, R6 ;  /* 0x00000004b0b27825 */ /* 0x000fe200078e0206 */
[----:B------:R-:W-:Y:S02]  /*e7dd0*/  ISETP.LT.AND P1, PT, R186, c[0x0][0x178], !P1 ;  /* 0x00005e00ba007a0c */ /* 0x000fe40004f21270 */
[----:B------:R-:W-:Y:S02]  /*e7de0*/  IADD3 R177, R252, 0x3, RZ ;  /* 0x00000003fcb17810 */ /* 0x000fe40007ffe0ff */
[----:B------:R-:W-:Y:S02]  /*e7df0*/  ISETP.LT.AND P6, PT, R150, c[0x0][0x178], !P0 ;  /* 0x00005e0096007a0c */ /* 0x000fe400047c1270 */
[----:B------:R-:W-:Y:S02]  /*e7e00*/  ISETP.GE.AND P4, PT, R177, c[0x0][0x17c], PT ;  /* 0x00005f00b1007a0c */ /* 0x000fe40003f86270 */
[C---:B------:R-:W-:Y:S01]  /*e7e10*/  IADD3 R2, R176.reuse, c[0x0][0x198], RZ ;  /* 0x00006600b0027a10 */ /* 0x040fe20007ffe0ff */
[----:B------:R-:W-:Y:S01]  /*e7e20*/  IMAD.WIDE R176, R176, 0x4, R4 ;  /* 0x00000004b0b07825 */ /* 0x000fe200078e0204 */
[----:B--2---:R-:W-:Y:S04]  /*e7e30*/  @P3 STG.E [R182.64], R3 ;  /* 0x00000003b6003986 */ /* 0x004fe8000c101904 */
[----:B------:R1:W-:Y:S04]  /*e7e40*/  @P2 STG.E [R180.64], R247 ;  /* 0x000000f7b4002986 */ /* 0x0003e8000c101904 */
[----:B------:R2:W-:Y:S04]  /*e7e50*/  @P5 STG.E [R178.64], R244 ;  /* 0x000000f4b2005986 */ /* 0x0005e8000c101904 */
[----:B-1----:R-:W3:Y:S04]  /*e7e60*/  LDL.LU R247, [R1+0x34] ;  /* 0x0000340001f77983 */ /* 0x002ee80000300800 */
[----:B--2---:R-:W2:Y:S01]  /*e7e70*/  LDL.LU R244, [R1+0x4] ;  /* 0x0000040001f47983 */ /* 0x004ea20000300800 */
[----:B------:R-:W-:-:S03]  /*e7e80*/  IMAD.WIDE R182, R2, 0x4, R174 ;  /* 0x0000000402b67825 */ /* 0x000fc600078e02ae */
[----:B------:R-:W-:Y:S01]  /*e7e90*/  @P1 STG.E [R176.64], R249 ;  /* 0x000000f9b0001986 */ /* 0x000fe2000c101904 */
[----:B------:R-:W-:Y:S02]  /*e7ea0*/  ISETP.LT.AND P1, PT, R151, c[0x0][0x178], !P0 ;  /* 0x00005e0097007a0c */ /* 0x000fe40004721270 */
[----:B------:R-:W-:Y:S01]  /*e7eb0*/  ISETP.LT.AND P3, PT, R111, c[0x0][0x178], !P0 ;  /* 0x00005e006f007a0c */ /* 0x000fe20004761270 */
[----:B------:R1:W-:Y:S01]  /*e7ec0*/  @P6 STG.E [R182.64], R184 ;  /* 0x000000b8b6006986 */ /* 0x0003e2000c101904 */
[----:B------:R-:W-:Y:S02]  /*e7ed0*/  ISETP.LT.AND P0, PT, R186, c[0x0][0x178], !P0 ;  /* 0x00005e00ba007a0c */ /* 0x000fe40004701270 */
[----:B------:R-:W-:Y:S02]  /*e7ee0*/  ISETP.LT.AND P6, PT, R150, c[0x0][0x178], !P4 ;  /* 0x00005e0096007a0c */ /* 0x000fe400067c1270 */
[----:B------:R-:W-:Y:S01]  /*e7ef0*/  ISETP.LT.AND P5, PT, R151, c[0x0][0x178], !P4 ;  /* 0x00005e0097007a0c */ /* 0x000fe200067a1270 */
[----:B------:R-:W-:Y:S01]  /*e7f00*/  IMAD.WIDE R178, R2, 0x4, R172 ;  /* 0x0000000402b27825 */ /* 0x000fe200078e02ac */
[----:B------:R-:W-:-:S02]  /*e7f10*/  IADD3 R3, R252, 0x4, RZ ;  /* 0x00000004fc037810 */ /* 0x000fc40007ffe0ff */
[C---:B-1----:R-:W-:Y:S01]  /*e7f20*/  IADD3 R182, R2.reuse, c[0x0][0x198], RZ ;  /* 0x0000660002b67a10 */ /* 0x042fe20007ffe0ff */
[C---:B------:R-:W-:Y:S01]  /*e7f30*/  IMAD.WIDE R176, R2.reuse, 0x4, R6 ;  /* 0x0000000402b07825 */ /* 0x040fe200078e0206 */
[----:B------:R-:W-:Y:S01]  /*e7f40*/  ISETP.GE.AND P2, PT, R3, c[0x0][0x17c], PT ;  /* 0x00005f0003007a0c */ /* 0x000fe20003f46270 */
[----:B------:R1:W-:Y:S02]  /*e7f50*/  @P1 STG.E [R178.64], R185 ;  /* 0x000000b9b2001986 */ /* 0x0003e4000c101904 */
[----:B------:R-:W-:Y:S02]  /*e7f60*/  IMAD.WIDE R2, R2, 0x4, R4 ;  /* 0x0000000402027825 */ /* 0x000fe400078e0204 */
[----:B------:R-:W4:Y:S02]  /*e7f70*/  LDL.LU R184, [R1+0xc0] ;  /* 0x0000c00001b87983 */ /* 0x000f240000300800 */
[C---:B------:R-:W-:Y:S02]  /*e7f80*/  IMAD.WIDE R180, R182.reuse, 0x4, R174 ;  /* 0x00000004b6b47825 */ /* 0x040fe400078e02ae */
[----:B------:R1:W-:Y:S02]  /*e7f90*/  @P3 STG.E [R176.64], R187 ;  /* 0x000000bbb0003986 */ /* 0x0003e4000c101904 */
[----:B-1----:R-:W-:-:S02]  /*e7fa0*/  IMAD.WIDE R178, R182, 0x4, R172 ;  /* 0x00000004b6b27825 */ /* 0x002fc400078e02ac */
[----:B------:R1:W-:Y:S04]  /*e7fb0*/  @P0 STG.E [R2.64], R243 ;  /* 0x000000f302000986 */ /* 0x0003e8000c101904 */
[----:B------:R1:W-:Y:S04]  /*e7fc0*/  @P6 STG.E [R180.64], R246 ;  /* 0x000000f6b4006986 */ /* 0x0003e8000c101904 */
[----:B------:R-:W4:Y:S01]  /*e7fd0*/  LDL.LU R187, [R1+0x70] ;  /* 0x0000700001bb7983 */ /* 0x000f220000300800 */
[----:B------:R-:W-:-:S03]  /*e7fe0*/  IMAD.WIDE R176, R182, 0x4, R4 ;  /* 0x00000004b6b07825 */ /* 0x000fc600078e0204 */
[----:B-1----:R-:W4:Y:S01]  /*e7ff0*/  LDL.LU R243, [R1+0x20] ;  /* 0x0000200001f37983 */ /* 0x002f220000300800 */
[----:B------:R-:W-:-:S03]  /*e8000*/  IMAD.WIDE R2, R182, 0x4, R6 ;  /* 0x00000004b6027825 */ /* 0x000fc600078e0206 */
[----:B------:R1:W-:Y:S01]  /*e8010*/  @P5 STG.E [R178.64], R245 ;  /* 0x000000f5b2005986 */ /* 0x0003e2000c101904 */
[----:B------:R-:W-:-:S03]  /*e8020*/  IADD3 R180, R182, c[0x0][0x198], RZ ;  /* 0x00006600b6b47a10 */ /* 0x000fc60007ffe0ff */
[----:B------:R-:W4:Y:S01]  /*e8030*/  LDL.LU R246, [R1+0x144] ;  /* 0x0001440001f67983 */ /* 0x000f220000300800 */
[----:B------:R-:W-:Y:S02]  /*e8040*/  ISETP.LT.AND P6, PT, R111, c[0x0][0x178], !P4 ;  /* 0x00005e006f007a0c */ /* 0x000fe400067c1270 */
[----:B------:R-:W-:Y:S01]  /*e8050*/  ISETP.LT.AND P4, PT, R186, c[0x0][0x178], !P4 ;  /* 0x00005e00ba007a0c */ /* 0x000fe20006781270 */
[----:B-1----:R-:W4:Y:S04]  /*e8060*/  LDL.LU R245, [R1+0xc4] ;  /* 0x0000c40001f57983 */ /* 0x002f280000300800 */
[----:B------:R-:W4:Y:S06]  /*e8070*/  LDL.LU R182, [R1+0x140] ;  /* 0x0001400001b67983 */ /* 0x000f2c0000300800 */
[----:B---3--:R1:W-:Y:S04]  /*e8080*/  @P6 STG.E [R2.64], R247 ;  /* 0x000000f702006986 */ /* 0x0083e8000c101904 */
[----:B--2---:R2:W-:Y:S04]  /*e8090*/  @P4 STG.E [R176.64], R244 ;  /* 0x000000f4b0004986 */ /* 0x0045e8000c101904 */
[----:B-1----:R-:W3:Y:S04]  /*e80a0*/  LDL.LU R247, [R1+0x74] ;  /* 0x0000740001f77983 */ /* 0x002ee80000300800 */
[----:B--2---:R-:W2:Y:S01]  /*e80b0*/  LDL.LU R244, [R1+0x24] ;  /* 0x0000240001f47983 */ /* 0x004ea20000300800 */
[----:B------:R-:W-:-:S02]  /*e80c0*/  ISETP.LT.AND P5, PT, R150, c[0x0][0x178], !P2 ;  /* 0x00005e0096007a0c */ /* 0x000fc400057a1270 */
[----:B------:R-:W-:Y:S02]  /*e80d0*/  ISETP.LT.AND P3, PT, R151, c[0x0][0x178], !P2 ;  /* 0x00005e0097007a0c */ /* 0x000fe40005761270 */
[----:B------:R-:W-:Y:S02]  /*e80e0*/  ISETP.LT.AND P0, PT, R111, c[0x0][0x178], !P2 ;  /* 0x00005e006f007a0c */ /* 0x000fe40005701270 */
[----:B------:R-:W-:Y:S01]  /*e80f0*/  IADD3 R181, R252, 0x5, RZ ;  /* 0x00000005fcb57810 */ /* 0x000fe20007ffe0ff */
[C---:B------:R-:W-:Y:S01]  /*e8100*/  IMAD.WIDE R178, R180.reuse, 0x4, R174 ;  /* 0x00000004b4b27825 */ /* 0x040fe200078e02ae */
[----:B------:R-:W2:Y:S02]  /*e8110*/  LDL.LU R249, [R1+0x180] ;  /* 0x0001800001f97983 */ /* 0x000ea40000300800 */
[----:B------:R-:W-:Y:S01]  /*e8120*/  ISETP.GE.AND P6, PT, R181, c[0x0][0x17c], PT ;  /* 0x00005f00b5007a0c */ /* 0x000fe20003fc6270 */
[----:B------:R-:W-:Y:S01]  /*e8130*/  IMAD.WIDE R176, R180, 0x4, R172 ;  /* 0x00000004b4b07825 */ /* 0x000fe200078e02ac */
[----:B------:R-:W-:Y:S01]  /*e8140*/  ISETP.LT.AND P2, PT, R186, c[0x0][0x178], !P2 ;  /* 0x00005e00ba007a0c */ /* 0x000fe20005741270 */
[----:B------:R-:W2:Y:S01]  /*e8150*/  LDL.LU R248, [R1+0x100] ;  /* 0x0001000001f87983 */ /* 0x000ea20000300800 */
[----:B------:R-:W-:Y:S01]  /*e8160*/  ISETP.LT.AND P4, PT, R150, c[0x0][0x178], !P6 ;  /* 0x00005e0096007a0c */ /* 0x000fe20007781270 */
[C---:B------:R-:W-:Y:S01]  /*e8170*/  IMAD.WIDE R2, R180.reuse, 0x4, R6 ;  /* 0x00000004b4027825 */ /* 0x040fe200078e0206 */
[----:B------:R-:W-:Y:S01]  /*e8180*/  IADD3 R181, R180, c[0x0][0x198], RZ ;  /* 0x00006600b4b57a10 */ /* 0x000fe20007ffe0ff */
[----:B------:R-:W2:Y:S04]  /*e8190*/  LDL.LU R185, [R1+0xa0] ;  /* 0x0000a00001b97983 */ /* 0x000ea80000300800 */
[----:B----4-:R1:W-:Y:S01]  /*e81a0*/  @P5 STG.E [R178.64], R182 ;  /* 0x000000b6b2005986 */ /* 0x0103e2000c101904 */
[----:B------:R-:W-:-:S03]  /*e81b0*/  ISETP.LT.AND P5, PT, R151, c[0x0][0x178], !P6 ;  /* 0x00005e0097007a0c */ /* 0x000fc600077a1270 */
[----:B------:R4:W-:Y:S04]  /*e81c0*/  @P3 STG.E [R176.64], R184 ;  /* 0x000000b8b0003986 */ /* 0x0009e8000c101904 */
[----:B------:R4:W-:Y:S01]  /*e81d0*/  @P0 STG.E [R2.64], R187 ;  /* 0x000000bb02000986 */ /* 0x0009e2000c101904 */
[----:B------:R-:W-:Y:S02]  /*e81e0*/  ISETP.LT.AND P0, PT, R111, c[0x0][0x178], !P6 ;  /* 0x00005e006f007a0c */ /* 0x000fe40007701270 */
[----:B------:R-:W-:Y:S01]  /*e81f0*/  ISETP.LT.AND P6, PT, R186, c[0x0][0x178], !P6 ;  /* 0x00005e00ba007a0c */ /* 0x000fe200077c1270 */
[----:B-1----:R-:W-:-:S04]  /*e8200*/  IMAD.WIDE R178, R181, 0x4, R172 ;  /* 0x00000004b5b27825 */ /* 0x002fc800078e02ac */
[----:B----4-:R-:W-:-:S04]  /*e8210*/  IMAD.WIDE R176, R181, 0x4, R174 ;  /* 0x00000004b5b07825 */ /* 0x010fc800078e02ae */
[----:B------:R-:W-:Y:S01]  /*e8220*/  IMAD.WIDE R2, R180, 0x4, R4 ;  /* 0x00000004b4027825 */ /* 0x000fe200078e0204 */
[----:B------:R-:W4:Y:S04]  /*e8230*/  LDL.LU R187, [R1+0x40] ;  /* 0x0000400001bb7983 */ /* 0x000f280000300800 */
[----:B------:R1:W-:Y:S04]  /*e8240*/  @P2 STG.E [R2.64], R243 ;  /* 0x000000f302002986 */ /* 0x0003e8000c101904 */
[----:B------:R1:W-:Y:S04]  /*e8250*/  @P4 STG.E [R176.64], R246 ;  /* 0x000000f6b0004986 */ /* 0x0003e8000c101904 */
[----:B------:R1:W-:Y:S02]  /*e8260*/  @P5 STG.E [R178.64], R245 ;  /* 0x000000f5b2005986 */ /* 0x0003e4000c101904 */
[----:B-1----:R-:W-:-:S02]  /*e8270*/  IMAD.WIDE R2, R181, 0x4, R6 ;  /* 0x00000004b5027825 */ /* 0x002fc400078e0206 */
[----:B------:R-:W4:Y:S02]  /*e8280*/  LDL.LU R246, [R1+0x184] ;  /* 0x0001840001f67983 */ /* 0x000f240000300800 */
[----:B------:R-:W-:Y:S02]  /*e8290*/  IMAD.WIDE R176, R181, 0x4, R4 ;  /* 0x00000004b5b07825 */ /* 0x000fe400078e0204 */
[----:B------:R-:W4:Y:S04]  /*e82a0*/  LDL.LU R245, [R1+0x104] ;  /* 0x0001040001f57983 */ /* 0x000f280000300800 */
[----:B---3--:R-:W-:Y:S04]  /*e82b0*/  @P0 STG.E [R2.64], R247 ;  /* 0x000000f702000986 */ /* 0x008fe8000c101904 */
[----:B--2---:R1:W-:Y:S04]  /*e82c0*/  @P6 STG.E [R176.64], R244 ;  /* 0x000000f4b0006986 */ /* 0x0043e8000c101904 */
[----:B-1----:R-:W2:Y:S01]  /*e82d0*/  LDL.LU R244, [R1+0xa4] ;  /* 0x0000a40001f47983 */ /* 0x002ea20000300800 */
[----:B------:R-:W-:-:S02]  /*e82e0*/  IADD3 R182, R252, 0x6, RZ ;  /* 0x00000006fcb67810 */ /* 0x000fc40007ffe0ff */
[----:B------:R-:W-:Y:S01]  /*e82f0*/  IADD3 R178, R252, 0x7, RZ ;  /* 0x00000007fcb27810 */ /* 0x000fe20007ffe0ff */
[----:B------:R-:W3:Y:S01]  /*e8300*/  LDL.LU R247, [R1+0x44] ;  /* 0x0000440001f77983 */ /* 0x000ee20000300800 */
[----:B------:R-:W-:-:S04]  /*e8310*/  ISETP.GE.AND P3, PT, R182, c[0x0][0x17c], PT ;  /* 0x00005f00b6007a0c */ /* 0x000fc80003f66270 */
[----:B------:R-:W-:Y:S02]  /*e8320*/  ISETP.LT.AND P5, PT, R150, c[0x0][0x178], !P3 ;  /* 0x00005e0096007a0c */ /* 0x000fe40005fa1270 */
[----:B------:R-:W-:Y:S02]  /*e8330*/  ISETP.LT.AND P2, PT, R151, c[0x0][0x178], !P3 ;  /* 0x00005e0097007a0c */ /* 0x000fe40005f41270 */
[----:B------:R-:W-:Y:S02]  /*e8340*/  IADD3 R180, R181, c[0x0][0x198], RZ ;  /* 0x00006600b5b47a10 */ /* 0x000fe40007ffe0ff */
[----:B------:R-:W-:Y:S02]  /*e8350*/  ISETP.LT.AND P4, PT, R111, c[0x0][0x178], !P3 ;  /* 0x00005e006f007a0c */ /* 0x000fe40005f81270 */
[----:B------:R-:W-:Y:S01]  /*e8360*/  ISETP.GE.AND P0, PT, R178, c[0x0][0x17c], PT ;  /* 0x00005f00b2007a0c */ /* 0x000fe20003f06270 */
[----:B------:R-:W-:Y:S01]  /*e8370*/  IMAD.WIDE R178, R180, 0x4, R174 ;  /* 0x00000004b4b27825 */ /* 0x000fe200078e02ae */
[----:B------:R-:W-:-:S02]  /*e8380*/  IADD3 R183, R252, 0xa, RZ ;  /* 0x0000000afcb77810 */ /* 0x000fc40007ffe0ff */
[----:B------:R-:W-:Y:S01]  /*e8390*/  ISETP.LT.AND P3, PT, R186, c[0x0][0x178], !P3 ;  /* 0x00005e00ba007a0c */ /* 0x000fe20005f61270 */
[----:B------:R-:W-:Y:S01]  /*e83a0*/  IMAD.WIDE R2, R180, 0x4, R172 ;  /* 0x00000004b4027825 */ /* 0x000fe200078e02ac */
[----:B------:R-:W-:Y:S01]  /*e83b0*/  ISETP.LT.AND P6, PT, R150, c[0x0][0x178], !P0 ;  /* 0x00005e0096007a0c */ /* 0x000fe200047c1270 */
[----:B------:R-:W-:Y:S01]  /*e83c0*/  @P5 STG.E [R178.64], R249 ;  /* 0x000000f9b2005986 */ /* 0x000fe2000c101904 */
[C---:B------:R-:W-:Y:S01]  /*e83d0*/  IADD3 R181, R180.reuse, c[0x0][0x198], RZ ;  /* 0x00006600b4b57a10 */ /* 0x040fe20007ffe0ff */
[C---:B------:R-:W-:Y:S01]  /*e83e0*/  IMAD.WIDE R176, R180.reuse, 0x4, R6 ;  /* 0x00000004b4b07825 */ /* 0x040fe200078e0206 */
[----:B------:R-:W-:Y:S01]  /*e83f0*/  ISETP.GE.AND P1, PT, R183, c[0x0][0x17c], PT ;  /* 0x00005f00b7007a0c */ /* 0x000fe20003f26270 */
[----:B------:R1:W-:Y:S01]  /*e8400*/  @P2 STG.E [R2.64], R248 ;  /* 0x000000f802002986 */ /* 0x0003e2000c101904 */
[----:B------:R-:W-:Y:S02]  /*e8410*/  ISETP.LT.AND P5, PT, R151, c[0x0][0x178], !P0 ;  /* 0x00005e0097007a0c */ /* 0x000fe400047a1270 */
[----:B------:R-:W-:Y:S01]  /*e8420*/  ISETP.LT.AND P2, PT, R111, c[0x0][0x178], !P0 ;  /* 0x00005e006f007a0c */ /* 0x000fe20004741270 */
[----:B------:R-:W3:Y:S04]  /*e8430*/  LDL.LU R183, [R1+0x1c0] ;  /* 0x0001c00001b77983 */ /* 0x000ee80000300800 */
[----:B------:R-:W3:Y:S04]  /*e8440*/  LDL.LU R184, [R1+0x160] ;  /* 0x0001600001b87983 */ /* 0x000ee80000300800 */
[----:B------:R1:W-:Y:S02]  /*e8450*/  @P4 STG.E [R176.64], R185 ;  /* 0x000000b9b0004986 */ /* 0x0003e4000c101904 */
[----:B-1----:R-:W-:-:S02]  /*e8460*/  IMAD.WIDE R2, R180, 0x4, R4 ;  /* 0x00000004b4027825 */ /* 0x002fc400078e0204 */
[----:B------:R-:W3:Y:S02]  /*e8470*/  LDL.LU R243, [R1+0xd0] ;  /* 0x0000d00001f37983 */ /* 0x000ee40000300800 */
[----:B------:R-:W-:-:S04]  /*e8480*/  IMAD.WIDE R178, R181, 0x4, R172 ;  /* 0x00000004b5b27825 */ /* 0x000fc800078e02ac */
[C---:B------:R-:W-:Y:S01]  /*e8490*/  IMAD.WIDE R176, R181.reuse, 0x4, R174 ;  /* 0x00000004b5b07825 */ /* 0x040fe200078e02ae */
[----:B----4-:R-:W-:Y:S04]  /*e84a0*/  @P3 STG.E [R2.64], R187 ;  /* 0x000000bb02003986 */ /* 0x010fe8000c101904 */
[----:B------:R1:W-:Y:S04]  /*e84b0*/  @P6 STG.E [R176.64], R246 ;  /* 0x000000f6b0006986 */ /* 0x0003e8000c101904 */
[----:B------:R4:W-:Y:S01]  /*e84c0*/  @P5 STG.E [R178.64], R245 ;  /* 0x000000f5b2005986 */ /* 0x0009e2000c101904 */
[----:B-1----:R-:W-:-:S03]  /*e84d0*/  IMAD.WIDE R176, R181, 0x4, R6 ;  /* 0x00000004b5b07825 */ /* 0x002fc600078e0206 */
[----:B------:R-:W3:Y:S04]  /*e84e0*/  LDL.LU R246, [R1+0x60] ;  /* 0x0000600001f67983 */ /* 0x000ee80000300800 */
[----:B----4-:R-:W4:Y:S04]  /*e84f0*/  LDL.LU R245, [R1+0x1c4] ;  /* 0x0001c40001f57983 */ /* 0x010f280000300800 */
[----:B--2---:R1:W-:Y:S04]  /*e8500*/  @P2 STG.E [R176.64], R244 ;  /* 0x000000f4b0002986 */ /* 0x0043e8000c101904 */
[----:B-1----:R-:W2:Y:S01]  /*e8510*/  LDL.LU R244, [R1+0x164] ;  /* 0x0001640001f47983 */ /* 0x002ea20000300800 */
[----:B------:R-:W-:-:S02]  /*e8520*/  IADD3 R182, R252, 0x8, RZ ;  /* 0x00000008fcb67810 */ /* 0x000fc40007ffe0ff */
[----:B------:R-:W-:Y:S01]  /*e8530*/  ISETP.LT.AND P0, PT, R186, c[0x0][0x178], !P0 ;  /* 0x00005e00ba007a0c */ /* 0x000fe20004701270 */
[----:B------:R-:W-:Y:S01]  /*e8540*/  IMAD.WIDE R2, R181, 0x4, R4 ;  /* 0x00000004b5027825 */ /* 0x000fe200078e0204 */
[----:B------:R-:W-:Y:S01]  /*e8550*/  ISETP.GE.AND P4, PT, R182, c[0x0][0x17c], PT ;  /* 0x00005f00b6007a0c */ /* 0x000fe20003f86270 */
[----:B------:R-:W2:Y:S03]  /*e8560*/  LDL.LU R185, [R1+0xd4] ;  /* 0x0000d40001b97983 */ /* 0x000ea60000300800 */
[----:B------:R-:W-:Y:S02]  /*e8570*/  ISETP.LT.AND P6, PT, R150, c[0x0][0x178], !P4 ;  /* 0x00005e0096007a0c */ /* 0x000fe400067c1270 */
[----:B------:R-:W-:Y:S02]  /*e8580*/  ISETP.LT.AND P3, PT, R151, c[0x0][0x178], !P4 ;  /* 0x00005e0097007a0c */ /* 0x000fe40006761270 */
[----:B------:R-:W-:-:S02]  /*e8590*/  IADD3 R180, R181, c[0x0][0x198], RZ ;  /* 0x00006600b5b47a10 */ /* 0x000fc40007ffe0ff */
[----:B------:R-:W-:Y:S01]  /*e85a0*/  IADD3 R182, R252, 0x9, RZ ;  /* 0x00000009fcb67810 */ /* 0x000fe20007ffe0ff */
[----:B---3--:R1:W-:Y:S01]  /*e85b0*/  @P0 STG.E [R2.64], R247 ;  /* 0x000000f702000986 */ /* 0x0083e2000c101904 */
[----:B------:R-:W-:Y:S01]  /*e85c0*/  ISETP.LT.AND P5, PT, R111, c[0x0][0x178], !P4 ;  /* 0x00005e006f007a0c */ /* 0x000fe200067a1270 */
[----:B------:R-:W-:Y:S01]  /*e85d0*/  IMAD.WIDE R178, R180, 0x4, R174 ;  /* 0x00000004b4b27825 */ /* 0x000fe200078e02ae */
[----:B------:R-:W-:-:S03]  /*e85e0*/  ISETP.GE.AND P2, PT, R182, c[0x0][0x17c], PT ;  /* 0x00005f00b6007a0c */ /* 0x000fc60003f46270 */
[----:B------:R-:W-:Y:S01]  /*e85f0*/  IMAD.WIDE R176, R180, 0x4, R172 ;  /* 0x00000004b4b07825 */ /* 0x000fe200078e02ac */
[----:B------:R-:W-:Y:S01]  /*e8600*/  ISETP.LT.AND P4, PT, R186, c[0x0][0x178], !P4 ;  /* 0x00005e00ba007a0c */ /* 0x000fe20006781270 */
[----:B-1----:R-:W3:Y:S01]  /*e8610*/  LDL.LU R247, [R1+0x64] ;  /* 0x0000640001f77983 */ /* 0x002ee20000300800 */
[----:B------:R-:W-:-:S03]  /*e8620*/  ISETP.LT.AND P0, PT, R150, c[0x0][0x178], !P2 ;  /* 0x00005e0096007a0c */ /* 0x000fc60005701270 */
[----:B------:R-:W3:Y:S01]  /*e8630*/  LDL.LU R249, [R1+0x1e0] ;  /* 0x0001e00001f97983 */ /* 0x000ee20000300800 */
[----:B------:R-:W-:-:S03]  /*e8640*/  IMAD.WIDE R2, R180, 0x4, R6 ;  /* 0x00000004b4027825 */ /* 0x000fc600078e0206 */
[----:B------:R1:W-:Y:S04]  /*e8650*/  @P6 STG.E [R178.64], R183 ;  /* 0x000000b7b2006986 */ /* 0x0003e8000c101904 */
[----:B------:R-:W3:Y:S04]  /*e8660*/  LDL.LU R248, [R1+0x190] ;  /* 0x0001900001f87983 */ /* 0x000ee80000300800 */
[----:B------:R1:W-:Y:S01]  /*e8670*/  @P3 STG.E [R176.64], R184 ;  /* 0x000000b8b0003986 */ /* 0x0003e2000c101904 */
[----:B------:R-:W-:-:S03]  /*e8680*/  ISETP.LT.AND P3, PT, R151, c[0x0][0x178], !P2 ;  /* 0x00005e0097007a0c */ /* 0x000fc60005761270 */
[----:B------:R-:W3:Y:S01]  /*e8690*/  LDL.LU R187, [R1+0x150] ;  /* 0x0001500001bb7983 */ /* 0x000ee20000300800 */
[C---:B-1----:R-:W-:Y:S01]  /*e86a0*/  IMAD.WIDE R178, R180.reuse, 0x4, R4 ;  /* 0x00000004b4b27825 */ /* 0x042fe200078e0204 */
[----:B------:R-:W-:Y:S02]  /*e86b0*/  IADD3 R180, R180, c[0x0][0x198], RZ ;  /* 0x00006600b4b47a10 */ /* 0x000fe40007ffe0ff */
[----:B------:R1:W-:Y:S03]  /*e86c0*/  @P5 STG.E [R2.64], R243 ;  /* 0x000000f302005986 */ /* 0x0003e6000c101904 */
[----:B------:R-:W-:-:S04]  /*e86d0*/  IMAD.WIDE R176, R180, 0x4, R172 ;  /* 0x00000004b4b07825 */ /* 0x000fc800078e02ac */
[----:B-1----:R-:W-:Y:S01]  /*e86e0*/  IMAD.WIDE R2, R180, 0x4, R174 ;  /* 0x00000004b4027825 */ /* 0x002fe200078e02ae */
[----:B------:R-:W3:Y:S04]  /*e86f0*/  LDL.LU R243, [R1+0xb0] ;  /* 0x0000b00001f37983 */ /* 0x000ee80000300800 */
[----:B------:R1:W-:Y:S04]  /*e8700*/  @P4 STG.E [R178.64], R246 ;  /* 0x000000f6b2004986 */ /* 0x0003e8000c101904 */
[----:B----4-:R4:W-:Y:S04]  /*e8710*/  @P0 STG.E [R2.64], R245 ;  /* 0x000000f502000986 */ /* 0x0109e8000c101904 */
[----:B-1----:R-:W3:Y:S04]  /*e8720*/  LDL.LU R246, [R1+0x1e4] ;  /* 0x0001e40001f67983 */ /* 0x002ee80000300800 */
[----:B----4-:R-:W4:Y:S04]  /*e8730*/  LDL.LU R245, [R1+0x194] ;  /* 0x0001940001f57983 */ /* 0x010f280000300800 */
[----:B--2---:R1:W-:Y:S04]  /*e8740*/  @P3 STG.E [R176.64], R244 ;  /* 0x000000f4b0003986 */ /* 0x0043e8000c101904 */
[----:B-1----:R-:W2:Y:S01]  /*e8750*/  LDL.LU R244, [R1+0x154] ;  /* 0x0001540001f47983 */ /* 0x002ea20000300800 */
[----:B------:R-:W-:-:S02]  /*e8760*/  ISETP.LT.AND P6, PT, R111, c[0x0][0x178], !P2 ;  /* 0x00005e006f007a0c */ /* 0x000fc400057c1270 */
[----:B------:R-:W-:Y:S02]  /*e8770*/  ISETP.LT.AND P2, PT, R186, c[0x0][0x178], !P2 ;  /* 0x00005e00ba007a0c */ /* 0x000fe40005741270 */
[----:B------:R-:W-:Y:S01]  /*e8780*/  ISETP.LT.AND P5, PT, R150, c[0x0][0x178], !P1 ;  /* 0x00005e0096007a0c */ /* 0x000fe20004fa1270 */
[----:B------:R-:W-:Y:S01]  /*e8790*/  IMAD.WIDE R2, R180, 0x4, R6 ;  /* 0x00000004b4027825 */ /* 0x000fe200078e0206 */
[----:B------:R-:W-:Y:S02]  /*e87a0*/  ISETP.LT.AND P4, PT, R151, c[0x0][0x178], !P1 ;  /* 0x00005e0097007a0c */ /* 0x000fe40004f81270 */
[----:B------:R-:W-:Y:S01]  /*e87b0*/  IADD3 R178, R252, 0xb, RZ ;  /* 0x0000000bfcb27810 */ /* 0x000fe20007ffe0ff */
[C---:B------:R-:W-:Y:S01]  /*e87c0*/  IMAD.WIDE R176, R180.reuse, 0x4, R4 ;  /* 0x00000004b4b07825 */ /* 0x040fe200078e0204 */
[----:B------:R-:W-:Y:S02]  /*e87d0*/  IADD3 R182, R180, c[0x0][0x198], RZ ;  /* 0x00006600b4b67a10 */ /* 0x000fe40007ffe0ff */
[----:B------:R-:W-:Y:S01]  /*e87e0*/  ISETP.LT.AND P3, PT, R111, c[0x0][0x178], !P1 ;  /* 0x00005e006f007a0c */ /* 0x000fe20004f61270 */
[----:B------:R1:W-:Y:S01]  /*e87f0*/  @P6 STG.E [R2.64], R185 ;  /* 0x000000b902006986 */ /* 0x0003e2000c101904 */
[----:B------:R-:W-:Y:S01]  /*e8800*/  ISETP.GE.AND P0, PT, R178, c[0x0][0x17c], PT ;  /* 0x00005f00b2007a0c */ /* 0x000fe20003f06270 */
[----:B------:R-:W-:-:S02]  /*e8810*/  IMAD.WIDE R178, R182, 0x4, R174 ;  /* 0x00000004b6b27825 */ /* 0x000fc400078e02ae */
[----:B---3--:R3:W-:Y:S01]  /*e8820*/  @P2 STG.E [R176.64], R247 ;  /* 0x000000f7b0002986 */ /* 0x0087e2000c101904 */
[----:B------:R-:W-:Y:S01]  /*e8830*/  ISETP.LT.AND P2, PT, R186, c[0x0][0x178], !P1 ;  /* 0x00005e00ba007a0c */ /* 0x000fe20004f41270 */
[----:B------:R-:W-:Y:S01]  /*e8840*/  IMAD.WIDE R180, R182, 0x4, R172 ;  /* 0x00000004b6b47825 */ /* 0x000fe200078e02ac */
[----:B------:R-:W-:Y:S01]  /*e8850*/  ISETP.LT.AND P6, PT, R150, c[0x0][0x178], !P0 ;  /* 0x00005e0096007a0c */ /* 0x000fe200047c1270 */
[----:B------:R3:W-:Y:S02]  /*e8860*/  @P5 STG.E [R178.64], R249 ;  /* 0x000000f9b2005986 */ /* 0x0007e4000c101904 */
[----:B-1----:R-:W-:Y:S02]  /*e8870*/  IMAD.WIDE R2, R182, 0x4, R6 ;  /* 0x00000004b6027825 */ /* 0x002fe400078e0206 */
[----:B------:R-:W-:Y:S01]  /*e8880*/  @P4 STG.E [R180.64], R248 ;  /* 0x000000f8b4004986 */ /* 0x000fe2000c101904 */
[----:B------:R-:W-:-:S03]  /*e8890*/  ISETP.LT.AND P4, PT, R151, c[0x0][0x178], !P0 ;  /* 0x00005e0097007a0c */ /* 0x000fc60004781270 */
[----:B---3--:R-:W3:Y:S01]  /*e88a0*/  LDL.LU R247, [R1+0xb4] ;  /* 0x0000b40001f77983 */ /* 0x008ee20000300800 */
[----:B------:R-:W-:-:S03]  /*e88b0*/  ISETP.LT.AND P5, PT, R111, c[0x0][0x178], !P0 ;  /* 0x00005e006f007a0c */ /* 0x000fc600047a1270 */
[----:B------:R-:W3:Y:S01]  /*e88c0*/  LDL.LU R184, [R1+0x210] ;  /* 0x0002100001b87983 */ /* 0x000ee20000300800 */
[----:B------:R-:W-:-:S03]  /*e88d0*/  IADD3 R176, R252, 0xd, RZ ;  /* 0x0000000dfcb07810 */ /* 0x000fc60007ffe0ff */
[----:B------:R-:W3:Y:S01]  /*e88e0*/  LDL.LU R185, [R1+0x1d0] ;  /* 0x0001d00001b97983 */ /* 0x000ee20000300800 */
[----:B------:R-:W-:-:S03]  /*e88f0*/  IADD3 R183, R182, c[0x0][0x198], RZ ;  /* 0x00006600b6b77a10 */ /* 0x000fc60007ffe0ff */
[----:B------:R1:W-:Y:S01]  /*e8900*/  @P3 STG.E [R2.64], R187 ;  /* 0x000000bb02003986 */ /* 0x0003e2000c101904 */
[----:B------:R-:W-:Y:S02]  /*e8910*/  IADD3 R178, R252, 0xc, RZ ;  /* 0x0000000cfcb27810 */ /* 0x000fe40007ffe0ff */
[----:B------:R-:W-:Y:S01]  /*e8920*/  ISETP.GE.AND P1, PT, R176, c[0x0][0x17c], PT ;  /* 0x00005f00b0007a0c */ /* 0x000fe20003f26270 */
[----:B------:R-:W-:Y:S01]  /*e8930*/  IMAD.WIDE R176, R183, 0x4, R174 ;  /* 0x00000004b7b07825 */ /* 0x000fe200078e02ae */
[----:B------:R-:W-:-:S03]  /*e8940*/  ISETP.GE.AND P3, PT, R178, c[0x0][0x17c], PT ;  /* 0x00005f00b2007a0c */ /* 0x000fc60003f66270 */
[----:B-1----:R-:W-:Y:S01]  /*e8950*/  IMAD.WIDE R2, R182, 0x4, R4 ;  /* 0x00000004b6027825 */ /* 0x002fe200078e0204 */
[----:B------:R-:W3:Y:S03]  /*e8960*/  LDL.LU R187, [R1+0x170] ;  /* 0x0001700001bb7983 */ /* 0x000ee60000300800 */
[C---:B------:R-:W-:Y:S01]  /*e8970*/  IMAD.WIDE R178, R183.reuse, 0x4, R172 ;  /* 0x00000004b7b27825 */ /* 0x040fe200078e02ac */
[----:B------:R1:W-:Y:S03]  /*e8980*/  @P2 STG.E [R2.64], R243 ;  /* 0x000000f302002986 */ /* 0x0003e6000c101904 */
[----:B------:R-:W-:Y:S01]  /*e8990*/  IMAD.WIDE R180, R183, 0x4, R6 ;  /* 0x00000004b7b47825 */ /* 0x000fe200078e0206 */
[----:B-1----:R-:W3:Y:S04]  /*e89a0*/  LDL.LU R243, [R1+0xf0] ;  /* 0x0000f00001f37983 */ /* 0x002ee80000300800 */
        /* <DEDUP_REMOVED lines=8> */
[----:B------:R-:W-:Y:S02]  /*e8a30*/  ISETP.LT.AND P5, PT, R151, c[0x0][0x178], !P3 ;  /* 0x00005e0097007a0c */ /* 0x000fe40005fa1270 */
[C---:B------:R-:W-:Y:S01]  /*e8a40*/  IADD3 R181, R183.reuse, c[0x0][0x198], RZ ;  /* 0x00006600b7b57a10 */ /* 0x040fe20007ffe0ff */
[----:B------:R-:W-:Y:S01]  /*e8a50*/  IMAD.WIDE R178, R183, 0x4, R4 ;  /* 0x00000004b7b27825 */ /* 0x000fe200078e0204 */
[----:B------:R-:W-:Y:S02]  /*e8a60*/  ISETP.LT.AND P2, PT, R186, c[0x0][0x178], !P3 ;  /* 0x00005e00ba007a0c */ /* 0x000fe40005f41270 */
[----:B------:R-:W-:Y:S01]  /*e8a70*/  ISETP.LT.AND P3, PT, R111, c[0x0][0x178], !P3 ;  /* 0x00005e006f007a0c */ /* 0x000fe20005f61270 */
[----:B------:R-:W-:Y:S01]  /*e8a80*/  IMAD.WIDE R2, R181, 0x4, R174 ;  /* 0x00000004b5027825 */ /* 0x000fe200078e02ae */
[----:B------:R-:W-:-:S03]  /*e8a90*/  IADD3 R180, R252, 0xe, RZ ;  /* 0x0000000efcb47810 */ /* 0x000fc60007ffe0ff */
[----:B------:R-:W-:Y:S01]  /*e8aa0*/  IMAD.WIDE R176, R181, 0x4, R172 ;  /* 0x00000004b5b07825 */ /* 0x000fe200078e02ac */
[----:B------:R-:W-:Y:S01]  /*e8ab0*/  ISETP.LT.AND P6, PT, R150, c[0x0][0x178], !P1 ;  /* 0x00005e0096007a0c */ /* 0x000fe20004fc1270 */
[----:B---3--:R1:W-:Y:S01]  /*e8ac0*/  @P0 STG.E [R178.64], R247 ;  /* 0x000000f7b2000986 */ /* 0x0083e2000c101904 */
[----:B------:R-:W-:-:S03]  /*e8ad0*/  ISETP.GE.AND P0, PT, R180, c[0x0][0x17c], PT ;  /* 0x00005f00b4007a0c */ /* 0x000fc60003f06270 */
[----:B------:R3:W-:Y:S01]  /*e8ae0*/  @P4 STG.E [R2.64], R184 ;  /* 0x000000b802004986 */ /* 0x0007e2000c101904 */
[----:B------:R-:W-:-:S03]  /*e8af0*/  ISETP.LT.AND P4, PT, R111, c[0x0][0x178], !P1 ;  /* 0x00005e006f007a0c */ /* 0x000fc60004f81270 */
[----:B------:R3:W-:Y:S01]  /*e8b00*/  @P5 STG.E [R176.64], R185 ;  /* 0x000000b9b0005986 */ /* 0x0007e2000c101904 */
[----:B------:R-:W-:-:S03]  /*e8b10*/  ISETP.LT.AND P5, PT, R151, c[0x0][0x178], !P1 ;  /* 0x00005e0097007a0c */ /* 0x000fc60004fa1270 */
[----:B-1----:R-:W2:Y:S01]  /*e8b20*/  LDL.LU R247, [R1+0xf4] ;  /* 0x0000f40001f77983 */ /* 0x002ea20000300800 */
[----:B------:R-:W-:-:S03]  /*e8b30*/  IADD3 R180, R181, c[0x0][0x198], RZ ;  /* 0x00006600b5b47a10 */ /* 0x000fc60007ffe0ff */
[----:B------:R-:W2:Y:S01]  /*e8b40*/  LDL.LU R249, [R1+0x240] ;  /* 0x0002400001f97983 */ /* 0x000ea20000300800 */
[----:B---3--:R-:W-:-:S03]  /*e8b50*/  IMAD.WIDE R2, R181, 0x4, R6 ;  /* 0x00000004b5027825 */ /* 0x008fc600078e0206 */
[----:B------:R-:W3:Y:S01]  /*e8b60*/  LDL.LU R248, [R1+0x1f0] ;  /* 0x0001f00001f87983 */ /* 0x000ee20000300800 */
[----:B------:R-:W-:-:S03]  /*e8b70*/  IMAD.WIDE R176, R181, 0x4, R4 ;  /* 0x00000004b5b07825 */ /* 0x000fc600078e0204 */
[----:B------:R-:W3:Y:S01]  /*e8b80*/  LDL.LU R184, [R1+0x1b0] ;  /* 0x0001b00001b87983 */ /* 0x000ee20000300800 */
[----:B------:R-:W-:-:S03]  /*e8b90*/  IMAD.WIDE R178, R180, 0x4, R174 ;  /* 0x00000004b4b27825 */ /* 0x000fc600078e02ae */
[----:B------:R1:W-:Y:S04]  /*e8ba0*/  @P3 STG.E [R2.64], R187 ;  /* 0x000000bb02003986 */ /* 0x0003e8000c101904 */
[----:B------:R-:W3:Y:S04]  /*e8bb0*/  LDL.LU R185, [R1+0x244] ;  /* 0x0002440001b97983 */ /* 0x000ee80000300800 */
[----:B------:R1:W-:Y:S02]  /*e8bc0*/  @P2 STG.E [R176.64], R243 ;  /* 0x000000f3b0002986 */ /* 0x0003e4000c101904 */
[----:B-1----:R-:W-:-:S04]  /*e8bd0*/  IMAD.WIDE R2, R180, 0x4, R6 ;  /* 0x00000004b4027825 */ /* 0x002fc800078e0206 */
[----:B------:R-:W-:Y:S01]  /*e8be0*/  IMAD.WIDE R176, R180, 0x4, R172 ;  /* 0x00000004b4b07825 */ /* 0x000fe200078e02ac */
[----:B------:R-:W-:Y:S04]  /*e8bf0*/  @P6 STG.E [R178.64], R246 ;  /* 0x000000f6b2006986 */ /* 0x000fe8000c101904 */
[----:B----4-:R1:W-:Y:S04]  /*e8c00*/  @P5 STG.E [R176.64], R245 ;  /* 0x000000f5b0005986 */ /* 0x0103e8000c101904 */
[----:B-1----:R-:W4:Y:S04]  /*e8c10*/  LDL.LU R245, [R1+0x1f4] ;  /* 0x0001f40001f57983 */ /* 0x002f280000300800 */
[----:B--2---:R1:W-:Y:S04]  /*e8c20*/  @P4 STG.E [R2.64], R244 ;  /* 0x000000f402004986 */ /* 0x0043e8000c101904 */
[----:B-1----:R-:W2:Y:S01]  /*e8c30*/  LDL.LU R244, [R1+0x1b4] ;  /* 0x0001b40001f47983 */ /* 0x002ea20000300800 */
[----:B------:R-:W-:-:S02]  /*e8c40*/  ISETP.LT.AND P2, PT, R186, c[0x0][0x178], !P1 ;  /* 0x00005e00ba007a0c */ /* 0x000fc40004f41270 */
[----:B------:R-:W-:Y:S02]  /*e8c50*/  ISETP.LT.AND P6, PT, R150, c[0x0][0x178], !P0 ;  /* 0x00005e0096007a0c */ /* 0x000fe400047c1270 */
[----:B------:R-:W-:Y:S02]  /*e8c60*/  ISETP.LT.AND P3, PT, R151, c[0x0][0x178], !P0 ;  /* 0x00005e0097007a0c */ /* 0x000fe40004761270 */
[----:B------:R-:W-:Y:S02]  /*e8c70*/  IADD3 R181, R180, c[0x0][0x198], RZ ;  /* 0x00006600b4b57a10 */ /* 0x000fe40007ffe0ff */
[----:B------:R-:W-:Y:S01]  /*e8c80*/  IADD3 R178, R252, 0x11, RZ ;  /* 0x00000011fcb27810 */ /* 0x000fe20007ffe0ff */
[----:B------:R-:W-:Y:S01]  /*e8c90*/  IMAD.WIDE R2, R180, 0x4, R4 ;  /* 0x00000004b4027825 */ /* 0x000fe200078e0204 */
[----:B------:R-:W-:Y:S01]  /*e8ca0*/  IADD3 R182, R252, 0xf, RZ ;  /* 0x0000000ffcb67810 */ /* 0x000fe20007ffe0ff */
[----:B------:R-:W2:Y:S01]  /*e8cb0*/  LDL.LU R187, [R1+0x98] ;  /* 0x0000980001bb7983 */ /* 0x000ea20000300800 */
[----:B------:R-:W-:Y:S01]  /*e8cc0*/  ISETP.GE.AND P1, PT, R178, c[0x0][0x17c], PT ;  /* 0x00005f00b2007a0c */ /* 0x000fe20003f26270 */
[----:B------:R-:W-:Y:S01]  /*e8cd0*/  IMAD.WIDE R176, R181, 0x4, R174 ;  /* 0x00000004b5b07825 */ /* 0x000fe200078e02ae */
[----:B------:R-:W-:Y:S01]  /*e8ce0*/  ISETP.LT.AND P5, PT, R111, c[0x0][0x178], !P0 ;  /* 0x00005e006f007a0c */ /* 0x000fe200047a1270 */
[----:B------:R-:W2:Y:S01]  /*e8cf0*/  LDL.LU R243, [R1+0x58] ;  /* 0x0000580001f37983 */ /* 0x000ea20000300800 */
[----:B------:R-:W-:Y:S01]  /*e8d00*/  ISETP.GE.AND P4, PT, R182, c[0x0][0x17c], PT ;  /* 0x00005f00b6007a0c */ /* 0x000fe20003f86270 */
[----:B------:R-:W-:Y:S01]  /*e8d10*/  IMAD.WIDE R178, R181, 0x4, R172 ;  /* 0x00000004b5b27825 */ /* 0x000fe200078e02ac */
[----:B------:R-:W-:Y:S01]  /*e8d20*/  ISETP.LT.AND P0, PT, R186, c[0x0][0x178], !P0 ;  /* 0x00005e00ba007a0c */ /* 0x000fe20004701270 */
[----:B------:R1:W-:Y:S01]  /*e8d30*/  @P2 STG.E [R2.64], R247 ;  /* 0x000000f702002986 */ /* 0x0003e2000c101904 */
[----:B------:R-:W-:-:S03]  /*e8d40*/  ISETP.LT.AND P2, PT, R111, c[0x0][0x178], !P4 ;  /* 0x00005e006f007a0c */ /* 0x000fc60006741270 */
[----:B------:R3:W-:Y:S01]  /*e8d50*/  @P6 STG.E [R176.64], R249 ;  /* 0x000000f9b0006986 */ /* 0x0007e2000c101904 */
[----:B------:R-:W-:-:S03]  /*e8d60*/  ISETP.LT.AND P6, PT, R150, c[0x0][0x178], !P4 ;  /* 0x00005e0096007a0c */ /* 0x000fc600067c1270 */
[----:B---3--:R3:W-:Y:S01]  /*e8d70*/  @P3 STG.E [R178.64], R248 ;  /* 0x000000f8b2003986 */ /* 0x0087e2000c101904 */
[----:B------:R-:W-:Y:S02]  /*e8d80*/  ISETP.LT.AND P3, PT, R151, c[0x0][0x178], !P4 ;  /* 0x00005e0097007a0c */ /* 0x000fe40006761270 */
[C---:B------:R-:W-:Y:S01]  /*e8d90*/  IADD3 R182, R181.reuse, c[0x0][0x198], RZ ;  /* 0x00006600b5b67a10 */ /* 0x040fe20007ffe0ff */
[C---:B-1----:R-:W-:Y:S01]  /*e8da0*/  IMAD.WIDE R2, R181.reuse, 0x4, R6 ;  /* 0x00000004b5027825 */ /* 0x042fe200078e0206 */
[----:B------:R-:W-:Y:S01]  /*e8db0*/  ISETP.LT.AND P4, PT, R186, c[0x0][0x178], !P4 ;  /* 0x00005e00ba007a0c */ /* 0x000fe20006781270 */
[----:B------:R-:W2:Y:S01]  /*e8dc0*/  LDL.LU R246, [R1+0x18] ;  /* 0x0000180001f67983 */ /* 0x000ea20000300800 */
[----:B------:R-:W-:Y:S01]  /*e8dd0*/  IADD3 R176, R252, 0x10, RZ ;  /* 0x00000010fcb07810 */ /* 0x000fe20007ffe0ff */
[----:B------:R-:W-:Y:S02]  /*e8de0*/  IMAD.WIDE R180, R181, 0x4, R4 ;  /* 0x00000004b5b47825 */ /* 0x000fe400078e0204 */
[----:B------:R1:W-:Y:S01]  /*e8df0*/  @P5 STG.E [R2.64], R184 ;  /* 0x000000b802005986 */ /* 0x0003e2000c101904 */
[----:B------:R-:W-:Y:S01]  /*e8e00*/  ISETP.GE.AND P5, PT, R176, c[0x0][0x17c], PT ;  /* 0x00005f00b0007a0c */ /* 0x000fe20003fa6270 */
[----:B------:R-:W-:-:S02]  /*e8e10*/  IMAD.WIDE R176, R182, 0x4, R172 ;  /* 0x00000004b6b07825 */ /* 0x000fc400078e02ac */
[----:B------:R1:W-:Y:S02]  /*e8e20*/  @P0 STG.E [R180.64], R250 ;  /* 0x000000fab4000986 */ /* 0x0003e4000c101904 */
[C---:B---3--:R-:W-:Y:S02]  /*e8e30*/  IMAD.WIDE R178, R182.reuse, 0x4, R6 ;  /* 0x00000004b6b27825 */ /* 0x048fe400078e0206 */
[----:B------:R-:W3:Y:S02]  /*e8e40*/  LDL.LU R247, [R1+0x9c] ;  /* 0x00009c0001f77983 */ /* 0x000ee40000300800 */
[----:B-1----:R-:W-:-:S04]  /*e8e50*/  IMAD.WIDE R2, R182, 0x4, R174 ;  /* 0x00000004b6027825 */ /* 0x002fc800078e02ae */
[----:B------:R-:W-:Y:S01]  /*e8e60*/  IMAD.WIDE R180, R182, 0x4, R4 ;  /* 0x00000004b6b47825 */ /* 0x000fe200078e0204 */
[----:B------:R-:W-:Y:S04]  /*e8e70*/  @P6 STG.E [R2.64], R185 ;  /* 0x000000b902006986 */ /* 0x000fe8000c101904 */
[----:B------:R-:W3:Y:S04]  /*e8e80*/  LDL.LU R250, [R1+0x44ac] ;  /* 0x0044ac0001fa7983 */ /* 0x000ee80000300800 */
[----:B----4-:R-:W-:Y:S04]  /*e8e90*/  @P3 STG.E [R176.64], R245 ;  /* 0x000000f5b0003986 */ /* 0x010fe8000c101904 */
[----:B--2---:R-:W-:Y:S04]  /*e8ea0*/  @P2 STG.E [R178.64], R244 ;  /* 0x000000f4b2002986 */ /* 0x004fe8000c101904 */
[----:B------:R1:W-:Y:S04]  /*e8eb0*/  @P4 STG.E [R180.64], R251 ;  /* 0x000000fbb4004986 */ /* 0x0003e8000c101904 */
[----:B-1----:R-:W2:Y:S04]  /*e8ec0*/  LDL.LU R251, [R1+0x44a8] ;  /* 0x0044a80001fb7983 */ /* 0x002ea80000300800 */
[----:B------:R-:W4:Y:S04]  /*e8ed0*/  LDL.LU R245, [R1+0x5c] ;  /* 0x00005c0001f57983 */ /* 0x000f280000300800 */
[----:B------:R-:W2:Y:S01]  /*e8ee0*/  LDL.LU R244, [R1+0x1c] ;  /* 0x00001c0001f47983 */ /* 0x000ea20000300800 */
[----:B------:R-:W-:-:S02]  /*e8ef0*/  ISETP.LT.AND P2, PT, R150, c[0x0][0x178], !P5 ;  /* 0x00005e0096007a0c */ /* 0x000fc40006f41270 */
[----:B------:R-:W-:Y:S01]  /*e8f00*/  IADD3 R182, R182, c[0x0][0x198], RZ ;  /* 0x00006600b6b67a10 */ /* 0x000fe20007ffe0ff */
[----:B------:R-:W2:Y:S01]  /*e8f10*/  LDL.LU R183, [R1+0x88] ;  /* 0x0000880001b77983 */ /* 0x000ea20000300800 */
[----:B------:R-:W-:Y:S02]  /*e8f20*/  ISETP.LT.AND P4, PT, R151, c[0x0][0x178], !P5 ;  /* 0x00005e0097007a0c */ /* 0x000fe40006f81270 */
[----:B------:R-:W-:Y:S01]  /*e8f30*/  ISETP.LT.AND P3, PT, R111, c[0x0][0x178], !P5 ;  /* 0x00005e006f007a0c */ /* 0x000fe20006f61270 */
[----:B------:R-:W-:Y:S01]  /*e8f40*/  IMAD.WIDE R178, R182, 0x4, R174 ;  /* 0x00000004b6b27825 */ /* 0x000fe200078e02ae */
[----:B------:R-:W-:Y:S02]  /*e8f50*/  IADD3 R2, R252, 0x12, RZ ;  /* 0x00000012fc027810 */ /* 0x000fe40007ffe0ff */
[C---:B------:R-:W-:Y:S01]  /*e8f60*/  IADD3 R180, R182.reuse, c[0x0][0x198], RZ ;  /* 0x00006600b6b47a10 */ /* 0x040fe20007ffe0ff */
[----:B------:R-:W-:Y:S01]  /*e8f70*/  IMAD.WIDE R176, R182, 0x4, R6 ;  /* 0x00000004b6b07825 */ /* 0x000fe200078e0206 */
[----:B------:R-:W-:Y:S01]  /*e8f80*/  ISETP.GE.AND P0, PT, R2, c[0x0][0x17c], PT ;  /* 0x00005f0002007a0c */ /* 0x000fe20003f06270 */
[----:B------:R1:W-:Y:S02]  /*e8f90*/  @P2 STG.E [R178.64], R187 ;  /* 0x000000bbb2002986 */ /* 0x0003e4000c101904 */
[----:B------:R-:W-:Y:S01]  /*e8fa0*/  IMAD.WIDE R2, R182, 0x4, R172 ;  /* 0x00000004b6027825 */ /* 0x000fe200078e02ac */
[----:B------:R-:W-:-:S02]  /*e8fb0*/  ISETP.LT.AND P5, PT, R186, c[0x0][0x178], !P5 ;  /* 0x00005e00ba007a0c */ /* 0x000fc40006fa1270 */
[----:B------:R-:W-:Y:S02]  /*e8fc0*/  ISETP.LT.AND P6, PT, R150, c[0x0][0x178], !P1 ;  /* 0x00005e0096007a0c */ /* 0x000fe40004fc1270 */
[----:B------:R3:W-:Y:S01]  /*e8fd0*/  @P4 STG.E [R2.64], R243 ;  /* 0x000000f302004986 */ /* 0x0007e2000c101904 */
[----:B-1----:R-:W-:-:S03]  /*e8fe0*/  IMAD.WIDE R178, R182, 0x4, R4 ;  /* 0x00000004b6b27825 */ /* 0x002fc600078e0204 */
[----:B------:R-:W2:Y:S04]  /*e8ff0*/  LDL.LU R182, [R1+0xe8] ;  /* 0x0000e80001b67983 */ /* 0x000ea80000300800 */
[----:B------:R1:W-:Y:S01]  /*e9000*/  @P3 STG.E [R176.64], R246 ;  /* 0x000000f6b0003986 */ /* 0x0003e2000c101904 */
[----:B------:R-:W-:Y:S01]  /*e9010*/  ISETP.LT.AND P3, PT, R151, c[0x0][0x178], !P1 ;  /* 0x00005e0097007a0c */ /* 0x000fe20004f61270 */
[C---:B---3--:R-:W-:Y:S02]  /*e9020*/  IMAD.WIDE R2, R180.reuse, 0x4, R174 ;  /* 0x00000004b4027825 */ /* 0x048fe400078e02ae */
[----:B------:R-:W3:Y:S04]  /*e9030*/  LDL.LU R248, [R1+0x38] ;  /* 0x0000380001f87983 */ /* 0x000ee80000300800 */
[----:B------:R-:W3:Y:S01]  /*e9040*/  LDL.LU R184, [R1+0x8] ;  /* 0x0000080001b87983 */ /* 0x000ee20000300800 */
[----:B-1----:R-:W-:-:S03]  /*e9050*/  IMAD.WIDE R176, R180, 0x4, R172 ;  /* 0x00000004b4b07825 */ /* 0x002fc600078e02ac */
[----:B------:R-:W-:Y:S04]  /*e9060*/  @P5 STG.E [R178.64], R250 ;  /* 0x000000fab2005986 */ /* 0x000fe8000c101904 */
[----:B------:R1:W-:Y:S04]  /*e9070*/  @P6 STG.E [R2.64], R247 ;  /* 0x000000f702006986 */ /* 0x0003e8000c101904 */
[----:B------:R-:W3:Y:S01]  /*e9080*/  LDL.LU R185, [R1+0xec] ;  /* 0x0000ec0001b97983 */ /* 0x000ee20000300800 */
[----:B------:R-:W-:Y:S01]  /*e9090*/  ISETP.LT.AND P4, PT, R111, c[0x0][0x178], !P1 ;  /* 0x00005e006f007a0c */ /* 0x000fe20004f81270 */
[----:B-1----:R-:W-:-:S02]  /*e90a0*/  IMAD.WIDE R2, R180, 0x4, R6 ;  /* 0x00000004b4027825 */ /* 0x002fc400078e0206 */
[----:B----4-:R1:W-:Y:S04]  /*e90b0*/  @P3 STG.E [R176.64], R245 ;  /* 0x000000f5b0003986 */ /* 0x0103e8000c101904 */
[----:B-1----:R-:W4:Y:S04]  /*e90c0*/  LDL.LU R245, [R1+0x8c] ;  /* 0x00008c0001f57983 */ /* 0x002f280000300800 */
[----:B------:R-:W4:Y:S04]  /*e90d0*/  LDL.LU R246, [R1+0x3c] ;  /* 0x00003c0001f67983 */ /* 0x000f280000300800 */
[----:B--2---:R1:W-:Y:S04]  /*e90e0*/  @P4 STG.E [R2.64], R244 ;  /* 0x000000f402004986 */ /* 0x0043e8000c101904 */
[----:B-1----:R-:W2:Y:S01]  /*e90f0*/  LDL.LU R244, [R1+0xc] ;  /* 0x00000c0001f47983 */ /* 0x002ea20000300800 */
[----:B------:R-:W-:-:S02]  /*e9100*/  ISETP.LT.AND P5, PT, R186, c[0x0][0x178], !P1 ;  /* 0x00005e00ba007a0c */ /* 0x000fc40004fa1270 */
[----:B------:R-:W-:Y:S01]  /*e9110*/  ISETP.LT.AND P1, PT, R150, c[0x0][0x178], !P0 ;  /* 0x00005e0096007a0c */ /* 0x000fe20004721270 */
[----:B------:R-:W2:Y:S01]  /*e9120*/  LDL.LU R249, [R1+0x148] ;  /* 0x0001480001f97983 */ /* 0x000ea20000300800 */
[----:B------:R-:W-:Y:S02]  /*e9130*/  IADD3 R178, R252, 0x13, RZ ;  /* 0x00000013fcb27810 */ /* 0x000fe40007ffe0ff */
[----:B------:R-:W-:Y:S01]  /*e9140*/  IADD3 R181, R180, c[0x0][0x198], RZ ;  /* 0x00006600b4b57a10 */ /* 0x000fe20007ffe0ff */
[----:B------:R-:W2:Y:S01]  /*e9150*/  LDL.LU R187, [R1+0xc8] ;  /* 0x0000c80001bb7983 */ /* 0x000ea20000300800 */
[----:B------:R-:W-:Y:S02]  /*e9160*/  ISETP.LT.AND P6, PT, R151, c[0x0][0x178], !P0 ;  /* 0x00005e0097007a0c */ /* 0x000fe400047c1270 */
[----:B------:R-:W-:Y:S01]  /*e9170*/  ISETP.GE.AND P2, PT, R178, c[0x0][0x17c], PT ;  /* 0x00005f00b2007a0c */ /* 0x000fe20003f46270 */
[----:B------:R-:W-:Y:S01]  /*e9180*/  IMAD.WIDE R178, R180, 0x4, R4 ;  /* 0x00000004b4b27825 */ /* 0x000fe200078e0204 */
[----:B------:R-:W2:Y:S03]  /*e9190*/  LDL.LU R243, [R1+0x78] ;  /* 0x0000780001f37983 */ /* 0x000ea60000300800 */
[----:B------:R-:W-:Y:S01]  /*e91a0*/  IMAD.WIDE R176, R181, 0x4, R174 ;  /* 0x00000004b5b07825 */ /* 0x000fe200078e02ae */
[----:B------:R-:W-:Y:S01]  /*e91b0*/  @P5 STG.E [R178.64], R251 ;  /* 0x000000fbb2005986 */ /* 0x000fe2000c101904 */
[----:B------:R-:W-:-:S02]  /*e91c0*/  ISETP.LT.AND P5, PT, R111, c[0x0][0x178], !P0 ;  /* 0x00005e006f007a0c */ /* 0x000fc400047a1270 */
[----:B------:R-:W-:Y:S01]  /*e91d0*/  IMAD.WIDE R2, R181, 0x4, R172 ;  /* 0x00000004b5027825 */ /* 0x000fe200078e02ac */
[----:B------:R1:W-:Y:S01]  /*e91e0*/  @P1 STG.E [R176.64], R182 ;  /* 0x000000b6b0001986 */ /* 0x0003e2000c101904 */
[----:B------:R-:W-:Y:S02]  /*e91f0*/  ISETP.LT.AND P1, PT, R186, c[0x0][0x178], !P0 ;  /* 0x00005e00ba007a0c */ /* 0x000fe40004721270 */
[----:B------:R-:W-:Y:S01]  /*e9200*/  ISETP.LT.AND P4, PT, R150, c[0x0][0x178], !P2 ;  /* 0x00005e0096007a0c */ /* 0x000fe20005781270 */
[----:B------:R3:W-:Y:S01]  /*e9210*/  @P6 STG.E [R2.64], R183 ;  /* 0x000000b702006986 */ /* 0x0007e2000c101904 */
[----:B------:R-:W-:Y:S02]  /*e9220*/  ISETP.LT.AND P6, PT, R151, c[0x0][0x178], !P2 ;  /* 0x00005e0097007a0c */ /* 0x000fe400057c1270 */
[----:B------:R-:W-:Y:S01]  /*e9230*/  ISETP.LT.AND P3, PT, R111, c[0x0][0x178], !P2 ;  /* 0x00005e006f007a0c */ /* 0x000fe20005761270 */
[----:B------:R-:W2:Y:S01]  /*e9240*/  LDL.LU R247, [R1+0x28] ;  /* 0x0000280001f77983 */ /* 0x000ea20000300800 */
[----:B-1----:R-:W-:-:S04]  /*e9250*/  IMAD.WIDE R176, R181, 0x4, R4 ;  /* 0x00000004b5b07825 */ /* 0x002fc800078e0204 */
[C---:B---3--:R-:W-:Y:S01]  /*e9260*/  IMAD.WIDE R2, R181.reuse, 0x4, R6 ;  /* 0x00000004b5027825 */ /* 0x048fe200078e0206 */
[----:B------:R-:W-:-:S04]  /*e9270*/  IADD3 R181, R181, c[0x0][0x198], RZ ;  /* 0x00006600b5b57a10 */ /* 0x000fc80007ffe0ff */
[----:B------:R1:W-:Y:S01]  /*e9280*/  @P5 STG.E [R2.64], R248 ;  /* 0x000000f802005986 */ /* 0x0003e2000c101904 */
[----:B------:R-:W-:-:S03]  /*e9290*/  IADD3 R179, R252, 0x1b, RZ ;  /* 0x0000001bfcb37810 */ /* 0x000fc60007ffe0ff */
[----:B------:R3:W-:Y:S01]  /*e92a0*/  @P1 STG.E [R176.64], R184 ;  /* 0x000000b8b0001986 */ /* 0x0007e2000c101904 */
[----:B------:R-:W-:Y:S01]  /*e92b0*/  IADD3 R178, R252, 0x14, RZ ;  /* 0x00000014fcb27810 */ /* 0x000fe20007ffe0ff */
[----:B-1----:R-:W-:-:S04]  /*e92c0*/  IMAD.WIDE R2, R181, 0x4, R174 ;  /* 0x00000004b5027825 */ /* 0x002fc800078e02ae */
[----:B---3--:R-:W-:Y:S01]  /*e92d0*/  IMAD.WIDE R176, R181, 0x4, R172 ;  /* 0x00000004b5b07825 */ /* 0x008fe200078e02ac */
[----:B------:R1:W-:Y:S01]  /*e92e0*/  @P4 STG.E [R2.64], R185 ;  /* 0x000000b902004986 */ /* 0x0003e2000c101904 */
[----:B------:R-:W-:Y:S02]  /*e92f0*/  ISETP.GE.AND P0, PT, R179, c[0x0][0x17c], PT ;  /* 0x00005f00b3007a0c */ /* 0x000fe40003f06270 */
[----:B------:R-:W-:Y:S01]  /*e9300*/  ISETP.GE.AND P5, PT, R178, c[0x0][0x17c], PT ;  /* 0x00005f00b2007a0c */ /* 0x000fe20003fa6270 */
[----:B------:R-:W-:Y:S01]  /*e9310*/  IMAD.WIDE R178, R181, 0x4, R6 ;  /* 0x00000004b5b27825 */ /* 0x000fe200078e0206 */
[----:B------:R-:W-:-:S03]  /*e9320*/  ISETP.LT.AND P2, PT, R186, c[0x0][0x178], !P2 ;  /* 0x00005e00ba007a0c */ /* 0x000fc60005741270 */
[----:B-1----:R-:W-:Y:S01]  /*e9330*/  IMAD.WIDE R2, R181, 0x4, R4 ;  /* 0x00000004b5027825 */ /* 0x002fe200078e0204 */
[----:B----4-:R1:W-:Y:S04]  /*e9340*/  @P6 STG.E [R176.64], R245 ;  /* 0x000000f5b0006986 */ /* 0x0103e8000c101904 */
[----:B------:R3:W-:Y:S04]  /*e9350*/  @P3 STG.E [R178.64], R246 ;  /* 0x000000f6b2003986 */ /* 0x0007e8000c101904 */
[----:B-1----:R-:W4:Y:S04]  /*e9360*/  LDL.LU R245, [R1+0x14c] ;  /* 0x00014c0001f57983 */ /* 0x002f280000300800 */
[----:B------:R-:W4:Y:S04]  /*e9370*/  LDL.LU R248, [R1+0xcc] ;  /* 0x0000cc0001f87983 */ /* 0x000f280000300800 */
[----:B---3--:R-:W3:Y:S04]  /*e9380*/  LDL.LU R246, [R1+0x7c] ;  /* 0x00007c0001f67983 */ /* 0x008ee80000300800 */
[----:B--2---:R1:W-:Y:S04]  /*e9390*/  @P2 STG.E [R2.64], R244 ;  /* 0x000000f402002986 */ /* 0x0043e8000c101904 */
[----:B-1----:R-:W2:Y:S01]  /*e93a0*/  LDL.LU R244, [R1+0x2c] ;  /* 0x00002c0001f47983 */ /* 0x002ea20000300800 */
[----:B------:R-:W-:-:S02]  /*e93b0*/  ISETP.LT.AND P1, PT, R150, c[0x0][0x178], !P5 ;  /* 0x00005e0096007a0c */ /* 0x000fc40006f21270 */
[----:B------:R-:W-:Y:S01]  /*e93c0*/  IADD3 R180, R181, c[0x0][0x198], RZ ;  /* 0x00006600b5b47a10 */ /* 0x000fe20007ffe0ff */
[----:B------:R-:W2:Y:S01]  /*e93d0*/  LDL.LU R184, [R1+0x188] ;  /* 0x0001880001b87983 */ /* 0x000ea20000300800 */
[----:B------:R-:W-:Y:S02]  /*e93e0*/  ISETP.LT.AND P3, PT, R151, c[0x0][0x178], !P5 ;  /* 0x00005e0097007a0c */ /* 0x000fe40006f61270 */
[----:B------:R-:W-:Y:S01]  /*e93f0*/  IADD3 R178, R252, 0x15, RZ ;  /* 0x00000015fcb27810 */ /* 0x000fe20007ffe0ff */
[----:B------:R-:W-:Y:S01]  /*e9400*/  IMAD.WIDE R176, R180, 0x4, R174 ;  /* 0x00000004b4b07825 */ /* 0x000fe200078e02ae */
[----:B------:R-:W-:Y:S01]  /*e9410*/  ISETP.LT.AND P6, PT, R111, c[0x0][0x178], !P5 ;  /* 0x00005e006f007a0c */ /* 0x000fe20006fc1270 */
[----:B------:R-:W2:Y:S01]  /*e9420*/  LDL.LU R185, [R1+0x108] ;  /* 0x0001080001b97983 */ /* 0x000ea20000300800 */
[----:B------:R-:W-:Y:S01]  /*e9430*/  ISETP.GE.AND P4, PT, R178, c[0x0][0x17c], PT ;  /* 0x00005f00b2007a0c */ /* 0x000fe20003f86270 */
[----:B------:R-:W-:Y:S01]  /*e9440*/  IMAD.WIDE R2, R180, 0x4, R6 ;  /* 0x00000004b4027825 */ /* 0x000fe200078e0206 */
[----:B------:R-:W-:Y:S01]  /*e9450*/  ISETP.LT.AND P5, PT, R186, c[0x0][0x178], !P5 ;  /* 0x00005e00ba007a0c */ /* 0x000fe20006fa1270 */
[----:B------:R1:W-:Y:S01]  /*e9460*/  @P1 STG.E [R176.64], R249 ;  /* 0x000000f9b0001986 */ /* 0x0003e2000c101904 */
[----:B------:R-:W-:-:S02]  /*e9470*/  ISETP.LT.AND P1, PT, R150, c[0x0][0x178], !P4 ;  /* 0x00005e0096007a0c */ /* 0x000fc40006721270 */
[----:B------:R-:W-:Y:S02]  /*e9480*/  IADD3 R178, R252, 0x16, RZ ;  /* 0x00000016fcb27810 */ /* 0x000fe40007ffe0ff */
[C---:B------:R-:W-:Y:S01]  /*e9490*/  IADD3 R181, R180.reuse, c[0x0][0x198], RZ ;  /* 0x00006600b4b57a10 */ /* 0x040fe20007ffe0ff */
[----:B-1----:R-:W-:Y:S01]  /*e94a0*/  IMAD.WIDE R176, R180, 0x4, R172 ;  /* 0x00000004b4b07825 */ /* 0x002fe200078e02ac */
[----:B------:R-:W-:-:S04]  /*e94b0*/  ISETP.GE.AND P2, PT, R178, c[0x0][0x17c], PT ;  /* 0x00005f00b2007a0c */ /* 0x000fc80003f46270 */
[----:B------:R1:W-:Y:S01]  /*e94c0*/  @P3 STG.E [R176.64], R187 ;  /* 0x000000bbb0003986 */ /* 0x0003e2000c101904 */
[----:B------:R-:W-:Y:S01]  /*e94d0*/  ISETP.LT.AND P3, PT, R151, c[0x0][0x178], !P4 ;  /* 0x00005e0097007a0c */ /* 0x000fe20006761270 */
[----:B------:R-:W-:Y:S02]  /*e94e0*/  IMAD.WIDE R178, R180, 0x4, R4 ;  /* 0x00000004b4b27825 */ /* 0x000fe400078e0204 */
[----:B------:R1:W-:Y:S01]  /*e94f0*/  @P6 STG.E [R2.64], R243 ;  /* 0x000000f302006986 */ /* 0x0003e2000c101904 */
[----:B------:R-:W-:-:S03]  /*e9500*/  ISETP.LT.AND P6, PT, R111, c[0x0][0x178], !P4 ;  /* 0x00005e006f007a0c */ /* 0x000fc600067c1270 */
[----:B-1----:R-:W2:Y:S04]  /*e9510*/  LDL.LU R187, [R1+0xa8] ;  /* 0x0000a80001bb7983 */ /* 0x002ea80000300800 */
[----:B------:R-:W2:Y:S01]  /*e9520*/  LDL.LU R243, [R1+0x48] ;  /* 0x0000480001f37983 */ /* 0x000ea20000300800 */
[----:B------:R-:W-:-:S03]  /*e9530*/  IMAD.WIDE R2, R181, 0x4, R174 ;  /* 0x00000004b5027825 */ /* 0x000fc600078e02ae */
[----:B------:R1:W-:Y:S01]  /*e9540*/  @P5 STG.E [R178.64], R247 ;  /* 0x000000f7b2005986 */ /* 0x0003e2000c101904 */
[----:B------:R-:W-:-:S03]  /*e9550*/  IMAD.WIDE R176, R181, 0x4, R172 ;  /* 0x00000004b5b07825 */ /* 0x000fc600078e02ac */
[----:B-1----:R-:W2:Y:S01]  /*e9560*/  LDL.LU R247, [R1+0x18c] ;  /* 0x00018c0001f77983 */ /* 0x002ea20000300800 */
[----:B------:R-:W-:Y:S02]  /*e9570*/  ISETP.LT.AND P4, PT, R186, c[0x0][0x178], !P4 ;  /* 0x00005e00ba007a0c */ /* 0x000fe40006781270 */
[----:B------:R-:W-:Y:S01]  /*e9580*/  IADD3 R178, R252, 0x17, RZ ;  /* 0x00000017fcb27810 */ /* 0x000fe20007ffe0ff */
[----:B----4-:R1:W-:Y:S04]  /*e9590*/  @P1 STG.E [R2.64], R245 ;  /* 0x000000f502001986 */ /* 0x0103e8000c101904 */
[----:B------:R-:W-:Y:S04]  /*e95a0*/  @P3 STG.E [R176.64], R248 ;  /* 0x000000f8b0003986 */ /* 0x000fe8000c101904 */
[----:B-1----:R-:W4:Y:S01]  /*e95b0*/  LDL.LU R245, [R1+0x10c] ;  /* 0x00010c0001f57983 */ /* 0x002f220000300800 */
[----:B------:R-:W-:-:S05]  /*e95c0*/  IMAD.WIDE R2, R181, 0x4, R6 ;  /* 0x00000004b5027825 */ /* 0x000fca00078e0206 */
[----:B---3--:R1:W-:Y:S04]  /*e95d0*/  @P6 STG.E [R2.64], R246 ;  /* 0x000000f602006986 */ /* 0x0083e8000c101904 */
[----:B-1----:R-:W3:Y:S01]  /*e95e0*/  LDL.LU R246, [R1+0xac] ;  /* 0x0000ac0001f67983 */ /* 0x002ee20000300800 */
[----:B------:R-:W-:Y:S01]  /*e95f0*/  ISETP.GE.AND P1, PT, R178, c[0x0][0x17c], PT ;  /* 0x00005f00b2007a0c */ /* 0x000fe20003f26270 */
[----:B------:R-:W-:-:S05]  /*e9600*/  IMAD.WIDE R178, R181, 0x4, R4 ;  /* 0x00000004b5b27825 */ /* 0x000fca00078e0204 */
[----:B--2---:R1:W-:Y:S04]  /*e9610*/  @P4 STG.E [R178.64], R244 ;  /* 0x000000f4b2004986 */ /* 0x0043e8000c101904 */
[----:B-1----:R-:W2:Y:S01]  /*e9620*/  LDL.LU R244, [R1+0x4c] ;  /* 0x00004c0001f47983 */ /* 0x002ea20000300800 */
[----:B------:R-:W-:Y:S02]  /*e9630*/  ISETP.LT.AND P5, PT, R150, c[0x0][0x178], !P2 ;  /* 0x00005e0096007a0c */ /* 0x000fe400057a1270 */
[----:B------:R-:W-:Y:S01]  /*e9640*/  IADD3 R180, R181, c[0x0][0x198], RZ ;  /* 0x00006600b5b47a10 */ /* 0x000fe20007ffe0ff */
[----:B------:R-:W2:Y:S01]  /*e9650*/  LDL.LU R251, [R1+0x168] ;  /* 0x0001680001fb7983 */ /* 0x000ea20000300800 */
[----:B------:R-:W-:Y:S02]  /*e9660*/  ISETP.LT.AND P3, PT, R151, c[0x0][0x178], !P2 ;  /* 0x00005e0097007a0c */ /* 0x000fe40005761270 */
[----:B------:R-:W-:Y:S01]  /*e9670*/  ISETP.LT.AND P4, PT, R111, c[0x0][0x178], !P2 ;  /* 0x00005e006f007a0c */ /* 0x000fe20005781270 */
[----:B------:R-:W-:Y:S01]  /*e9680*/  IMAD.WIDE R176, R180, 0x4, R174 ;  /* 0x00000004b4b07825 */ /* 0x000fe200078e02ae */
[----:B------:R-:W-:-:S02]  /*e9690*/  ISETP.LT.AND P2, PT, R186, c[0x0][0x178], !P2 ;  /* 0x00005e00ba007a0c */ /* 0x000fc40005741270 */
[----:B------:R-:W-:Y:S01]  /*e96a0*/  ISETP.LT.AND P6, PT, R151, c[0x0][0x178], !P1 ;  /* 0x00005e0097007a0c */ /* 0x000fe20004fc1270 */
[----:B------:R-:W-:Y:S02]  /*e96b0*/  IMAD.WIDE R2, R180, 0x4, R6 ;  /* 0x00000004b4027825 */ /* 0x000fe400078e0206 */
[----:B------:R1:W-:Y:S01]  /*e96c0*/  @P5 STG.E [R176.64], R184 ;  /* 0x000000b8b0005986 */ /* 0x0003e2000c101904 */
[----:B------:R-:W-:Y:S01]  /*e96d0*/  ISETP.LT.AND P5, PT, R150, c[0x0][0x178], !P1 ;  /* 0x00005e0096007a0c */ /* 0x000fe20004fa1270 */
[C---:B------:R-:W-:Y:S01]  /*e96e0*/  IMAD.WIDE R178, R180.reuse, 0x4, R4 ;  /* 0x00000004b4b27825 */ /* 0x040fe200078e0204 */
[----:B------:R-:W-:-:S03]  /*e96f0*/  IADD3 R181, R180, c[0x0][0x198], RZ ;  /* 0x00006600b4b57a10 */ /* 0x000fc60007ffe0ff */
[----:B-1----:R-:W-:Y:S01]  /*e9700*/  IMAD.WIDE R176, R180, 0x4, R172 ;  /* 0x00000004b4b07825 */ /* 0x002fe200078e02ac */
[----:B------:R-:W2:Y:S04]  /*e9710*/  LDL.LU R184, [R1+0xd8] ;  /* 0x0000d80001b87983 */ /* 0x000ea80000300800 */
[----:B------:R1:W-:Y:S04]  /*e9720*/  @P3 STG.E [R176.64], R185 ;  /* 0x000000b9b0003986 */ /* 0x0003e8000c101904 */
[----:B------:R1:W-:Y:S04]  /*e9730*/  @P4 STG.E [R2.64], R187 ;  /* 0x000000bb02004986 */ /* 0x0003e8000c101904 */
[----:B------:R-:W-:Y:S01]  /*e9740*/  @P2 STG.E [R178.64], R243 ;  /* 0x000000f3b2002986 */ /* 0x000fe2000c101904 */
[----:B------:R-:W-:Y:S01]  /*e9750*/  ISETP.LT.AND P2, PT, R111, c[0x0][0x178], !P1 ;  /* 0x00005e006f007a0c */ /* 0x000fe20004f41270 */
[----:B-1----:R-:W-:-:S02]  /*e9760*/  IMAD.WIDE R176, R181, 0x4, R174 ;  /* 0x00000004b5b07825 */ /* 0x002fc400078e02ae */
[----:B------:R-:W2:Y:S02]  /*e9770*/  LDL.LU R248, [R1+0x68] ;  /* 0x0000680001f87983 */ /* 0x000ea40000300800 */
[C---:B------:R-:W-:Y:S02]  /*e9780*/  IMAD.WIDE R2, R181.reuse, 0x4, R172 ;  /* 0x00000004b5027825 */ /* 0x040fe400078e02ac */
[----:B------:R1:W-:Y:S04]  /*e9790*/  @P5 STG.E [R176.64], R247 ;  /* 0x000000f7b0005986 */ /* 0x0003e8000c101904 */
[----:B------:R-:W2:Y:S04]  /*e97a0*/  LDL.LU R185, [R1+0x1cc] ;  /* 0x0001cc0001b97983 */ /* 0x000ea80000300800 */
[----:B-1----:R-:W2:Y:S01]  /*e97b0*/  LDL.LU R247, [R1+0x16c] ;  /* 0x00016c0001f77983 */ /* 0x002ea20000300800 */
[----:B------:R-:W-:Y:S01]  /*e97c0*/  ISETP.LT.AND P1, PT, R186, c[0x0][0x178], !P1 ;  /* 0x00005e00ba007a0c */ /* 0x000fe20004f21270 */
[----:B------:R-:W-:-:S02]  /*e97d0*/  IMAD.WIDE R176, R181, 0x4, R4 ;  /* 0x00000004b5b07825 */ /* 0x000fc400078e0204 */
[----:B----4-:R1:W-:Y:S02]  /*e97e0*/  @P6 STG.E [R2.64], R245 ;  /* 0x000000f502006986 */ /* 0x0103e4000c101904 */
[----:B-1----:R-:W-:Y:S02]  /*e97f0*/  IMAD.WIDE R2, R181, 0x4, R6 ;  /* 0x00000004b5027825 */ /* 0x002fe400078e0206 */
[----:B------:R-:W4:Y:S04]  /*e9800*/  LDL.LU R245, [R1+0xdc] ;  /* 0x0000dc0001f57983 */ /* 0x000f280000300800 */
[----:B---3--:R1:W-:Y:S04]  /*e9810*/  @P2 STG.E [R2.64], R246 ;  /* 0x000000f602002986 */ /* 0x0083e8000c101904 */
[----:B-1----:R-:W3:Y:S04]  /*e9820*/  LDL.LU R3, [R1+0x1c8] ;  /* 0x0001c80001037983 */ /* 0x002ee80000300800 */
[----:B--2---:R1:W-:Y:S04]  /*e9830*/  @P1 STG.E [R176.64], R244 ;  /* 0x000000f4b0001986 */ /* 0x0043e8000c101904 */
[----:B-1----:R-:W2:Y:S01]  /*e9840*/  LDL.LU R244, [R1+0x6c] ;  /* 0x00006c0001f47983 */ /* 0x002ea20000300800 */
[----:B------:R-:W-:-:S02]  /*e9850*/  IADD3 R182, R252, 0x18, RZ ;  /* 0x00000018fcb67810 */ /* 0x000fc40007ffe0ff */
[----:B------:R-:W-:Y:S01]  /*e9860*/  IADD3 R183, R252, 0x19, RZ ;  /* 0x00000019fcb77810 */ /* 0x000fe20007ffe0ff */
[----:B------:R-:W2:Y:S01]  /*e9870*/  LDL.LU R250, [R1+0x1e8] ;  /* 0x0001e80001fa7983 */ /* 0x000ea20000300800 */
[----:B------:R-:W-:Y:S02]  /*e9880*/  ISETP.GE.AND P3, PT, R182, c[0x0][0x17c], PT ;  /* 0x00005f00b6007a0c */ /* 0x000fe40003f66270 */
[----:B------:R-:W-:Y:S01]  /*e9890*/  ISETP.GE.AND P2, PT, R183, c[0x0][0x17c], PT ;  /* 0x00005f00b7007a0c */ /* 0x000fe20003f46270 */
[----:B------:R-:W2:Y:S01]  /*e98a0*/  LDL.LU R249, [R1+0x198] ;  /* 0x0001980001f97983 */ /* 0x000ea20000300800 */
[----:B------:R-:W-:Y:S02]  /*e98b0*/  ISETP.LT.AND P5, PT, R150, c[0x0][0x178], !P3 ;  /* 0x00005e0096007a0c */ /* 0x000fe40005fa1270 */
[----:B------:R-:W-:Y:S01]  /*e98c0*/  ISETP.LT.AND P4, PT, R151, c[0x0][0x178], !P3 ;  /* 0x00005e0097007a0c */ /* 0x000fe20005f81270 */
[----:B------:R-:W2:Y:S01]  /*e98d0*/  LDL.LU R187, [R1+0x158] ;  /* 0x0001580001bb7983 */ /* 0x000ea20000300800 */
[----:B------:R-:W-:-:S02]  /*e98e0*/  IADD3 R182, R181, c[0x0][0x198], RZ ;  /* 0x00006600b5b67a10 */ /* 0x000fc40007ffe0ff */
[----:B------:R-:W-:Y:S01]  /*e98f0*/  ISETP.LT.AND P6, PT, R111, c[0x0][0x178], !P3 ;  /* 0x00005e006f007a0c */ /* 0x000fe20005fc1270 */
[----:B------:R-:W2:Y:S02]  /*e9900*/  LDL.LU R243, [R1+0xb8] ;  /* 0x0000b80001f37983 */ /* 0x000ea40000300800 */
[----:B------:R-:W-:-:S04]  /*e9910*/  IMAD.WIDE R178, R182, 0x4, R174 ;  /* 0x00000004b6b27825 */ /* 0x000fc800078e02ae */
[----:B------:R-:W-:Y:S01]  /*e9920*/  IMAD.WIDE R180, R182, 0x4, R172 ;  /* 0x00000004b6b47825 */ /* 0x000fe200078e02ac */
[----:B------:R-:W-:Y:S01]  /*e9930*/  ISETP.LT.AND P3, PT, R186, c[0x0][0x178], !P3 ;  /* 0x00005e00ba007a0c */ /* 0x000fe20005f61270 */
[----:B------:R-:W2:Y:S01]  /*e9940*/  LDL.LU R246, [R1+0x1ec] ;  /* 0x0001ec0001f67983 */ /* 0x000ea20000300800 */
[----:B------:R-:W-:Y:S02]  /*e9950*/  IADD3 R183, R182, c[0x0][0x198], RZ ;  /* 0x00006600b6b77a10 */ /* 0x000fe40007ffe0ff */
[----:B------:R-:W-:-:S03]  /*e9960*/  ISETP.LT.AND P1, PT, R111, c[0x0][0x178], !P2 ;  /* 0x00005e006f007a0c */ /* 0x000fc60005721270 */
[----:B------:R-:W-:Y:S01]  /*e9970*/  IMAD.WIDE R176, R183, 0x4, R174 ;  /* 0x00000004b7b07825 */ /* 0x000fe200078e02ae */
[----:B---3--:R1:W-:Y:S01]  /*e9980*/  @P5 STG.E [R178.64], R3 ;  /* 0x00000003b2005986 */ /* 0x0083e2000c101904 */
[----:B------:R-:W-:-:S03]  /*e9990*/  ISETP.LT.AND P5, PT, R150, c[0x0][0x178], !P2 ;  /* 0x00005e0096007a0c */ /* 0x000fc600057a1270 */
[----:B------:R3:W-:Y:S01]  /*e99a0*/  @P4 STG.E [R180.64], R251 ;  /* 0x000000fbb4004986 */ /* 0x0007e2000c101904 */
[----:B------:R-:W-:Y:S01]  /*e99b0*/  ISETP.LT.AND P4, PT, R151, c[0x0][0x178], !P2 ;  /* 0x00005e0097007a0c */ /* 0x000fe20005781270 */
[----:B-1----:R-:W-:-:S05]  /*e99c0*/  IMAD.WIDE R2, R182, 0x4, R6 ;  /* 0x00000004b6027825 */ /* 0x002fca00078e0206 */
[----:B------:R1:W-:Y:S01]  /*e99d0*/  @P6 STG.E [R2.64], R184 ;  /* 0x000000b802006986 */ /* 0x0003e2000c101904 */
[----:B------:R-:W-:Y:S01]  /*e99e0*/  IMAD.WIDE R178, R183, 0x4, R172 ;  /* 0x00000004b7b27825 */ /* 0x000fe200078e02ac */
[----:B------:R-:W-:-:S03]  /*e99f0*/  ISETP.LT.AND P2, PT, R186, c[0x0][0x178], !P2 ;  /* 0x00005e00ba007a0c */ /* 0x000fc60005741270 */
[----:B---3--:R-:W-:-:S04]  /*e9a00*/  IMAD.WIDE R180, R183, 0x4, R6 ;  /* 0x00000004b7b47825 */ /* 0x008fc800078e0206 */
[----:B-1----:R-:W-:-:S05]  /*e9a10*/  IMAD.WIDE R2, R182, 0x4, R4 ;  /* 0x00000004b6027825 */ /* 0x002fca00078e0204 */
[----:B------:R1:W-:Y:S04]  /*e9a20*/  @P3 STG.E [R2.64], R248 ;  /* 0x000000f802003986 */ /* 0x0003e8000c101904 */
[----:B------:R-:W-:Y:S04]  /*e9a30*/  @P5 STG.E [R176.64], R185 ;  /* 0x000000b9b0005986 */ /* 0x000fe8000c101904 */
[----:B------:R3:W-:Y:S04]  /*e9a40*/  @P4 STG.E [R178.64], R247 ;  /* 0x000000f7b2004986 */ /* 0x0007e8000c101904 */
[----:B----4-:R4:W-:Y:S01]  /*e9a50*/  @P1 STG.E [R180.64], R245 ;  /* 0x000000f5b4001986 */ /* 0x0109e2000c101904 */
[----:B-1----:R-:W-:-:S03]  /*e9a60*/  IMAD.WIDE R2, R183, 0x4, R4 ;  /* 0x00000004b7027825 */ /* 0x002fc600078e0204 */
[----:B---3--:R-:W3:Y:S04]  /*e9a70*/  LDL.LU R247, [R1+0x19c] ;  /* 0x00019c0001f77983 */ /* 0x008ee80000300800 */
[----:B----4-:R-:W4:Y:S04]  /*e9a80*/  LDL.LU R245, [R1+0x15c] ;  /* 0x00015c0001f57983 */ /* 0x010f280000300800 */
[----:B--2---:R1:W-:Y:S04]  /*e9a90*/  @P2 STG.E [R2.64], R244 ;  /* 0x000000f402002986 */ /* 0x0043e8000c101904 */
[----:B-1----:R-:W2:Y:S01]  /*e9aa0*/  LDL.LU R244, [R1+0xbc] ;  /* 0x0000bc0001f47983 */ /* 0x002ea20000300800 */
[----:B------:R-:W-:-:S02]  /*e9ab0*/  IADD3 R184, R252, 0x1a, RZ ;  /* 0x0000001afcb87810 */ /* 0x000fc40007ffe0ff */
[----:B------:R-:W-:Y:S01]  /*e9ac0*/  IADD3 R176, R183, c[0x0][0x198], RZ ;  /* 0x00006600b7b07a10 */ /* 0x000fe20007ffe0ff */
[----:B------:R-:W2:Y:S01]  /*e9ad0*/  LDL.LU R248, [R1+0x218] ;  /* 0x0002180001f87983 */ /* 0x000ea20000300800 */
[----:B------:R-:W-:Y:S02]  /*e9ae0*/  ISETP.GE.AND P6, PT, R184, c[0x0][0x17c], PT ;  /* 0x00005f00b8007a0c */ /* 0x000fe40003fc6270 */
[----:B------:R-:W-:Y:S01]  /*e9af0*/  ISETP.LT.AND P2, PT, R150, c[0x0][0x178], !P0 ;  /* 0x00005e0096007a0c */ /* 0x000fe20004741270 */
[----:B------:R-:W-:Y:S01]  /*e9b00*/  IMAD.WIDE R182, R176, 0x4, R174 ;  /* 0x00000004b0b67825 */ /* 0x000fe200078e02ae */
[----:B------:R-:W-:Y:S01]  /*e9b10*/  ISETP.LT.AND P3, PT, R150, c[0x0][0x178], !P6 ;  /* 0x00005e0096007a0c */ /* 0x000fe20007761270 */
[----:B------:R-:W2:Y:S01]  /*e9b20*/  LDL.LU R185, [R1+0x1d8] ;  /* 0x0001d80001b97983 */ /* 0x000ea20000300800 */
[----:B------:R-:W-:Y:S02]  /*e9b30*/  ISETP.LT.AND P1, PT, R151, c[0x0][0x178], !P6 ;  /* 0x00005e0097007a0c */ /* 0x000fe40007721270 */
[----:B------:R-:W-:-:S02]  /*e9b40*/  ISETP.LT.AND P5, PT, R111, c[0x0][0x178], !P6 ;  /* 0x00005e006f007a0c */ /* 0x000fc400077a1270 */
[----:B------:R-:W-:Y:S02]  /*e9b50*/  ISETP.LT.AND P6, PT, R186, c[0x0][0x178], !P6 ;  /* 0x00005e00ba007a0c */ /* 0x000fe400077c1270 */
[----:B------:R-:W-:Y:S02]  /*e9b60*/  IADD3 R177, R252, 0x1c, RZ ;  /* 0x0000001cfcb17810 */ /* 0x000fe40007ffe0ff */
[C---:B------:R-:W-:Y:S01]  /*e9b70*/  IADD3 R2, R176.reuse, c[0x0][0x198], RZ ;  /* 0x00006600b0027a10 */ /* 0x040fe20007ffe0ff */
[C---:B------:R-:W-:Y:S01]  /*e9b80*/  IMAD.WIDE R180, R176.reuse, 0x4, R172 ;  /* 0x00000004b0b47825 */ /* 0x040fe200078e02ac */
[----:B------:R-:W-:Y:S01]  /*e9b90*/  ISETP.GE.AND P4, PT, R177, c[0x0][0x17c], PT ;  /* 0x00005f00b1007a0c */ /* 0x000fe20003f86270 */
[----:B------:R1:W-:Y:S02]  /*e9ba0*/  @P3 STG.E [R182.64], R250 ;  /* 0x000000fab6003986 */ /* 0x0003e4000c101904 */
[----:B------:R-:W-:Y:S01]  /*e9bb0*/  IMAD.WIDE R178, R176, 0x4, R6 ;  /* 0x00000004b0b27825 */ /* 0x000fe200078e0206 */
[----:B------:R-:W-:-:S03]  /*e9bc0*/  ISETP.LT.AND P3, PT, R151, c[0x0][0x178], !P0 ;  /* 0x00005e0097007a0c */ /* 0x000fc60004761270 */
[----:B------:R-:W-:Y:S01]  /*e9bd0*/  IMAD.WIDE R176, R176, 0x4, R4 ;  /* 0x00000004b0b07825 */ /* 0x000fe200078e0204 */
[----:B------:R-:W-:Y:S03]  /*e9be0*/  @P1 STG.E [R180.64], R249 ;  /* 0x000000f9b4001986 */ /* 0x000fe6000c101904 */
[----:B-1----:R-:W-:Y:S01]  /*e9bf0*/  IMAD.WIDE R182, R2, 0x4, R174 ;  /* 0x0000000402b67825 */ /* 0x002fe200078e02ae */
[----:B------:R1:W-:Y:S04]  /*e9c00*/  @P5 STG.E [R178.64], R187 ;  /* 0x000000bbb2005986 */ /* 0x0003e8000c101904 */
[----:B------:R1:W-:Y:S04]  /*e9c10*/  @P6 STG.E [R176.64], R243 ;  /* 0x000000f3b0006986 */ /* 0x0003e8000c101904 */
[----:B------:R1:W-:Y:S01]  /*e9c20*/  @P2 STG.E [R182.64], R246 ;  /* 0x000000f6b6002986 */ /* 0x0003e2000c101904 */
[----:B------:R-:W-:-:S03]  /*e9c30*/  ISETP.LT.AND P2, PT, R111, c[0x0][0x178], !P0 ;  /* 0x00005e006f007a0c */ /* 0x000fc60004741270 */
[----:B-1----:R-:W2:Y:S01]  /*e9c40*/  LDL.LU R187, [R1+0x178] ;  /* 0x0001780001bb7983 */ /* 0x002ea20000300800 */
[----:B------:R-:W-:Y:S01]  /*e9c50*/  IMAD.WIDE R178, R2, 0x4, R172 ;  /* 0x0000000402b27825 */ /* 0x000fe200078e02ac */
[----:B------:R-:W-:Y:S02]  /*e9c60*/  ISETP.LT.AND P0, PT, R186, c[0x0][0x178], !P0 ;  /* 0x00005e00ba007a0c */ /* 0x000fe40004701270 */
[----:B------:R-:W2:Y:S01]  /*e9c70*/  LDL.LU R243, [R1+0xf8] ;  /* 0x0000f80001f37983 */ /* 0x000ea20000300800 */
[----:B------:R-:W-:Y:S01]  /*e9c80*/  IMAD.WIDE R176, R2, 0x4, R6 ;  /* 0x0000000402b07825 */ /* 0x000fe200078e0206 */
[----:B------:R-:W-:Y:S02]  /*e9c90*/  IADD3 R3, R252, 0x1d, RZ ;  /* 0x0000001dfc037810 */ /* 0x000fe40007ffe0ff */
[----:B------:R-:W2:Y:S01]  /*e9ca0*/  LDL.LU R246, [R1+0x21c] ;  /* 0x00021c0001f67983 */ /* 0x000ea20000300800 */
[C---:B------:R-:W-:Y:S02]  /*e9cb0*/  IADD3 R182, R2.reuse, c[0x0][0x198], RZ ;  /* 0x0000660002b67a10 */ /* 0x040fe40007ffe0ff */
[----:B------:R-:W-:Y:S01]  /*e9cc0*/  ISETP.GE.AND P1, PT, R3, c[0x0][0x17c], PT ;  /* 0x00005f0003007a0c */ /* 0x000fe20003f26270 */
[----:B------:R-:W-:Y:S01]  /*e9cd0*/  IMAD.WIDE R2, R2, 0x4, R4 ;  /* 0x0000000402027825 */ /* 0x000fe200078e0204 */
[----:B---3--:R1:W-:Y:S04]  /*e9ce0*/  @P3 STG.E [R178.64], R247 ;  /* 0x000000f7b2003986 */ /* 0x0083e8000c101904 */
[----:B----4-:R3:W-:Y:S04]  /*e9cf0*/  @P2 STG.E [R176.64], R245 ;  /* 0x000000f5b0002986 */ /* 0x0107e8000c101904 */
[----:B-1----:R-:W4:Y:S04]  /*e9d00*/  LDL.LU R247, [R1+0x1dc] ;  /* 0x0001dc0001f77983 */ /* 0x002f280000300800 */
[----:B---3--:R-:W3:Y:S04]  /*e9d10*/  LDL.LU R245, [R1+0x17c] ;  /* 0x00017c0001f57983 */ /* 0x008ee80000300800 */
[----:B--2---:R1:W-:Y:S04]  /*e9d20*/  @P0 STG.E [R2.64], R244 ;  /* 0x000000f402000986 */ /* 0x0043e8000c101904 */
[----:B-1----:R-:W2:Y:S01]  /*e9d30*/  LDL.LU R244, [R1+0xfc] ;  /* 0x0000fc0001f47983 */ /* 0x002ea20000300800 */
[----:B------:R-:W-:-:S02]  /*e9d40*/  ISETP.LT.AND P6, PT, R150, c[0x0][0x178], !P4 ;  /* 0x00005e0096007a0c */ /* 0x000fc400067c1270 */
[----:B------:R-:W-:Y:S01]  /*e9d50*/  ISETP.LT.AND P5, PT, R151, c[0x0][0x178], !P4 ;  /* 0x00005e0097007a0c */ /* 0x000fe200067a1270 */
[C---:B------:R-:W-:Y:S01]  /*e9d60*/  IMAD.WIDE R180, R182.reuse, 0x4, R174 ;  /* 0x00000004b6b47825 */ /* 0x040fe200078e02ae */
[----:B------:R-:W2:Y:S03]  /*e9d70*/  LDL.LU R251, [R1+0x248] ;  /* 0x0002480001fb7983 */ /* 0x000ea60000300800 */
[----:B------:R-:W-:Y:S01]  /*e9d80*/  IMAD.WIDE R178, R182, 0x4, R172 ;  /* 0x00000004b6b27825 */ /* 0x000fe200078e02ac */
[----:B------:R-:W2:Y:S05]  /*e9d90*/  LDL.LU R249, [R1+0x1f8] ;  /* 0x0001f80001f97983 */ /* 0x000eaa0000300800 */
[----:B------:R1:W-:Y:S01]  /*e9da0*/  @P6 STG.E [R180.64], R248 ;  /* 0x000000f8b4006986 */ /* 0x0003e2000c101904 */
[----:B------:R-:W-:-:S02]  /*e9db0*/  ISETP.LT.AND P6, PT, R111, c[0x0][0x178], !P4 ;  /* 0x00005e006f007a0c */ /* 0x000fc400067c1270 */
[----:B------:R-:W-:Y:S01]  /*e9dc0*/  ISETP.LT.AND P4, PT, R186, c[0x0][0x178], !P4 ;  /* 0x00005e00ba007a0c */ /* 0x000fe20006781270 */
[----:B------:R1:W-:Y:S01]  /*e9dd0*/  @P5 STG.E [R178.64], R185 ;  /* 0x000000b9b2005986 */ /* 0x0003e2000c101904 */
[----:B------:R-:W-:Y:S02]  /*e9de0*/  ISETP.LT.AND P5, PT, R150, c[0x0][0x178], !P1 ;  /* 0x00005e0096007a0c */ /* 0x000fe40004fa1270 */
[----:B------:R-:W-:Y:S01]  /*e9df0*/  ISETP.LT.AND P3, PT, R151, c[0x0][0x178], !P1 ;  /* 0x00005e0097007a0c */ /* 0x000fe20004f61270 */
[C---:B------:R-:W-:Y:S01]  /*e9e00*/  IMAD.WIDE R2, R182.reuse, 0x4, R6 ;  /* 0x00000004b6027825 */ /* 0x040fe200078e0206 */
[----:B------:R-:W-:Y:S02]  /*e9e10*/  ISETP.LT.AND P0, PT, R111, c[0x0][0x178], !P1 ;  /* 0x00005e006f007a0c */ /* 0x000fe40004f01270 */
[C---:B-1----:R-:W-:Y:S01]  /*e9e20*/  IADD3 R180, R182.reuse, c[0x0][0x198], RZ ;  /* 0x00006600b6b47a10 */ /* 0x042fe20007ffe0ff */
[----:B------:R-:W-:Y:S01]  /*e9e30*/  IMAD.WIDE R176, R182, 0x4, R4 ;  /* 0x00000004b6b07825 */ /* 0x000fe200078e0204 */
[----:B------:R-:W2:Y:S03]  /*e9e40*/  LDL.LU R248, [R1+0x1b8] ;  /* 0x0001b80001f87983 */ /* 0x000ea60000300800 */
[----:B------:R-:W-:Y:S01]  /*e9e50*/  IMAD.WIDE R178, R180, 0x4, R174 ;  /* 0x00000004b4b27825 */ /* 0x000fe200078e02ae */
[----:B------:R-:W2:Y:S04]  /*e9e60*/  LDL.LU R185, [R1+0x118] ;  /* 0x0001180001b97983 */ /* 0x000ea80000300800 */
[----:B------:R1:W-:Y:S01]  /*e9e70*/  @P6 STG.E [R2.64], R187 ;  /* 0x000000bb02006986 */ /* 0x0003e2000c101904 */
[----:B------:R-:W-:-:S03]  /*e9e80*/  ISETP.LT.AND P1, PT, R186, c[0x0][0x178], !P1 ;  /* 0x00005e00ba007a0c */ /* 0x000fc60004f21270 */
[----:B------:R1:W-:Y:S04]  /*e9e90*/  @P4 STG.E [R176.64], R243 ;  /* 0x000000f3b0004986 */ /* 0x0003e8000c101904 */
[----:B------:R-:W-:Y:S01]  /*e9ea0*/  @P5 STG.E [R178.64], R246 ;  /* 0x000000f6b2005986 */ /* 0x000fe2000c101904 */
[----:B-1----:R-:W-:-:S04]  /*e9eb0*/  IMAD.WIDE R2, R180, 0x4, R172 ;  /* 0x00000004b4027825 */ /* 0x002fc800078e02ac */
[C---:B------:R-:W-:Y:S01]  /*e9ec0*/  IMAD.WIDE R176, R180.reuse, 0x4, R6 ;  /* 0x00000004b4b07825 */ /* 0x040fe200078e0206 */
[----:B----4-:R1:W-:Y:S04]  /*e9ed0*/  @P3 STG.E [R2.64], R247 ;  /* 0x000000f702003986 */ /* 0x0103e8000c101904 */
[----:B---3--:R3:W-:Y:S04]  /*e9ee0*/  @P0 STG.E [R176.64], R245 ;  /* 0x000000f5b0000986 */ /* 0x0087e8000c101904 */
[----:B-1----:R-:W4:Y:S01]  /*e9ef0*/  LDL.LU R247, [R1+0x24c] ;  /* 0x00024c0001f77983 */ /* 0x002f220000300800 */
[----:B------:R-:W-:-:S03]  /*e9f00*/  IMAD.WIDE R2, R180, 0x4, R4 ;  /* 0x00000004b4027825 */ /* 0x000fc600078e0204 */
[----:B---3--:R-:W3:Y:S04]  /*e9f10*/  LDL.LU R245, [R1+0x1fc] ;  /* 0x0001fc0001f57983 */ /* 0x008ee80000300800 */
[----:B------:R-:W3:Y:S04]  /*e9f20*/  LDL.LU R246, [R1+0x1bc] ;  /* 0x0001bc0001f67983 */ /* 0x000ee80000300800 */
        /* <DEDUP_REMOVED lines=12> */
[----:B------:R-:W-:-:S03]  /*e9ff0*/  ISETP.LT.AND P0, PT, R111, c[0x0][0x178], !P6 ;  /* 0x00005e006f007a0c */ /* 0x000fc60007701270 */
[----:B------:R-:W-:-:S04]  /*ea000*/  IMAD.WIDE R176, R181, 0x4, R174 ;  /* 0x00000004b5b07825 */ /* 0x000fc800078e02ae */
[C---:B------:R-:W-:Y:S01]  /*ea010*/  IMAD.WIDE R178, R181.reuse, 0x4, R172 ;  /* 0x00000004b5b27825 */ /* 0x040fe200078e02ac */
[----:B------:R-:W-:Y:S01]  /*ea020*/  ISETP.LT.AND P6, PT, R186, c[0x0][0x178], !P6 ;  /* 0x00005e00ba007a0c */ /* 0x000fe200077c1270 */
[----:B------:R1:W-:Y:S04]  /*ea030*/  @P4 STG.E [R176.64], R251 ;  /* 0x000000fbb0004986 */ /* 0x0003e8000c101904 */
[----:B------:R1:W-:Y:S01]  /*ea040*/  @P5 STG.E [R178.64], R249 ;  /* 0x000000f9b2005986 */ /* 0x0003e2000c101904 */
[----:B------:R-:W-:Y:S01]  /*ea050*/  ISETP.LT.AND P5, PT, R150, c[0x0][0x178], !P3 ;  /* 0x00005e0096007a0c */ /* 0x000fe20005fa1270 */
[----:B------:R-:W-:Y:S01]  /*ea060*/  IMAD.WIDE R2, R181, 0x4, R6 ;  /* 0x00000004b5027825 */ /* 0x000fe200078e0206 */
[----:B------:R-:W-:-:S03]  /*ea070*/  ISETP.LT.AND P1, PT, R151, c[0x0][0x178], !P3 ;  /* 0x00005e0097007a0c */ /* 0x000fc60005f21270 */
[C---:B-1----:R-:W-:Y:S01]  /*ea080*/  IMAD.WIDE R176, R181.reuse, 0x4, R4 ;  /* 0x00000004b5b07825 */ /* 0x042fe200078e0204 */
[----:B------:R-:W-:Y:S01]  /*ea090*/  IADD3 R181, R181, c[0x0][0x198], RZ ;  /* 0x00006600b5b57a10 */ /* 0x000fe20007ffe0ff */
[----:B------:R1:W-:Y:S01]  /*ea0a0*/  @P0 STG.E [R2.64], R248 ;  /* 0x000000f802000986 */ /* 0x0003e2000c101904 */
[----:B------:R-:W-:Y:S02]  /*ea0b0*/  ISETP.LT.AND P4, PT, R111, c[0x0][0x178], !P3 ;  /* 0x00005e006f007a0c */ /* 0x000fe40005f81270 */
[----:B------:R-:W-:Y:S01]  /*ea0c0*/  IADD3 R178, R252, 0x23, RZ ;  /* 0x00000023fcb27810 */ /* 0x000fe20007ffe0ff */
[----:B------:R1:W-:Y:S01]  /*ea0d0*/  @P6 STG.E [R176.64], R185 ;  /* 0x000000b9b0006986 */ /* 0x0003e2000c101904 */
[----:B------:R-:W-:Y:S02]  /*ea0e0*/  ISETP.LT.AND P3, PT, R186, c[0x0][0x178], !P3 ;  /* 0x00005e00ba007a0c */ /* 0x000fe40005f61270 */
[----:B------:R-:W-:Y:S01]  /*ea0f0*/  ISETP.GE.AND P0, PT, R178, c[0x0][0x17c], PT ;  /* 0x00005f00b2007a0c */ /* 0x000fe20003f06270 */
[----:B-1----:R-:W-:-:S04]  /*ea100*/  IMAD.WIDE R2, R181, 0x4, R174 ;  /* 0x00000004b5027825 */ /* 0x002fc800078e02ae */
[----:B------:R-:W-:-:S04]  /*ea110*/  IMAD.WIDE R176, R181, 0x4, R172 ;  /* 0x00000004b5b07825 */ /* 0x000fc800078e02ac */
[C---:B------:R-:W-:Y:S01]  /*ea120*/  IMAD.WIDE R178, R181.reuse, 0x4, R6 ;  /* 0x00000004b5b27825 */ /* 0x040fe200078e0206 */
[----:B----4-:R1:W-:Y:S04]  /*ea130*/  @P5 STG.E [R2.64], R247 ;  /* 0x000000f702005986 */ /* 0x0103e8000c101904 */
[----:B---3--:R3:W-:Y:S04]  /*ea140*/  @P1 STG.E [R176.64], R245 ;  /* 0x000000f5b0001986 */ /* 0x0087e8000c101904 */
[----:B-1----:R-:W4:Y:S01]  /*ea150*/  LDL.LU R247, [R1+0x1a0] ;  /* 0x0001a00001f77983 */ /* 0x002f220000300800 */
[----:B------:R-:W-:-:S03]  /*ea160*/  IMAD.WIDE R2, R181, 0x4, R4 ;  /* 0x00000004b5027825 */ /* 0x000fc600078e0204 */
[----:B---3--:R-:W3:Y:S04]  /*ea170*/  LDL.LU R245, [R1+0x2b4] ;  /* 0x0002b40001f57983 */ /* 0x008ee80000300800 */
[----:B------:R1:W-:Y:S04]  /*ea180*/  @P4 STG.E [R178.64], R246 ;  /* 0x000000f6b2004986 */ /* 0x0003e8000c101904 */
[----:B------:R-:W3:Y:S04]  /*ea190*/  LDL.LU R248, [R1+0x274] ;  /* 0x0002740001f87983 */ /* 0x000ee80000300800 */
[----:B-1----:R-:W3:Y:S04]  /*ea1a0*/  LDL.LU R246, [R1+0x224] ;  /* 0x0002240001f67983 */ /* 0x002ee80000300800 */
[----:B--2---:R1:W-:Y:S04]  /*ea1b0*/  @P3 STG.E [R2.64], R244 ;  /* 0x000000f402003986 */ /* 0x0043e8000c101904 */
[----:B-1----:R-:W2:Y:S01]  /*ea1c0*/  LDL.LU R244, [R1+0x1a4] ;  /* 0x0001a40001f47983 */ /* 0x002ea20000300800 */
[----:B------:R-:W-:-:S02]  /*ea1d0*/  IADD3 R183, R252, 0x20, RZ ;  /* 0x00000020fcb77810 */ /* 0x000fc40007ffe0ff */
[----:B------:R-:W-:Y:S01]  /*ea1e0*/  IADD3 R180, R181, c[0x0][0x198], RZ ;  /* 0x00006600b5b47a10 */ /* 0x000fe20007ffe0ff */
[----:B------:R-:W2:Y:S01]  /*ea1f0*/  LDL.LU R249, [R1+0x310] ;  /* 0x0003100001f97983 */ /* 0x000ea20000300800 */
[----:B------:R-:W-:Y:S02]  /*ea200*/  ISETP.GE.AND P2, PT, R183, c[0x0][0x17c], PT ;  /* 0x00005f00b7007a0c */ /* 0x000fe40003f46270 */
[----:B------:R-:W-:Y:S01]  /*ea210*/  IADD3 R182, R252, 0x21, RZ ;  /* 0x00000021fcb67810 */ /* 0x000fe20007ffe0ff */
[----:B------:R-:W-:Y:S01]  /*ea220*/  IMAD.WIDE R176, R180, 0x4, R174 ;  /* 0x00000004b4b07825 */ /* 0x000fe200078e02ae */
[----:B------:R-:W-:Y:S01]  /*ea230*/  ISETP.LT.AND P6, PT, R150, c[0x0][0x178], !P2 ;  /* 0x00005e0096007a0c */ /* 0x000fe200057c1270 */
[----:B------:R-:W2:Y:S01]  /*ea240*/  LDL.LU R185, [R1+0x2a0] ;  /* 0x0002a00001b97983 */ /* 0x000ea20000300800 */
[----:B------:R-:W-:Y:S02]  /*ea250*/  ISETP.LT.AND P5, PT, R151, c[0x0][0x178], !P2 ;  /* 0x00005e0097007a0c */ /* 0x000fe400057a1270 */
[----:B------:R-:W-:Y:S01]  /*ea260*/  ISETP.LT.AND P1, PT, R111, c[0x0][0x178], !P2 ;  /* 0x00005e006f007a0c */ /* 0x000fe20005721270 */
[----:B------:R-:W-:Y:S01]  /*ea270*/  IMAD.WIDE R178, R180, 0x4, R172 ;  /* 0x00000004b4b27825 */ /* 0x000fe200078e02ac */
[----:B------:R-:W-:-:S02]  /*ea280*/  ISETP.GE.AND P4, PT, R182, c[0x0][0x17c], PT ;  /* 0x00005f00b6007a0c */ /* 0x000fc40003f86270 */
[----:B------:R-:W-:Y:S01]  /*ea290*/  ISETP.LT.AND P2, PT, R186, c[0x0][0x178], !P2 ;  /* 0x00005e00ba007a0c */ /* 0x000fe20005741270 */
[----:B------:R-:W-:Y:S01]  /*ea2a0*/  IMAD.WIDE R2, R180, 0x4, R6 ;  /* 0x00000004b4027825 */ /* 0x000fe200078e0206 */
[----:B------:R-:W-:-:S03]  /*ea2b0*/  ISETP.LT.AND P3, PT, R151, c[0x0][0x178], !P4 ;  /* 0x00005e0097007a0c */ /* 0x000fc60006761270 */
[----:B------:R1:W-:Y:S01]  /*ea2c0*/  @P6 STG.E [R176.64], R250 ;  /* 0x000000fab0006986 */ /* 0x0003e2000c101904 */
[----:B------:R-:W-:-:S03]  /*ea2d0*/  ISETP.LT.AND P6, PT, R150, c[0x0][0x178], !P4 ;  /* 0x00005e0096007a0c */ /* 0x000fc600067c1270 */
[----:B------:R1:W-:Y:S01]  /*ea2e0*/  @P5 STG.E [R178.64], R187 ;  /* 0x000000bbb2005986 */ /* 0x0003e2000c101904 */
[----:B------:R-:W-:Y:S02]  /*ea2f0*/  ISETP.LT.AND P5, PT, R111, c[0x0][0x178], !P4 ;  /* 0x00005e006f007a0c */ /* 0x000fe400067a1270 */
[C---:B------:R-:W-:Y:S01]  /*ea300*/  IADD3 R181, R180.reuse, c[0x0][0x198], RZ ;  /* 0x00006600b4b57a10 */ /* 0x040fe20007ffe0ff */
[----:B------:R1:W-:Y:S02]  /*ea310*/  @P1 STG.E [R2.64], R243 ;  /* 0x000000f302001986 */ /* 0x0003e4000c101904 */
[----:B-1----:R-:W-:Y:S01]  /*ea320*/  IMAD.WIDE R176, R180, 0x4, R4 ;  /* 0x00000004b4b07825 */ /* 0x002fe200078e0204 */
[----:B------:R-:W-:Y:S01]  /*ea330*/  IADD3 R178, R252, 0x22, RZ ;  /* 0x00000022fcb27810 */ /* 0x000fe20007ffe0ff */
[----:B------:R-:W2:Y:S01]  /*ea340*/  LDL.LU R187, [R1+0x250] ;  /* 0x0002500001bb7983 */ /* 0x000ea20000300800 */
[----:B------:R-:W-:Y:S01]  /*ea350*/  ISETP.LT.AND P4, PT, R186, c[0x0][0x178], !P4 ;  /* 0x00005e00ba007a0c */ /* 0x000fe20006781270 */
[C---:B------:R-:W-:Y:S01]  /*ea360*/  IMAD.WIDE R2, R181.reuse, 0x4, R174 ;  /* 0x00000004b5027825 */ /* 0x040fe200078e02ae */
[----:B------:R-:W-:Y:S01]  /*ea370*/  ISETP.GE.AND P1, PT, R178, c[0x0][0x17c], PT ;  /* 0x00005f00b2007a0c */ /* 0x000fe20003f26270 */
[----:B------:R-:W2:Y:S02]  /*ea380*/  LDL.LU R243, [R1+0x200] ;  /* 0x0002000001f37983 */ /* 0x000ea40000300800 */
[----:B------:R-:W-:-:S02]  /*ea390*/  IMAD.WIDE R178, R181, 0x4, R172 ;  /* 0x00000004b5b27825 */ /* 0x000fc400078e02ac */
[----:B----4-:R1:W-:Y:S04]  /*ea3a0*/  @P2 STG.E [R176.64], R247 ;  /* 0x000000f7b0002986 */ /* 0x0103e8000c101904 */
[----:B---3--:R3:W-:Y:S01]  /*ea3b0*/  @P6 STG.E [R2.64], R245 ;  /* 0x000000f502006986 */ /* 0x0087e2000c101904 */
[----:B-1----:R-:W-:-:S03]  /*ea3c0*/  IMAD.WIDE R176, R181, 0x4, R6 ;  /* 0x00000004b5b07825 */ /* 0x002fc600078e0206 */
[----:B------:R-:W4:Y:S04]  /*ea3d0*/  LDL.LU R247, [R1+0x314] ;  /* 0x0003140001f77983 */ /* 0x000f280000300800 */
[----:B------:R-:W-:Y:S01]  /*ea3e0*/  @P3 STG.E [R178.64], R248 ;  /* 0x000000f8b2003986 */ /* 0x000fe2000c101904 */
[----:B---3--:R-:W-:-:S03]  /*ea3f0*/  IMAD.WIDE R2, R181, 0x4, R4 ;  /* 0x00000004b5027825 */ /* 0x008fc600078e0204 */
[----:B------:R-:W3:Y:S04]  /*ea400*/  LDL.LU R245, [R1+0x2a4] ;  /* 0x0002a40001f57983 */ /* 0x000ee80000300800 */
[----:B------:R1:W-:Y:S04]  /*ea410*/  @P5 STG.E [R176.64], R246 ;  /* 0x000000f6b0005986 */ /* 0x0003e8000c101904 */
[----:B-1----:R-:W3:Y:S04]  /*ea420*/  LDL.LU R246, [R1+0x254] ;  /* 0x0002540001f67983 */ /* 0x002ee80000300800 */
[----:B--2---:R1:W-:Y:S04]  /*ea430*/  @P4 STG.E [R2.64], R244 ;  /* 0x000000f402004986 */ /* 0x0043e8000c101904 */
[----:B-1----:R-:W2:Y:S01]  /*ea440*/  LDL.LU R244, [R1+0x204] ;  /* 0x0002040001f47983 */ /* 0x002ea20000300800 */
[----:B------:R-:W-:-:S02]  /*ea450*/  ISETP.LT.AND P2, PT, R150, c[0x0][0x178], !P1 ;  /* 0x00005e0096007a0c */ /* 0x000fc40004f41270 */
[----:B------:R-:W-:Y:S01]  /*ea460*/  ISETP.LT.AND P3, PT, R151, c[0x0][0x178], !P1 ;  /* 0x00005e0097007a0c */ /* 0x000fe20004f61270 */
[----:B------:R-:W2:Y:S01]  /*ea470*/  LDL.LU R251, [R1+0x330] ;  /* 0x0003300001fb7983 */ /* 0x000ea20000300800 */
[----:B------:R-:W-:Y:S02]  /*ea480*/  IADD3 R178, R181, c[0x0][0x198], RZ ;  /* 0x00006600b5b27a10 */ /* 0x000fe40007ffe0ff */
[----:B------:R-:W-:Y:S01]  /*ea490*/  ISETP.LT.AND P4, PT, R111, c[0x0][0x178], !P1 ;  /* 0x00005e006f007a0c */ /* 0x000fe20004f81270 */
[----:B------:R-:W2:Y:S01]  /*ea4a0*/  LDL.LU R250, [R1+0x2e0] ;  /* 0x0002e00001fa7983 */ /* 0x000ea20000300800 */
[----:B------:R-:W-:Y:S01]  /*ea4b0*/  ISETP.LT.AND P1, PT, R186, c[0x0][0x178], !P1 ;  /* 0x00005e00ba007a0c */ /* 0x000fe20004f21270 */
[----:B------:R-:W-:Y:S01]  /*ea4c0*/  IMAD.WIDE R2, R178, 0x4, R174 ;  /* 0x00000004b2027825 */ /* 0x000fe200078e02ae */
[----:B------:R-:W-:Y:S01]  /*ea4d0*/  ISETP.LT.AND P6, PT, R150, c[0x0][0x178], !P0 ;  /* 0x00005e0096007a0c */ /* 0x000fe200047c1270 */
[----:B------:R-:W2:Y:S02]  /*ea4e0*/  LDL.LU R248, [R1+0x280] ;  /* 0x0002800001f87983 */ /* 0x000ea40000300800 */
[----:B------:R-:W-:Y:S01]  /*ea4f0*/  IMAD.WIDE R176, R178, 0x4, R172 ;  /* 0x00000004b2b07825 */ /* 0x000fe200078e02ac */
[----:B------:R-:W-:Y:S01]  /*ea500*/  ISETP.LT.AND P5, PT, R151, c[0x0][0x178], !P0 ;  /* 0x00005e0097007a0c */ /* 0x000fe200047a1270 */
[----:B------:R1:W-:Y:S01]  /*ea510*/  @P2 STG.E [R2.64], R249 ;  /* 0x000000f902002986 */ /* 0x0003e2000c101904 */
[----:B------:R-:W-:-:S03]  /*ea520*/  IADD3 R179, R252, 0x24, RZ ;  /* 0x00000024fcb37810 */ /* 0x000fc60007ffe0ff */
[----:B------:R1:W-:Y:S01]  /*ea530*/  @P3 STG.E [R176.64], R185 ;  /* 0x000000b9b0003986 */ /* 0x0003e2000c101904 */
[----:B------:R-:W-:Y:S02]  /*ea540*/  ISETP.LT.AND P3, PT, R111, c[0x0][0x178], !P0 ;  /* 0x00005e006f007a0c */ /* 0x000fe40004761270 */
[C---:B------:R-:W-:Y:S01]  /*ea550*/  IADD3 R182, R178.reuse, c[0x0][0x198], RZ ;  /* 0x00006600b2b67a10 */ /* 0x040fe20007ffe0ff */
[----:B-1----:R-:W-:-:S04]  /*ea560*/  IMAD.WIDE R2, R178, 0x4, R6 ;  /* 0x00000004b2027825 */ /* 0x002fc800078e0206 */
[----:B------:R-:W-:Y:S01]  /*ea570*/  IMAD.WIDE R176, R178, 0x4, R4 ;  /* 0x00000004b2b07825 */ /* 0x000fe200078e0204 */
[----:B------:R1:W-:Y:S01]  /*ea580*/  @P4 STG.E [R2.64], R187 ;  /* 0x000000bb02004986 */ /* 0x0003e2000c101904 */
[----:B------:R-:W-:Y:S02]  /*ea590*/  ISETP.GE.AND P2, PT, R179, c[0x0][0x17c], PT ;  /* 0x00005f00b3007a0c */ /* 0x000fe40003f46270 */
[----:B------:R-:W-:Y:S01]  /*ea5a0*/  IMAD.WIDE R178, R182, 0x4, R174 ;  /* 0x00000004b6b27825 */ /* 0x000fe200078e02ae */
[----:B------:R1:W-:Y:S01]  /*ea5b0*/  @P1 STG.E [R176.64], R243 ;  /* 0x000000f3b0001986 */ /* 0x0003e2000c101904 */
[----:B------:R-:W-:Y:S02]  /*ea5c0*/  ISETP.LT.AND P1, PT, R186, c[0x0][0x178], !P0 ;  /* 0x00005e00ba007a0c */ /* 0x000fe40004721270 */
[----:B------:R-:W-:-:S04]  /*ea5d0*/  IMAD.WIDE R180, R182, 0x4, R172 ;  /* 0x00000004b6b47825 */ /* 0x000fc800078e02ac */
[C---:B-1----:R-:W-:Y:S01]  /*ea5e0*/  IMAD.WIDE R2, R182.reuse, 0x4, R6 ;  /* 0x00000004b6027825 */ /* 0x042fe200078e0206 */
[----:B------:R-:W2:Y:S04]  /*ea5f0*/  LDL.LU R243, [R1+0x230] ;  /* 0x0002300001f37983 */ /* 0x000ea80000300800 */
[----:B----4-:R1:W-:Y:S04]  /*ea600*/  @P6 STG.E [R178.64], R247 ;  /* 0x000000f7b2006986 */ /* 0x0103e8000c101904 */
[----:B---3--:R3:W-:Y:S04]  /*ea610*/  @P5 STG.E [R180.64], R245 ;  /* 0x000000f5b4005986 */ /* 0x0087e8000c101904 */
[----:B-1----:R-:W4:Y:S04]  /*ea620*/  LDL.LU R247, [R1+0x334] ;  /* 0x0003340001f77983 */ /* 0x002f280000300800 */
[----:B---3--:R-:W3:Y:S04]  /*ea630*/  LDL.LU R245, [R1+0x2e4] ;  /* 0x0002e40001f57983 */ /* 0x008ee80000300800 */
[----:B------:R1:W-:Y:S02]  /*ea640*/  @P3 STG.E [R2.64], R246 ;  /* 0x000000f602003986 */ /* 0x0003e4000c101904 */
[----:B-1----:R-:W-:-:S02]  /*ea650*/  IMAD.WIDE R2, R182, 0x4, R4 ;  /* 0x00000004b6027825 */ /* 0x002fc400078e0204 */
[----:B------:R-:W3:Y:S04]  /*ea660*/  LDL.LU R246, [R1+0x284] ;  /* 0x0002840001f67983 */ /* 0x000ee80000300800 */
[----:B--2---:R1:W-:Y:S04]  /*ea670*/  @P1 STG.E [R2.64], R244 ;  /* 0x000000f402001986 */ /* 0x0043e8000c101904 */
[----:B-1----:R-:W2:Y:S01]  /*ea680*/  LDL.LU R244, [R1+0x234] ;  /* 0x0002340001f47983 */ /* 0x002ea20000300800 */
[----:B------:R-:W-:Y:S02]  /*ea690*/  ISETP.LT.AND P6, PT, R150, c[0x0][0x178], !P2 ;  /* 0x00005e0096007a0c */ /* 0x000fe400057c1270 */
[----:B------:R-:W-:Y:S01]  /*ea6a0*/  ISETP.LT.AND P5, PT, R151, c[0x0][0x178], !P2 ;  /* 0x00005e0097007a0c */ /* 0x000fe200057a1270 */
[----:B------:R-:W2:Y:S01]  /*ea6b0*/  LDL.LU R249, [R1+0x380] ;  /* 0x0003800001f97983 */ /* 0x000ea20000300800 */
[----:B------:R-:W-:-:S02]  /*ea6c0*/  ISETP.LT.AND P4, PT, R111, c[0x0][0x178], !P2 ;  /* 0x00005e006f007a0c */ /* 0x000fc40005781270 */
[----:B------:R-:W-:Y:S01]  /*ea6d0*/  IADD3 R176, R252, 0x26, RZ ;  /* 0x00000026fcb07810 */ /* 0x000fe20007ffe0ff */
[----:B------:R-:W2:Y:S01]  /*ea6e0*/  LDL.LU R185, [R1+0x320] ;  /* 0x0003200001b97983 */ /* 0x000ea20000300800 */
[----:B------:R-:W-:Y:S02]  /*ea6f0*/  IADD3 R183, R182, c[0x0][0x198], RZ ;  /* 0x00006600b6b77a10 */ /* 0x000fe40007ffe0ff */
[----:B------:R-:W-:Y:S01]  /*ea700*/  IADD3 R178, R252, 0x25, RZ ;  /* 0x00000025fcb27810 */ /* 0x000fe20007ffe0ff */
[----:B------:R-:W2:Y:S01]  /*ea710*/  LDL.LU R187, [R1+0x2c0] ;  /* 0x0002c00001bb7983 */ /* 0x000ea20000300800 */
[----:B------:R-:W-:Y:S01]  /*ea720*/  ISETP.GE.AND P0, PT, R176, c[0x0][0x17c], PT ;  /* 0x00005f00b0007a0c */ /* 0x000fe20003f06270 */
[----:B------:R-:W-:Y:S01]  /*ea730*/  IMAD.WIDE R176, R183, 0x4, R174 ;  /* 0x00000004b7b07825 */ /* 0x000fe200078e02ae */
[----:B------:R-:W-:-:S03]  /*ea740*/  ISETP.GE.AND P3, PT, R178, c[0x0][0x17c], PT ;  /* 0x00005f00b2007a0c */ /* 0x000fc60003f66270 */
[C---:B------:R-:W-:Y:S01]  /*ea750*/  IMAD.WIDE R178, R183.reuse, 0x4, R172 ;  /* 0x00000004b7b27825 */ /* 0x040fe200078e02ac */
[----:B------:R-:W-:Y:S03]  /*ea760*/  @P6 STG.E [R176.64], R251 ;  /* 0x000000fbb0006986 */ /* 0x000fe6000c101904 */
[----:B------:R-:W-:Y:S01]  /*ea770*/  IMAD.WIDE R180, R183, 0x4, R6 ;  /* 0x00000004b7b47825 */ /* 0x000fe200078e0206 */
[----:B------:R1:W-:Y:S01]  /*ea780*/  @P5 STG.E [R178.64], R250 ;  /* 0x000000fab2005986 */ /* 0x0003e2000c101904 */
[----:B------:R-:W-:-:S03]  /*ea790*/  ISETP.LT.AND P2, PT, R186, c[0x0][0x178], !P2 ;  /* 0x00005e00ba007a0c */ /* 0x000fc60005741270 */
[----:B------:R1:W-:Y:S01]  /*ea7a0*/  @P4 STG.E [R180.64], R248 ;  /* 0x000000f8b4004986 */ /* 0x0003e2000c101904 */
[----:B------:R-:W-:Y:S02]  /*ea7b0*/  ISETP.LT.AND P4, PT, R150, c[0x0][0x178], !P3 ;  /* 0x00005e0096007a0c */ /* 0x000fe40005f81270 */
[----:B------:R-:W-:Y:S02]  /*ea7c0*/  ISETP.LT.AND P6, PT, R151, c[0x0][0x178], !P3 ;  /* 0x00005e0097007a0c */ /* 0x000fe40005fc1270 */
[----:B------:R-:W-:Y:S02]  /*ea7d0*/  ISETP.LT.AND P1, PT, R186, c[0x0][0x178], !P3 ;  /* 0x00005e00ba007a0c */ /* 0x000fe40005f21270 */
[----:B------:R-:W-:Y:S01]  /*ea7e0*/  ISETP.LT.AND P3, PT, R111, c[0x0][0x178], !P3 ;  /* 0x00005e006f007a0c */ /* 0x000fe20005f61270 */
[C---:B-1----:R-:W-:Y:S01]  /*ea7f0*/  IMAD.WIDE R178, R183.reuse, 0x4, R4 ;  /* 0x00000004b7b27825 */ /* 0x042fe200078e0204 */
[----:B------:R-:W-:-:S04]  /*ea800*/  IADD3 R181, R183, c[0x0][0x198], RZ ;  /* 0x00006600b7b57a10 */ /* 0x000fc80007ffe0ff */
[----:B------:R1:W-:Y:S01]  /*ea810*/  @P2 STG.E [R178.64], R243 ;  /* 0x000000f3b2002986 */ /* 0x0003e2000c101904 */
[----:B------:R-:W-:-:S04]  /*ea820*/  IMAD.WIDE R2, R181, 0x4, R174 ;  /* 0x00000004b5027825 */ /* 0x000fc800078e02ae */
[C---:B------:R-:W-:Y:S01]  /*ea830*/  IMAD.WIDE R176, R181.reuse, 0x4, R172 ;  /* 0x00000004b5b07825 */ /* 0x040fe200078e02ac */
[----:B-1----:R-:W2:Y:S04]  /*ea840*/  LDL.LU R243, [R1+0x260] ;  /* 0x0002600001f37983 */ /* 0x002ea80000300800 */
[----:B----4-:R1:W-:Y:S04]  /*ea850*/  @P4 STG.E [R2.64], R247 ;  /* 0x000000f702004986 */ /* 0x0103e8000c101904 */
[----:B---3--:R3:W-:Y:S04]  /*ea860*/  @P6 STG.E [R176.64], R245 ;  /* 0x000000f5b0006986 */ /* 0x0087e8000c101904 */
[----:B-1----:R-:W4:Y:S01]  /*ea870*/  LDL.LU R247, [R1+0x384] ;  /* 0x0003840001f77983 */ /* 0x002f220000300800 */
[----:B------:R-:W-:-:S04]  /*ea880*/  IMAD.WIDE R2, R181, 0x4, R6 ;  /* 0x00000004b5027825 */ /* 0x000fc800078e0206 */
[----:B---3--:R-:W-:Y:S01]  /*ea890*/  IMAD.WIDE R176, R181, 0x4, R4 ;  /* 0x00000004b5b07825 */ /* 0x008fe200078e0204 */
[----:B------:R-:W3:Y:S04]  /*ea8a0*/  LDL.LU R245, [R1+0x324] ;  /* 0x0003240001f57983 */ /* 0x000ee80000300800 */
[----:B------:R-:W-:Y:S04]  /*ea8b0*/  @P3 STG.E [R2.64], R246 ;  /* 0x000000f602003986 */ /* 0x000fe8000c101904 */
[----:B--2---:R1:W-:Y:S04]  /*ea8c0*/  @P1 STG.E [R176.64], R244 ;  /* 0x000000f4b0001986 */ /* 0x0043e8000c101904 */
[----:B-1----:R-:W2:Y:S01]  /*ea8d0*/  LDL.LU R244, [R1+0x2c4] ;  /* 0x0002c40001f47983 */ /* 0x002ea20000300800 */
[----:B------:R-:W-:-:S02]  /*ea8e0*/  IADD3 R180, R252, 0x27, RZ ;  /* 0x00000027fcb47810 */ /* 0x000fc40007ffe0ff */
[----:B------:R-:W-:Y:S01]  /*ea8f0*/  ISETP.LT.AND P5, PT, R150, c[0x0][0x178], !P0 ;  /* 0x00005e0096007a0c */ /* 0x000fe200047a1270 */
[----:B------:R-:W2:Y:S01]  /*ea900*/  LDL.LU R246, [R1+0x264] ;  /* 0x0002640001f67983 */ /* 0x000ea20000300800 */
[----:B------:R-:W-:Y:S02]  /*ea910*/  ISETP.LT.AND P6, PT, R151, c[0x0][0x178], !P0 ;  /* 0x00005e0097007a0c */ /* 0x000fe400047c1270 */
[----:B------:R-:W-:Y:S01]  /*ea920*/  ISETP.GE.AND P2, PT, R180, c[0x0][0x17c], PT ;  /* 0x00005f00b4007a0c */ /* 0x000fe20003f46270 */
[----:B------:R-:W2:Y:S01]  /*ea930*/  LDL.LU R183, [R1+0x3b0] ;  /* 0x0003b00001b77983 */ /* 0x000ea20000300800 */
[----:B------:R-:W-:Y:S02]  /*ea940*/  ISETP.LT.AND P4, PT, R111, c[0x0][0x178], !P0 ;  /* 0x00005e006f007a0c */ /* 0x000fe40004781270 */
[----:B------:R-:W-:Y:S01]  /*ea950*/  IADD3 R180, R181, c[0x0][0x198], RZ ;  /* 0x00006600b5b47a10 */ /* 0x000fe20007ffe0ff */
[----:B------:R-:W2:Y:S01]  /*ea960*/  LDL.LU R184, [R1+0x350] ;  /* 0x0003500001b87983 */ /* 0x000ea20000300800 */
[----:B------:R-:W-:-:S03]  /*ea970*/  ISETP.LT.AND P1, PT, R186, c[0x0][0x178], !P0 ;  /* 0x00005e00ba007a0c */ /* 0x000fc60004721270 */
[----:B------:R-:W-:Y:S01]  /*ea980*/  IMAD.WIDE R178, R180, 0x4, R174 ;  /* 0x00000004b4b27825 */ /* 0x000fe200078e02ae */
[----:B------:R-:W-:Y:S01]  /*ea990*/  ISETP.LT.AND P3, PT, R150, c[0x0][0x178], !P2 ;  /* 0x00005e0096007a0c */ /* 0x000fe20005761270 */
[----:B------:R-:W2:Y:S02]  /*ea9a0*/  LDL.LU R248, [R1+0x2f0] ;  /* 0x0002f00001f87983 */ /* 0x000ea40000300800 */
[----:B------:R-:W-:-:S04]  /*ea9b0*/  IMAD.WIDE R176, R180, 0x4, R172 ;  /* 0x00000004b4b07825 */ /* 0x000fc800078e02ac */
[C---:B------:R-:W-:Y:S01]  /*ea9c0*/  IMAD.WIDE R2, R180.reuse, 0x4, R6 ;  /* 0x00000004b4027825 */ /* 0x040fe200078e0206 */
[----:B------:R1:W-:Y:S01]  /*ea9d0*/  @P5 STG.E [R178.64], R249 ;  /* 0x000000f9b2005986 */ /* 0x0003e2000c101904 */
[----:B------:R-:W-:-:S03]  /*ea9e0*/  IADD3 R181, R180, c[0x0][0x198], RZ ;  /* 0x00006600b4b57a10 */ /* 0x000fc60007ffe0ff */
[----:B------:R1:W-:Y:S01]  /*ea9f0*/  @P6 STG.E [R176.64], R185 ;  /* 0x000000b9b0006986 */ /* 0x0003e2000c101904 */
[----:B------:R-:W-:-:S03]  /*eaa00*/  ISETP.LT.AND P5, PT, R151, c[0x0][0x178], !P2 ;  /* 0x00005e0097007a0c */ /* 0x000fc600057a1270 */
[----:B------:R1:W-:Y:S01]  /*eaa10*/  @P4 STG.E [R2.64], R187 ;  /* 0x000000bb02004986 */ /* 0x0003e2000c101904 */
[----:B------:R-:W-:Y:S02]  /*eaa20*/  ISETP.LT.AND P6, PT, R111, c[0x0][0x178], !P2 ;  /* 0x00005e006f007a0c */ /* 0x000fe400057c1270 */
[----:B-1----:R-:W-:Y:S01]  /*eaa30*/  IADD3 R178, R252, 0x2a, RZ ;  /* 0x0000002afcb27810 */ /* 0x002fe20007ffe0ff */
[----:B------:R-:W-:Y:S01]  /*eaa40*/  IMAD.WIDE R176, R181, 0x4, R174 ;  /* 0x00000004b5b07825 */ /* 0x000fe200078e02ae */
[----:B------:R-:W2:Y:S03]  /*eaa50*/  LDL.LU R187, [R1+0x290] ;  /* 0x0002900001bb7983 */ /* 0x000ea60000300800 */
[----:B------:R-:W-:Y:S01]  /*eaa60*/  IMAD.WIDE R2, R180, 0x4, R4 ;  /* 0x00000004b4027825 */ /* 0x000fe200078e0204 */
[----:B------:R-:W-:-:S04]  /*eaa70*/  ISETP.GE.AND P0, PT, R178, c[0x0][0x17c], PT ;  /* 0x00005f00b2007a0c */ /* 0x000fc80003f06270 */
[----:B------:R1:W-:Y:S01]  /*eaa80*/  @P1 STG.E [R2.64], R243 ;  /* 0x000000f302001986 */ /* 0x0003e2000c101904 */
[----:B------:R-:W-:-:S04]  /*eaa90*/  IMAD.WIDE R178, R181, 0x4, R172 ;  /* 0x00000004b5b27825 */ /* 0x000fc800078e02ac */
[----:B-1----:R-:W-:Y:S01]  /*eaaa0*/  IMAD.WIDE R2, R181, 0x4, R6 ;  /* 0x00000004b5027825 */ /* 0x002fe200078e0206 */
[----:B----4-:R1:W-:Y:S04]  /*eaab0*/  @P3 STG.E [R176.64], R247 ;  /* 0x000000f7b0003986 */ /* 0x0103e8000c101904 */
[----:B-1----:R-:W4:Y:S04]  /*eaac0*/  LDL.LU R247, [R1+0x3b4] ;  /* 0x0003b40001f77983 */ /* 0x002f280000300800 */
[----:B---3--:R1:W-:Y:S04]  /*eaad0*/  @P5 STG.E [R178.64], R245 ;  /* 0x000000f5b2005986 */ /* 0x0083e8000c101904 */
[----:B------:R-:W3:Y:S04]  /*eaae0*/  LDL.LU R243, [R1+0x354] ;  /* 0x0003540001f37983 */ /* 0x000ee80000300800 */
[----:B-1----:R-:W3:Y:S04]  /*eaaf0*/  LDL.LU R245, [R1+0x2f4] ;  /* 0x0002f40001f57983 */ /* 0x002ee80000300800 */
[----:B--2---:R1:W-:Y:S04]  /*eab00*/  @P6 STG.E [R2.64], R244 ;  /* 0x000000f402006986 */ /* 0x0043e8000c101904 */
[----:B-1----:R-:W2:Y:S01]  /*eab10*/  LDL.LU R244, [R1+0x294] ;  /* 0x0002940001f47983 */ /* 0x002ea20000300800 */
[----:B------:R-:W-:-:S02]  /*eab20*/  IADD3 R182, R252, 0x28, RZ ;  /* 0x00000028fcb67810 */ /* 0x000fc40007ffe0ff */
[----:B------:R-:W-:Y:S01]  /*eab30*/  ISETP.LT.AND P2, PT, R186, c[0x0][0x178], !P2 ;  /* 0x00005e00ba007a0c */ /* 0x000fe20005741270 */
[----:B------:R-:W2:Y:S01]  /*eab40*/  LDL.LU R251, [R1+0x3e0] ;  /* 0x0003e00001fb7983 */ /* 0x000ea20000300800 */
[----:B------:R-:W-:Y:S02]  /*eab50*/  ISETP.GE.AND P4, PT, R182, c[0x0][0x17c], PT ;  /* 0x00005f00b6007a0c */ /* 0x000fe40003f86270 */
[----:B------:R-:W-:Y:S01]  /*eab60*/  IADD3 R176, R252, 0x29, RZ ;  /* 0x00000029fcb07810 */ /* 0x000fe20007ffe0ff */
[----:B------:R-:W2:Y:S01]  /*eab70*/  LDL.LU R250, [R1+0x390] ;  /* 0x0003900001fa7983 */ /* 0x000ea20000300800 */
[----:B------:R-:W-:Y:S02]  /*eab80*/  ISETP.LT.AND P5, PT, R150, c[0x0][0x178], !P4 ;  /* 0x00005e0096007a0c */ /* 0x000fe400067a1270 */
[----:B------:R-:W-:Y:S01]  /*eab90*/  ISETP.LT.AND P3, PT, R151, c[0x0][0x178], !P4 ;  /* 0x00005e0097007a0c */ /* 0x000fe20006761270 */
[----:B------:R-:W2:Y:S01]  /*eaba0*/  LDL.LU R249, [R1+0x340] ;  /* 0x0003400001f97983 */ /* 0x000ea20000300800 */
[----:B------:R-:W-:-:S02]  /*eabb0*/  ISETP.LT.AND P1, PT, R111, c[0x0][0x178], !P4 ;  /* 0x00005e006f007a0c */ /* 0x000fc40006721270 */
[C---:B------:R-:W-:Y:S01]  /*eabc0*/  IADD3 R182, R181.reuse, c[0x0][0x198], RZ ;  /* 0x00006600b5b67a10 */ /* 0x040fe20007ffe0ff */
[----:B------:R-:W2:Y:S01]  /*eabd0*/  LDL.LU R185, [R1+0x2d0] ;  /* 0x0002d00001b97983 */ /* 0x000ea20000300800 */
[----:B------:R-:W-:Y:S01]  /*eabe0*/  ISETP.LT.AND P4, PT, R186, c[0x0][0x178], !P4 ;  /* 0x00005e00ba007a0c */ /* 0x000fe20006781270 */
[----:B------:R-:W-:Y:S01]  /*eabf0*/  IMAD.WIDE R180, R181, 0x4, R4 ;  /* 0x00000004b5b47825 */ /* 0x000fe200078e0204 */
[----:B------:R-:W-:-:S03]  /*eac00*/  ISETP.GE.AND P6, PT, R176, c[0x0][0x17c], PT ;  /* 0x00005f00b0007a0c */ /* 0x000fc60003fc6270 */
[C---:B------:R-:W-:Y:S01]  /*eac10*/  IMAD.WIDE R2, R182.reuse, 0x4, R174 ;  /* 0x00000004b6027825 */ /* 0x040fe200078e02ae */
[----:B------:R1:W-:Y:S03]  /*eac20*/  @P2 STG.E [R180.64], R246 ;  /* 0x000000f6b4002986 */ /* 0x0003e6000c101904 */
[----:B------:R-:W-:Y:S01]  /*eac30*/  IMAD.WIDE R176, R182, 0x4, R172 ;  /* 0x00000004b6b07825 */ /* 0x000fe200078e02ac */
[----:B------:R-:W-:-:S03]  /*eac40*/  ISETP.LT.AND P2, PT, R150, c[0x0][0x178], !P6 ;  /* 0x00005e0096007a0c */ /* 0x000fc60007741270 */
[C---:B------:R-:W-:Y:S01]  /*eac50*/  IMAD.WIDE R178, R182.reuse, 0x4, R6 ;  /* 0x00000004b6b27825 */ /* 0x040fe200078e0206 */
[----:B------:R1:W-:Y:S03]  /*eac60*/  @P5 STG.E [R2.64], R183 ;  /* 0x000000b702005986 */ /* 0x0003e6000c101904 */
[C---:B-1----:R-:W-:Y:S01]  /*eac70*/  IMAD.WIDE R180, R182.reuse, 0x4, R4 ;  /* 0x00000004b6b47825 */ /* 0x042fe200078e0204 */
[----:B------:R-:W-:Y:S01]  /*eac80*/  @P3 STG.E [R176.64], R184 ;  /* 0x000000b8b0003986 */ /* 0x000fe2000c101904 */
[----:B------:R-:W-:-:S03]  /*eac90*/  IADD3 R182, R182, c[0x0][0x198], RZ ;  /* 0x00006600b6b67a10 */ /* 0x000fc60007ffe0ff */
[----:B------:R1:W-:Y:S01]  /*eaca0*/  @P1 STG.E [R178.64], R248 ;  /* 0x000000f8b2001986 */ /* 0x0003e2000c101904 */
[----:B------:R-:W-:-:S03]  /*eacb0*/  ISETP.LT.AND P3, PT, R111, c[0x0][0x178], !P6 ;  /* 0x00005e006f007a0c */ /* 0x000fc60007761270 */
[----:B------:R-:W-:Y:S01]  /*eacc0*/  @P4 STG.E [R180.64], R187 ;  /* 0x000000bbb4004986 */ /* 0x000fe2000c101904 */
[----:B------:R-:W-:Y:S02]  /*eacd0*/  ISETP.LT.AND P4, PT, R151, c[0x0][0x178], !P6 ;  /* 0x00005e0097007a0c */ /* 0x000fe40007781270 */
[----:B------:R-:W-:Y:S01]  /*eace0*/  ISETP.LT.AND P6, PT, R186, c[0x0][0x178], !P6 ;  /* 0x00005e00ba007a0c */ /* 0x000fe200077c1270 */
[----:B------:R-:W2:Y:S01]  /*eacf0*/  LDL.LU R246, [R1+0x3e4] ;  /* 0x0003e40001f67983 */ /* 0x000ea20000300800 */
[----:B------:R-:W-:Y:S01]  /*ead00*/  IADD3 R2, R252, 0x2b, RZ ;  /* 0x0000002bfc027810 */ /* 0x000fe20007ffe0ff */
[----:B-1----:R-:W-:-:S03]  /*ead10*/  IMAD.WIDE R178, R182, 0x4, R174 ;  /* 0x00000004b6b27825 */ /* 0x002fc600078e02ae */
[----:B------:R-:W-:Y:S01]  /*ead20*/  ISETP.GE.AND P1, PT, R2, c[0x0][0x17c], PT ;  /* 0x00005f0002007a0c */ /* 0x000fe20003f26270 */
[----:B------:R-:W-:-:S04]  /*ead30*/  IMAD.WIDE R2, R182, 0x4, R172 ;  /* 0x00000004b6027825 */ /* 0x000fc800078e02ac */
[C---:B------:R-:W-:Y:S01]  /*ead40*/  IMAD.WIDE R176, R182.reuse, 0x4, R6 ;  /* 0x00000004b6b07825 */ /* 0x040fe200078e0206 */
[----:B----4-:R1:W-:Y:S04]  /*ead50*/  @P2 STG.E [R178.64], R247 ;  /* 0x000000f7b2002986 */ /* 0x0103e8000c101904 */
[----:B---3--:R-:W-:Y:S04]  /*ead60*/  @P4 STG.E [R2.64], R243 ;  /* 0x000000f302004986 */ /* 0x008fe8000c101904 */
[----:B-1----:R-:W3:Y:S01]  /*ead70*/  LDL.LU R247, [R1+0x394] ;  /* 0x0003940001f77983 */ /* 0x002ee20000300800 */
[----:B------:R-:W-:-:S03]  /*ead80*/  IMAD.WIDE R178, R182, 0x4, R4 ;  /* 0x00000004b6b27825 */ /* 0x000fc600078e0204 */
[----:B------:R1:W-:Y:S04]  /*ead90*/  @P3 STG.E [R176.64], R245 ;  /* 0x000000f5b0003986 */ /* 0x0003e8000c101904 */
[----:B-1----:R-:W4:Y:S04]  /*eada0*/  LDL.LU R245, [R1+0x344] ;  /* 0x0003440001f57983 */ /* 0x002f280000300800 */
[----:B--2---:R1:W-:Y:S04]  /*eadb0*/  @P6 STG.E [R178.64], R244 ;  /* 0x000000f4b2006986 */ /* 0x0043e8000c101904 */
[----:B-1----:R-:W2:Y:S01]  /*eadc0*/  LDL.LU R244, [R1+0x2d4] ;  /* 0x0002d40001f47983 */ /* 0x002ea20000300800 */
[----:B------:R-:W-:-:S02]  /*eadd0*/  ISETP.LT.AND P5, PT, R150, c[0x0][0x178], !P0 ;  /* 0x00005e0096007a0c */ /* 0x000fc400047a1270 */
[----:B------:R-:W-:Y:S01]  /*eade0*/  IADD3 R180, R182, c[0x0][0x198], RZ ;  /* 0x00006600b6b47a10 */ /* 0x000fe20007ffe0ff */
[----:B------:R-:W2:Y:S04]  /*eadf0*/  LDL.LU R248, [R1+0x410] ;  /* 0x0004100001f87983 */ /* 0x000ea80000300800 */
[----:B------:R-:W-:Y:S01]  /*eae00*/  IMAD.WIDE R2, R180, 0x4, R174 ;  /* 0x00000004b4027825 */ /* 0x000fe200078e02ae */
[----:B------:R-:W-:Y:S01]  /*eae10*/  ISETP.LT.AND P3, PT, R151, c[0x0][0x178], !P0 ;  /* 0x00005e0097007a0c */ /* 0x000fe20004761270 */
[----:B------:R-:W2:Y:S01]  /*eae20*/  LDL.LU R187, [R1+0x3d0] ;  /* 0x0003d00001bb7983 */ /* 0x000ea20000300800 */
[----:B------:R-:W-:-:S03]  /*eae30*/  ISETP.LT.AND P4, PT, R111, c[0x0][0x178], !P0 ;  /* 0x00005e006f007a0c */ /* 0x000fc60004781270 */
[----:B------:R1:W-:Y:S01]  /*eae40*/  @P5 STG.E [R2.64], R251 ;  /* 0x000000fb02005986 */ /* 0x0003e2000c101904 */
[----:B------:R-:W-:Y:S02]  /*eae50*/  ISETP.LT.AND P5, PT, R186, c[0x0][0x178], !P0 ;  /* 0x00005e00ba007a0c */ /* 0x000fe400047a1270 */
[----:B------:R-:W-:Y:S01]  /*eae60*/  IADD3 R178, R252, 0x2c, RZ ;  /* 0x0000002cfcb27810 */ /* 0x000fe20007ffe0ff */
[----:B------:R-:W-:Y:S01]  /*eae70*/  IMAD.WIDE R176, R180, 0x4, R172 ;  /* 0x00000004b4b07825 */ /* 0x000fe200078e02ac */
[----:B------:R-:W-:Y:S01]  /*eae80*/  ISETP.LT.AND P6, PT, R150, c[0x0][0x178], !P1 ;  /* 0x00005e0096007a0c */ /* 0x000fe20004fc1270 */
[----:B------:R-:W2:Y:S01]  /*eae90*/  LDL.LU R243, [R1+0x370] ;  /* 0x0003700001f37983 */ /* 0x000ea20000300800 */
[----:B------:R-:W-:Y:S01]  /*eaea0*/  ISETP.GE.AND P2, PT, R178, c[0x0][0x17c], PT ;  /* 0x00005f00b2007a0c */ /* 0x000fe20003f46270 */
[----:B------:R-:W-:Y:S01]  /*eaeb0*/  IMAD.WIDE R178, R180, 0x4, R4 ;  /* 0x00000004b4b27825 */ /* 0x000fe200078e0204 */
[----:B------:R-:W-:-:S03]  /*eaec0*/  ISETP.LT.AND P0, PT, R151, c[0x0][0x178], !P1 ;  /* 0x00005e0097007a0c */ /* 0x000fc60004f01270 */
[C---:B-1----:R-:W-:Y:S01]  /*eaed0*/  IMAD.WIDE R2, R180.reuse, 0x4, R6 ;  /* 0x00000004b4027825 */ /* 0x042fe200078e0206 */
[----:B------:R-:W-:Y:S01]  /*eaee0*/  IADD3 R181, R180, c[0x0][0x198], RZ ;  /* 0x00006600b4b57a10 */ /* 0x000fe20007ffe0ff */
[----:B------:R1:W-:Y:S04]  /*eaef0*/  @P3 STG.E [R176.64], R250 ;  /* 0x000000fab0003986 */ /* 0x0003e8000c101904 */
[----:B------:R1:W-:Y:S04]  /*eaf00*/  @P4 STG.E [R2.64], R249 ;  /* 0x000000f902004986 */ /* 0x0003e8000c101904 */
[----:B------:R-:W-:Y:S01]  /*eaf10*/  @P5 STG.E [R178.64], R185 ;  /* 0x000000b9b2005986 */ /* 0x000fe2000c101904 */
[----:B------:R-:W-:-:S02]  /*eaf20*/  ISETP.LT.AND P5, PT, R111, c[0x0][0x178], !P1 ;  /* 0x00005e006f007a0c */ /* 0x000fc40004fa1270 */
[----:B------:R-:W-:Y:S01]  /*eaf30*/  ISETP.LT.AND P1, PT, R186, c[0x0][0x178], !P1 ;  /* 0x00005e00ba007a0c */ /* 0x000fe20004f21270 */
[----:B-1----:R-:W-:-:S04]  /*eaf40*/  IMAD.WIDE R176, R181, 0x4, R174 ;  /* 0x00000004b5b07825 */ /* 0x002fc800078e02ae */
[C---:B------:R-:W-:Y:S01]  /*eaf50*/  IMAD.WIDE R2, R181.reuse, 0x4, R172 ;  /* 0x00000004b5027825 */ /* 0x040fe200078e02ac */
[----:B------:R1:W-:Y:S04]  /*eaf60*/  @P6 STG.E [R176.64], R246 ;  /* 0x000000f6b0006986 */ /* 0x0003e8000c101904 */
[----:B-1----:R-:W2:Y:S01]  /*eaf70*/  LDL.LU R246, [R1+0x300] ;  /* 0x0003000001f67983 */ /* 0x002ea20000300800 */
[----:B------:R-:W-:-:S03]  /*eaf80*/  IMAD.WIDE R176, R181, 0x4, R4 ;  /* 0x00000004b5b07825 */ /* 0x000fc600078e0204 */
[----:B---3--:R1:W-:Y:S04]  /*eaf90*/  @P0 STG.E [R2.64], R247 ;  /* 0x000000f702000986 */ /* 0x0083e8000c101904 */
[----:B-1----:R-:W3:Y:S01]  /*eafa0*/  LDL.LU R247, [R1+0x414] ;  /* 0x0004140001f77983 */ /* 0x002ee20000300800 */
[----:B------:R-:W-:-:S03]  /*eafb0*/  IMAD.WIDE R2, R181, 0x4, R6 ;  /* 0x00000004b5027825 */ /* 0x000fc600078e0206 */
[----:B------:R-:W3:Y:S04]  /*eafc0*/  LDL.LU R185, [R1+0x3d4] ;  /* 0x0003d40001b97983 */ /* 0x000ee80000300800 */
[----:B----4-:R1:W-:Y:S04]  /*eafd0*/  @P5 STG.E [R2.64], R245 ;  /* 0x000000f502005986 */ /* 0x0103e8000c101904 */
[----:B-1----:R-:W4:Y:S04]  /*eafe0*/  LDL.LU R245, [R1+0x374] ;  /* 0x0003740001f57983 */ /* 0x002f280000300800 */
[----:B--2---:R1:W-:Y:S04]  /*eaff0*/  @P1 STG.E [R176.64], R244 ;  /* 0x000000f4b0001986 */ /* 0x0043e8000c101904 */
[----:B-1----:R-:W2:Y:S01]  /*eb000*/  LDL.LU R244, [R1+0x304] ;  /* 0x0003040001f47983 */ /* 0x002ea20000300800 */
[----:B------:R-:W-:-:S02]  /*eb010*/  ISETP.LT.AND P4, PT, R150, c[0x0][0x178], !P2 ;  /* 0x00005e0096007a0c */ /* 0x000fc40005781270 */
[----:B------:R-:W-:Y:S01]  /*eb020*/  ISETP.LT.AND P6, PT, R151, c[0x0][0x178], !P2 ;  /* 0x00005e0097007a0c */ /* 0x000fe200057c1270 */
[----:B------:R-:W2:Y:S01]  /*eb030*/  LDL.LU R250, [R1+0x440] ;  /* 0x0004400001fa7983 */ /* 0x000ea20000300800 */
[----:B------:R-:W-:Y:S02]  /*eb040*/  ISETP.LT.AND P3, PT, R111, c[0x0][0x178], !P2 ;  /* 0x00005e006f007a0c */ /* 0x000fe40005761270 */
[C---:B------:R-:W-:Y:S02]  /*eb050*/  IADD3 R178, R252.reuse, 0x2d, RZ ;  /* 0x0000002dfcb27810 */ /* 0x040fe40007ffe0ff */
[----:B------:R-:W-:Y:S02]  /*eb060*/  IADD3 R180, R181, c[0x0][0x198], RZ ;  /* 0x00006600b5b47a10 */ /* 0x000fe40007ffe0ff */
[----:B------:R-:W-:Y:S02]  /*eb070*/  IADD3 R179, R252, 0x34, RZ ;  /* 0x00000034fcb37810 */ /* 0x000fe40007ffe0ff */
[----:B------:R-:W-:Y:S01]  /*eb080*/  ISETP.GE.AND P5, PT, R178, c[0x0][0x17c], PT ;  /* 0x00005f00b2007a0c */ /* 0x000fe20003fa6270 */
[----:B------:R-:W-:Y:S01]  /*eb090*/  IMAD.WIDE R2, R180, 0x4, R174 ;  /* 0x00000004b4027825 */ /* 0x000fe200078e02ae */
[----:B------:R-:W-:-:S02]  /*eb0a0*/  ISETP.GE.AND P0, PT, R179, c[0x0][0x17c], PT ;  /* 0x00005f00b3007a0c */ /* 0x000fc40003f06270 */
[----:B------:R-:W-:Y:S01]  /*eb0b0*/  ISETP.LT.AND P2, PT, R186, c[0x0][0x178], !P2 ;  /* 0x00005e00ba007a0c */ /* 0x000fe20005741270 */
[----:B------:R-:W-:Y:S01]  /*eb0c0*/  IMAD.WIDE R176, R180, 0x4, R172 ;  /* 0x00000004b4b07825 */ /* 0x000fe200078e02ac */
[----:B------:R-:W-:-:S03]  /*eb0d0*/  ISETP.LT.AND P1, PT, R150, c[0x0][0x178], !P5 ;  /* 0x00005e0096007a0c */ /* 0x000fc60006f21270 */
[C---:B------:R-:W-:Y:S01]  /*eb0e0*/  IMAD.WIDE R178, R180.reuse, 0x4, R6 ;  /* 0x00000004b4b27825 */ /* 0x040fe200078e0206 */
[----:B------:R1:W-:Y:S01]  /*eb0f0*/  @P4 STG.E [R2.64], R248 ;  /* 0x000000f802004986 */ /* 0x0003e2000c101904 */
[----:B------:R-:W-:-:S03]  /*eb100*/  IADD3 R181, R180, c[0x0][0x198], RZ ;  /* 0x00006600b4b57a10 */ /* 0x000fc60007ffe0ff */
[----:B------:R1:W-:Y:S01]  /*eb110*/  @P6 STG.E [R176.64], R187 ;  /* 0x000000bbb0006986 */ /* 0x0003e2000c101904 */
[----:B------:R-:W-:-:S03]  /*eb120*/  ISETP.LT.AND P6, PT, R111, c[0x0][0x178], !P5 ;  /* 0x00005e006f007a0c */ /* 0x000fc60006fc1270 */
[----:B------:R1:W-:Y:S01]  /*eb130*/  @P3 STG.E [R178.64], R243 ;  /* 0x000000f3b2003986 */ /* 0x0003e2000c101904 */
[----:B------:R-:W-:Y:S02]  /*eb140*/  ISETP.LT.AND P3, PT, R151, c[0x0][0x178], !P5 ;  /* 0x00005e0097007a0c */ /* 0x000fe40006f61270 */
[----:B------:R-:W-:Y:S01]  /*eb150*/  ISETP.LT.AND P5, PT, R186, c[0x0][0x178], !P5 ;  /* 0x00005e00ba007a0c */ /* 0x000fe20006fa1270 */
[----:B-1----:R-:W-:Y:S01]  /*eb160*/  IMAD.WIDE R2, R180, 0x4, R4 ;  /* 0x00000004b4027825 */ /* 0x002fe200078e0204 */
[----:B------:R-:W2:Y:S03]  /*eb170*/  LDL.LU R187, [R1+0x3f0] ;  /* 0x0003f00001bb7983 */ /* 0x000ea60000300800 */
[----:B------:R-:W-:Y:S01]  /*eb180*/  IMAD.WIDE R176, R181, 0x4, R174 ;  /* 0x00000004b5b07825 */ /* 0x000fe200078e02ae */
[----:B------:R-:W-:Y:S01]  /*eb190*/  IADD3 R178, R252, 0x2e, RZ ;  /* 0x0000002efcb27810 */ /* 0x000fe20007ffe0ff */
[----:B------:R-:W2:Y:S03]  /*eb1a0*/  LDL.LU R243, [R1+0x3a0] ;  /* 0x0003a00001f37983 */ /* 0x000ea60000300800 */
[----:B------:R-:W-:Y:S01]  /*eb1b0*/  ISETP.GE.AND P4, PT, R178, c[0x0][0x17c], PT ;  /* 0x00005f00b2007a0c */ /* 0x000fe20003f86270 */
[----:B------:R1:W-:Y:S01]  /*eb1c0*/  @P2 STG.E [R2.64], R246 ;  /* 0x000000f602002986 */ /* 0x0003e2000c101904 */
[----:B------:R-:W-:-:S04]  /*eb1d0*/  IADD3 R178, R252, 0x2f, RZ ;  /* 0x0000002ffcb27810 */ /* 0x000fc80007ffe0ff */
[----:B------:R-:W-:Y:S01]  /*eb1e0*/  ISETP.GE.AND P2, PT, R178, c[0x0][0x17c], PT ;  /* 0x00005f00b2007a0c */ /* 0x000fe20003f46270 */
[C---:B------:R-:W-:Y:S01]  /*eb1f0*/  IMAD.WIDE R178, R181.reuse, 0x4, R4 ;  /* 0x00000004b5b27825 */ /* 0x040fe200078e0204 */
[----:B-1----:R-:W2:Y:S03]  /*eb200*/  LDL.LU R246, [R1+0x360] ;  /* 0x0003600001f67983 */ /* 0x002ea60000300800 */
[C---:B------:R-:W-:Y:S01]  /*eb210*/  IMAD.WIDE R2, R181.reuse, 0x4, R172 ;  /* 0x00000004b5027825 */ /* 0x040fe200078e02ac */
[----:B---3--:R1:W-:Y:S04]  /*eb220*/  @P1 STG.E [R176.64], R247 ;  /* 0x000000f7b0001986 */ /* 0x0083e8000c101904 */
[----:B------:R-:W-:Y:S01]  /*eb230*/  @P3 STG.E [R2.64], R185 ;  /* 0x000000b902003986 */ /* 0x000fe2000c101904 */
[----:B-1----:R-:W-:-:S03]  /*eb240*/  IMAD.WIDE R176, R181, 0x4, R6 ;  /* 0x00000004b5b07825 */ /* 0x002fc600078e0206 */
[----:B------:R-:W3:Y:S04]  /*eb250*/  LDL.LU R247, [R1+0x444] ;  /* 0x0004440001f77983 */ /* 0x000ee80000300800 */
[----:B----4-:R-:W-:Y:S04]  /*eb260*/  @P6 STG.E [R176.64], R245 ;  /* 0x000000f5b0006986 */ /* 0x010fe8000c101904 */
[----:B--2---:R1:W-:Y:S04]  /*eb270*/  @P5 STG.E [R178.64], R244 ;  /* 0x000000f4b2005986 */ /* 0x0043e8000c101904 */
[----:B-1----:R-:W2:Y:S04]  /*eb280*/  LDL.LU R244, [R1+0x3f4] ;  /* 0x0003f40001f47983 */ /* 0x002ea80000300800 */
[----:B------:R-:W4:Y:S04]  /*eb290*/  LDL.LU R249, [R1+0x3a4] ;  /* 0x0003a40001f97983 */ /* 0x000f280000300800 */
[----:B------:R-:W4:Y:S01]  /*eb2a0*/  LDL.LU R245, [R1+0x364] ;  /* 0x0003640001f57983 */ /* 0x000f220000300800 */
[----:B------:R-:W-:-:S02]  /*eb2b0*/  ISETP.LT.AND P1, PT, R150, c[0x0][0x178], !P4 ;  /* 0x00005e0096007a0c */ /* 0x000fc40006721270 */
[----:B------:R-:W-:Y:S01]  /*eb2c0*/  ISETP.LT.AND P3, PT, R151, c[0x0][0x178], !P4 ;  /* 0x00005e0097007a0c */ /* 0x000fe20006761270 */
[----:B------:R-:W4:Y:S01]  /*eb2d0*/  LDL.LU R248, [R1+0x2b8] ;  /* 0x0002b80001f87983 */ /* 0x000f220000300800 */
[----:B------:R-:W-:Y:S02]  /*eb2e0*/  IADD3 R180, R181, c[0x0][0x198], RZ ;  /* 0x00006600b5b47a10 */ /* 0x000fe40007ffe0ff */
[----:B------:R-:W-:Y:S01]  /*eb2f0*/  ISETP.LT.AND P6, PT, R111, c[0x0][0x178], !P4 ;  /* 0x00005e006f007a0c */ /* 0x000fe200067c1270 */
[----:B------:R-:W4:Y:S01]  /*eb300*/  LDL.LU R185, [R1+0x278] ;  /* 0x0002780001b97983 */ /* 0x000f220000300800 */
[----:B------:R-:W-:Y:S01]  /*eb310*/  ISETP.LT.AND P4, PT, R186, c[0x0][0x178], !P4 ;  /* 0x00005e00ba007a0c */ /* 0x000fe20006781270 */
[----:B------:R-:W-:Y:S01]  /*eb320*/  IMAD.WIDE R2, R180, 0x4, R174 ;  /* 0x00000004b4027825 */ /* 0x000fe200078e02ae */
[----:B------:R-:W-:Y:S02]  /*eb330*/  IADD3 R178, R252, 0x30, RZ ;  /* 0x00000030fcb27810 */ /* 0x000fe40007ffe0ff */
[----:B------:R-:W-:Y:S01]  /*eb340*/  ISETP.LT.AND P5, PT, R150, c[0x0][0x178], !P2 ;  /* 0x00005e0096007a0c */ /* 0x000fe200057a1270 */
[C---:B------:R-:W-:Y:S01]  /*eb350*/  IMAD.WIDE R176, R180.reuse, 0x4, R172 ;  /* 0x00000004b4b07825 */ /* 0x040fe200078e02ac */
[----:B------:R1:W-:Y:S01]  /*eb360*/  @P1 STG.E [R2.64], R250 ;  /* 0x000000fa02001986 */ /* 0x0003e2000c101904 */
[----:B------:R-:W-:-:S02]  /*eb370*/  IADD3 R181, R180, c[0x0][0x198], RZ ;  /* 0x00006600b4b57a10 */ /* 0x000fc40007ffe0ff */
[----:B------:R-:W-:Y:S01]  /*eb380*/  ISETP.GE.AND P1, PT, R178, c[0x0][0x17c], PT ;  /* 0x00005f00b2007a0c */ /* 0x000fe20003f26270 */
[C---:B------:R-:W-:Y:S01]  /*eb390*/  IMAD.WIDE R178, R180.reuse, 0x4, R4 ;  /* 0x00000004b4b27825 */ /* 0x040fe200078e0204 */
[----:B------:R1:W-:Y:S01]  /*eb3a0*/  @P3 STG.E [R176.64], R187 ;  /* 0x000000bbb0003986 */ /* 0x0003e2000c101904 */
[----:B------:R-:W-:Y:S02]  /*eb3b0*/  ISETP.LT.AND P3, PT, R151, c[0x0][0x178], !P2 ;  /* 0x00005e0097007a0c */ /* 0x000fe40005761270 */
[----:B-1----:R-:W-:-:S04]  /*eb3c0*/  IMAD.WIDE R2, R180, 0x4, R6 ;  /* 0x00000004b4027825 */ /* 0x002fc800078e0206 */
[----:B------:R-:W-:Y:S01]  /*eb3d0*/  IMAD.WIDE R176, R181, 0x4, R174 ;  /* 0x00000004b5b07825 */ /* 0x000fe200078e02ae */
[----:B------:R1:W-:Y:S04]  /*eb3e0*/  @P6 STG.E [R2.64], R243 ;  /* 0x000000f302006986 */ /* 0x0003e8000c101904 */
[----:B------:R-:W4:Y:S04]  /*eb3f0*/  LDL.LU R187, [R1+0x228] ;  /* 0x0002280001bb7983 */ /* 0x000f280000300800 */
[----:B------:R1:W-:Y:S01]  /*eb400*/  @P4 STG.E [R178.64], R246 ;  /* 0x000000f6b2004986 */ /* 0x0003e2000c101904 */
[----:B------:R-:W-:-:S02]  /*eb410*/  ISETP.LT.AND P4, PT, R111, c[0x0][0x178], !P2 ;  /* 0x00005e006f007a0c */ /* 0x000fc40005781270 */
[----:B------:R-:W-:Y:S01]  /*eb420*/  ISETP.LT.AND P2, PT, R186, c[0x0][0x178], !P2 ;  /* 0x00005e00ba007a0c */ /* 0x000fe20005741270 */
[----:B-1----:R-:W4:Y:S01]  /*eb430*/  LDL.LU R243, [R1+0x1a8] ;  /* 0x0001a80001f37983 */ /* 0x002f220000300800 */
[----:B------:R-:W-:-:S03]  /*eb440*/  IMAD.WIDE R2, R181, 0x4, R6 ;  /* 0x00000004b5027825 */ /* 0x000fc600078e0206 */
[----:B------:R-:W4:Y:S01]  /*eb450*/  LDL.LU R246, [R1+0x2bc] ;  /* 0x0002bc0001f67983 */ /* 0x000f220000300800 */
[----:B------:R-:W-:-:S03]  /*eb460*/  IMAD.WIDE R178, R181, 0x4, R4 ;  /* 0x00000004b5b27825 */ /* 0x000fc600078e0204 */
[----:B---3--:R1:W-:Y:S02]  /*eb470*/  @P5 STG.E [R176.64], R247 ;  /* 0x000000f7b0005986 */ /* 0x0083e4000c101904 */
[----:B-1----:R-:W-:Y:S02]  /*eb480*/  IMAD.WIDE R176, R181, 0x4, R172 ;  /* 0x00000004b5b07825 */ /* 0x002fe400078e02ac */
[----:B------:R-:W3:Y:S04]  /*eb490*/  LDL.LU R247, [R1+0x27c] ;  /* 0x00027c0001f77983 */ /* 0x000ee80000300800 */
[----:B--2---:R1:W-:Y:S04]  /*eb4a0*/  @P3 STG.E [R176.64], R244 ;  /* 0x000000f4b0003986 */ /* 0x0043e8000c101904 */
[----:B----4-:R-:W-:Y:S04]  /*eb4b0*/  @P4 STG.E [R2.64], R249 ;  /* 0x000000f902004986 */ /* 0x010fe8000c101904 */
[----:B-1----:R-:W2:Y:S04]  /*eb4c0*/  LDL.LU R244, [R1+0x22c] ;  /* 0x00022c0001f47983 */ /* 0x002ea80000300800 */
[----:B------:R1:W-:Y:S04]  /*eb4d0*/  @P2 STG.E [R178.64], R245 ;  /* 0x000000f5b2002986 */ /* 0x0003e8000c101904 */
[----:B-1----:R-:W4:Y:S01]  /*eb4e0*/  LDL.LU R245, [R1+0x1ac] ;  /* 0x0001ac0001f57983 */ /* 0x002f220000300800 */
[----:B------:R-:W-:-:S02]  /*eb4f0*/  ISETP.LT.AND P5, PT, R150, c[0x0][0x178], !P1 ;  /* 0x00005e0096007a0c */ /* 0x000fc40004fa1270 */
[----:B------:R-:W-:Y:S01]  /*eb500*/  ISETP.LT.AND P6, PT, R151, c[0x0][0x178], !P1 ;  /* 0x00005e0097007a0c */ /* 0x000fe20004fc1270 */
[----:B------:R-:W4:Y:S01]  /*eb510*/  LDL.LU R251, [R1+0x208] ;  /* 0x0002080001fb7983 */ /* 0x000f220000300800 */
[----:B------:R-:W-:Y:S02]  /*eb520*/  IADD3 R180, R181, c[0x0][0x198], RZ ;  /* 0x00006600b5b47a10 */ /* 0x000fe40007ffe0ff */
[----:B------:R-:W-:Y:S01]  /*eb530*/  IADD3 R182, R252, 0x31, RZ ;  /* 0x00000031fcb67810 */ /* 0x000fe20007ffe0ff */
[----:B------:R-:W4:Y:S02]  /*eb540*/  LDL.LU R250, [R1+0x31c] ;  /* 0x00031c0001fa7983 */ /* 0x000f240000300800 */
[----:B------:R-:W-:Y:S01]  /*eb550*/  IMAD.WIDE R176, R180, 0x4, R174 ;  /* 0x00000004b4b07825 */ /* 0x000fe200078e02ae */
[----:B------:R-:W-:Y:S01]  /*eb560*/  ISETP.GE.AND P3, PT, R182, c[0x0][0x17c], PT ;  /* 0x00005f00b6007a0c */ /* 0x000fe20003f66270 */
[----:B------:R-:W4:Y:S01]  /*eb570*/  LDL.LU R249, [R1+0x2ac] ;  /* 0x0002ac0001f97983 */ /* 0x000f220000300800 */
[----:B------:R-:W-:Y:S01]  /*eb580*/  ISETP.LT.AND P2, PT, R111, c[0x0][0x178], !P1 ;  /* 0x00005e006f007a0c */ /* 0x000fe20004f41270 */
[----:B------:R-:W-:Y:S01]  /*eb590*/  IMAD.WIDE R2, R180, 0x4, R172 ;  /* 0x00000004b4027825 */ /* 0x000fe200078e02ac */
[----:B------:R-:W-:Y:S01]  /*eb5a0*/  ISETP.LT.AND P1, PT, R186, c[0x0][0x178], !P1 ;  /* 0x00005e00ba007a0c */ /* 0x000fe20004f21270 */
[----:B------:R1:W-:Y:S01]  /*eb5b0*/  @P5 STG.E [R176.64], R248 ;  /* 0x000000f8b0005986 */ /* 0x0003e2000c101904 */
[----:B------:R-:W-:-:S02]  /*eb5c0*/  ISETP.LT.AND P5, PT, R150, c[0x0][0x178], !P3 ;  /* 0x00005e0096007a0c */ /* 0x000fc40005fa1270 */
[----:B------:R-:W-:Y:S01]  /*eb5d0*/  ISETP.LT.AND P4, PT, R151, c[0x0][0x178], !P3 ;  /* 0x00005e0097007a0c */ /* 0x000fe20005f81270 */
[----:B------:R1:W-:Y:S01]  /*eb5e0*/  @P6 STG.E [R2.64], R185 ;  /* 0x000000b902006986 */ /* 0x0003e2000c101904 */
[----:B------:R-:W-:Y:S02]  /*eb5f0*/  ISETP.LT.AND P6, PT, R111, c[0x0][0x178], !P3 ;  /* 0x00005e006f007a0c */ /* 0x000fe40005fc1270 */
[----:B------:R-:W-:Y:S02]  /*eb600*/  IADD3 R182, R180, c[0x0][0x198], RZ ;  /* 0x00006600b4b67a10 */ /* 0x000fe40007ffe0ff */
[----:B------:R-:W-:Y:S01]  /*eb610*/  ISETP.LT.AND P3, PT, R186, c[0x0][0x178], !P3 ;  /* 0x00005e00ba007a0c */ /* 0x000fe20005f61270 */
[----:B-1----:R-:W-:-:S04]  /*eb620*/  IMAD.WIDE R176, R180, 0x4, R4 ;  /* 0x00000004b4b07825 */ /* 0x002fc800078e0204 */
[----:B------:R-:W-:-:S04]  /*eb630*/  IMAD.WIDE R2, R180, 0x4, R6 ;  /* 0x00000004b4027825 */ /* 0x000fc800078e0206 */
[C---:B------:R-:W-:Y:S01]  /*eb640*/  IMAD.WIDE R178, R182.reuse, 0x4, R174 ;  /* 0x00000004b6b27825 */ /* 0x040fe200078e02ae */
[----:B------:R1:W-:Y:S03]  /*eb650*/  @P2 STG.E [R2.64], R187 ;  /* 0x000000bb02002986 */ /* 0x0003e6000c101904 */
[----:B------:R-:W-:Y:S01]  /*eb660*/  IMAD.WIDE R180, R182, 0x4, R172 ;  /* 0x00000004b6b47825 */ /* 0x000fe200078e02ac */
[----:B------:R-:W-:Y:S01]  /*eb670*/  @P1 STG.E [R176.64], R243 ;  /* 0x000000f3b0001986 */ /* 0x000fe2000c101904 */
[----:B------:R-:W-:-:S03]  /*eb680*/  IADD3 R183, R252, 0x32, RZ ;  /* 0x00000032fcb77810 */ /* 0x000fc60007ffe0ff */
[----:B------:R1:W-:Y:S02]  /*eb690*/  @P5 STG.E [R178.64], R246 ;  /* 0x000000f6b2005986 */ /* 0x0003e4000c101904 */
[----:B-1----:R-:W-:Y:S01]  /*eb6a0*/  IMAD.WIDE R2, R182, 0x4, R6 ;  /* 0x00000004b6027825 */ /* 0x002fe200078e0206 */
[----:B------:R-:W-:Y:S02]  /*eb6b0*/  IADD3 R184, R252, 0x33, RZ ;  /* 0x00000033fcb87810 */ /* 0x000fe40007ffe0ff */
[----:B------:R-:W-:Y:S02]  /*eb6c0*/  ISETP.GE.AND P2, PT, R183, c[0x0][0x17c], PT ;  /* 0x00005f00b7007a0c */ /* 0x000fe40003f46270 */
[----:B------:R-:W-:Y:S01]  /*eb6d0*/  IADD3 R183, R182, c[0x0][0x198], RZ ;  /* 0x00006600b6b77a10 */ /* 0x000fe20007ffe0ff */
[----:B------:R-:W4:Y:S04]  /*eb6e0*/  LDL.LU R246, [R1+0x25c] ;  /* 0x00025c0001f67983 */ /* 0x000f280000300800 */
[----:B---3--:R-:W-:Y:S04]  /*eb6f0*/  @P4 STG.E [R180.64], R247 ;  /* 0x000000f7b4004986 */ /* 0x008fe8000c101904 */
[----:B--2---:R1:W-:Y:S01]  /*eb700*/  @P6 STG.E [R2.64], R244 ;  /* 0x000000f402006986 */ /* 0x0043e2000c101904 */
[----:B------:R-:W-:Y:S01]  /*eb710*/  ISETP.GE.AND P6, PT, R184, c[0x0][0x17c], PT ;  /* 0x00005f00b8007a0c */ /* 0x000fe20003fc6270 */
[----:B-1----:R-:W-:-:S02]  /*eb720*/  IMAD.WIDE R2, R182, 0x4, R4 ;  /* 0x00000004b6027825 */ /* 0x002fc400078e0204 */
[----:B------:R-:W2:Y:S04]  /*eb730*/  LDL.LU R244, [R1+0x20c] ;  /* 0x00020c0001f47983 */ /* 0x000ea80000300800 */
[----:B------:R-:W3:Y:S04]  /*eb740*/  LDL.LU R182, [R1+0x258] ;  /* 0x0002580001b67983 */ /* 0x000ee80000300800 */
[----:B------:R-:W2:Y:S04]  /*eb750*/  LDL.LU R184, [R1+0x2a8] ;  /* 0x0002a80001b87983 */ /* 0x000ea80000300800 */
[----:B----4-:R1:W-:Y:S04]  /*eb760*/  @P3 STG.E [R2.64], R245 ;  /* 0x000000f502003986 */ /* 0x0103e8000c101904 */
[----:B-1----:R-:W4:Y:S04]  /*eb770*/  LDL.LU R3, [R1+0x318] ;  /* 0x0003180001037983 */ /* 0x002f280000300800 */
[----:B------:R-:W2:Y:S04]  /*eb780*/  LDL.LU R248, [R1+0x338] ;  /* 0x0003380001f87983 */ /* 0x000ea80000300800 */
[----:B------:R-:W3:Y:S04]  /*eb790*/  LDL.LU R185, [R1+0x2e8] ;  /* 0x0002e80001b97983 */ /* 0x000ee80000300800 */
[----:B------:R-:W3:Y:S01]  /*eb7a0*/  LDL.LU R187, [R1+0x288] ;  /* 0x0002880001bb7983 */ /* 0x000ee20000300800 */
[----:B------:R-:W-:-:S03]  /*eb7b0*/  ISETP.LT.AND P5, PT, R150, c[0x0][0x178], !P2 ;  /* 0x00005e0096007a0c */ /* 0x000fc600057a1270 */
[----:B------:R-:W3:Y:S01]  /*eb7c0*/  LDL.LU R243, [R1+0x238] ;  /* 0x0002380001f37983 */ /* 0x000ee20000300800 */
[----:B------:R-:W-:-:S03]  /*eb7d0*/  ISETP.LT.AND P4, PT, R151, c[0x0][0x178], !P2 ;  /* 0x00005e0097007a0c */ /* 0x000fc60005781270 */
[----:B------:R-:W3:Y:S01]  /*eb7e0*/  LDL.LU R247, [R1+0x33c] ;  /* 0x00033c0001f77983 */ /* 0x000ee20000300800 */
[----:B------:R-:W-:-:S03]  /*eb7f0*/  ISETP.LT.AND P1, PT, R111, c[0x0][0x178], !P2 ;  /* 0x00005e006f007a0c */ /* 0x000fc60005721270 */
[----:B------:R-:W3:Y:S01]  /*eb800*/  LDL.LU R245, [R1+0x2ec] ;  /* 0x0002ec0001f57983 */ /* 0x000ee20000300800 */
[----:B------:R-:W-:Y:S01]  /*eb810*/  IMAD.WIDE R176, R183, 0x4, R174 ;  /* 0x00000004b7b07825 */ /* 0x000fe200078e02ae */
[----:B------:R-:W-:-:S03]  /*eb820*/  ISETP.LT.AND P2, PT, R186, c[0x0][0x178], !P2 ;  /* 0x00005e00ba007a0c */ /* 0x000fc60005741270 */
[----:B------:R-:W-:-:S04]  /*eb830*/  IMAD.WIDE R178, R183, 0x4, R172 ;  /* 0x00000004b7b27825 */ /* 0x000fc800078e02ac */
[----:B------:R-:W-:Y:S01]  /*eb840*/  IMAD.WIDE R180, R183, 0x4, R6 ;  /* 0x00000004b7b47825 */ /* 0x000fe200078e0206 */
[----:B------:R-:W-:Y:S01]  /*eb850*/  ISETP.LT.AND P3, PT, R150, c[0x0][0x178], !P6 ;  /* 0x00005e0096007a0c */ /* 0x000fe20007761270 */
[----:B----4-:R1:W-:Y:S01]  /*eb860*/  @P5 STG.E [R176.64], R3 ;  /* 0x00000003b0005986 */ /* 0x0103e2000c101904 */
[----:B------:R-:W-:-:S03]  /*eb870*/  ISETP.LT.AND P5, PT, R111, c[0x0][0x178], !P6 ;  /* 0x00005e006f007a0c */ /* 0x000fc600077a1270 */
[----:B--2---:R2:W-:Y:S04]  /*eb880*/  @P4 STG.E [R178.64], R184 ;  /* 0x000000b8b2004986 */ /* 0x0045e8000c101904 */
[----:B---3--:R3:W-:Y:S01]  /*eb890*/  @P1 STG.E [R180.64], R182 ;  /* 0x000000b6b4001986 */ /* 0x0087e2000c101904 */
[----:B------:R-:W-:Y:S02]  /*eb8a0*/  ISETP.LT.AND P1, PT, R151, c[0x0][0x178], !P6 ;  /* 0x00005e0097007a0c */ /* 0x000fe40007721270 */
[----:B------:R-:W-:Y:S01]  /*eb8b0*/  ISETP.LT.AND P6, PT, R186, c[0x0][0x178], !P6 ;  /* 0x00005e00ba007a0c */ /* 0x000fe200077c1270 */
[C---:B-1----:R-:W-:Y:S01]  /*eb8c0*/  IMAD.WIDE R2, R183.reuse, 0x4, R4 ;  /* 0x00000004b7027825 */ /* 0x042fe200078e0204 */
[----:B------:R-:W-:Y:S02]  /*eb8d0*/  IADD3 R176, R183, c[0x0][0x198], RZ ;  /* 0x00006600b7b07a10 */ /* 0x000fe40007ffe0ff */
[----:B------:R-:W-:-:S02]  /*eb8e0*/  IADD3 R177, R252, 0x35, RZ ;  /* 0x00000035fcb17810 */ /* 0x000fc40007ffe0ff */
[----:B------:R1:W-:Y:S01]  /*eb8f0*/  @P2 STG.E [R2.64], R251 ;  /* 0x000000fb02002986 */ /* 0x0003e2000c101904 */
[----:B--2---:R-:W-:Y:S01]  /*eb900*/  IMAD.WIDE R178, R176, 0x4, R6 ;  /* 0x00000004b0b27825 */ /* 0x004fe200078e0206 */
[----:B------:R-:W-:-:S03]  /*eb910*/  ISETP.GE.AND P4, PT, R177, c[0x0][0x17c], PT ;  /* 0x00005f00b1007a0c */ /* 0x000fc60003f86270 */
[----:B---3--:R-:W-:-:S04]  /*eb920*/  IMAD.WIDE R182, R176, 0x4, R174 ;  /* 0x00000004b0b67825 */ /* 0x008fc800078e02ae */
[C---:B------:R-:W-:Y:S01]  /*eb930*/  IMAD.WIDE R180, R176.reuse, 0x4, R172 ;  /* 0x00000004b0b47825 */ /* 0x040fe200078e02ac */
[----:B-1----:R-:W-:-:S03]  /*eb940*/  IADD3 R2, R176, c[0x0][0x198], RZ ;  /* 0x00006600b0027a10 */ /* 0x002fc60007ffe0ff */
[----:B------:R-:W-:Y:S01]  /*eb950*/  IMAD.WIDE R176, R176, 0x4, R4 ;  /* 0x00000004b0b07825 */ /* 0x000fe200078e0204 */
[----:B------:R-:W-:Y:S04]  /*eb960*/  @P3 STG.E [R182.64], R250 ;  /* 0x000000fab6003986 */ /* 0x000fe8000c101904 */
[----:B------:R-:W-:Y:S04]  /*eb970*/  @P1 STG.E [R180.64], R249 ;  /* 0x000000f9b4001986 */ /* 0x000fe8000c101904 */
[----:B------:R1:W-:Y:S04]  /*eb980*/  @P5 STG.E [R178.64], R246 ;  /* 0x000000f6b2005986 */ /* 0x0003e8000c101904 */
[----:B------:R2:W-:Y:S04]  /*eb990*/  @P6 STG.E [R176.64], R244 ;  /* 0x000000f4b0006986 */ /* 0x0005e8000c101904 */
[----:B-1----:R-:W3:Y:S04]  /*eb9a0*/  LDL.LU R246, [R1+0x28c] ;  /* 0x00028c0001f67983 */ /* 0x002ee80000300800 */
[----:B--2---:R-:W2:Y:S01]  /*eb9b0*/  LDL.LU R244, [R1+0x23c] ;  /* 0x00023c0001f47983 */ /* 0x004ea20000300800 */
[----:B------:R-:W-:Y:S01]  /*eb9c0*/  ISETP.LT.AND P2, PT, R150, c[0x0][0x178], !P0 ;  /* 0x00005e0096007a0c */ /* 0x000fe20004741270 */
[----:B------:R-:W-:Y:S01]  /*eb9d0*/  IMAD.WIDE R182, R2, 0x4, R174 ;  /* 0x0000000402b67825 */ /* 0x000fe200078e02ae */
[----:B------:R-:W-:Y:S01]  /*eb9e0*/  ISETP.LT.AND P3, PT, R151, c[0x0][0x178], !P0 ;  /* 0x00005e0097007a0c */ /* 0x000fe20004761270 */
[----:B------:R-:W4:Y:S01]  /*eb9f0*/  LDL.LU R251, [R1+0x388] ;  /* 0x0003880001fb7983 */ /* 0x000f220000300800 */
[----:B------:R-:W-:Y:S01]  /*eba00*/  ISETP.LT.AND P6, PT, R150, c[0x0][0x178], !P4 ;  /* 0x00005e0096007a0c */ /* 0x000fe200067c1270 */
[----:B------:R-:W-:-:S08]  /*eba10*/  IMAD.WIDE R178, R2, 0x4, R172 ;  /* 0x0000000402b27825 */ /* 0x000fd000078e02ac */
[----:B------:R1:W-:Y:S01]  /*eba20*/  @P2 STG.E [R182.64], R248 ;  /* 0x000000f8b6002986 */ /* 0x0003e2000c101904 */
[----:B------:R-:W-:Y:S02]  /*eba30*/  ISETP.LT.AND P2, PT, R111, c[0x0][0x178], !P0 ;  /* 0x00005e006f007a0c */ /* 0x000fe40004741270 */
[----:B------:R-:W-:Y:S01]  /*eba40*/  ISETP.LT.AND P0, PT, R186, c[0x0][0x178], !P0 ;  /* 0x00005e00ba007a0c */ /* 0x000fe20004701270 */
[----:B------:R-:W-:Y:S01]  /*eba50*/  IMAD.WIDE R176, R2, 0x4, R6 ;  /* 0x0000000402b07825 */ /* 0x000fe200078e0206 */
[----:B------:R-:W-:Y:S02]  /*eba60*/  ISETP.LT.AND P5, PT, R151, c[0x0][0x178], !P4 ;  /* 0x00005e0097007a0c */ /* 0x000fe400067a1270 */
[----:B------:R-:W-:Y:S01]  /*eba70*/  IADD3 R3, R252, 0x36, RZ ;  /* 0x00000036fc037810 */ /* 0x000fe20007ffe0ff */
[----:B------:R1:W-:Y:S02]  /*eba80*/  @P3 STG.E [R178.64], R185 ;  /* 0x000000b9b2003986 */ /* 0x0003e4000c101904 */
[----:B-1----:R-:W-:-:S02]  /*eba90*/  IADD3 R182, R2, c[0x0][0x198], RZ ;  /* 0x0000660002b67a10 */ /* 0x002fc40007ffe0ff */
[----:B------:R-:W4:Y:S01]  /*ebaa0*/  LDL.LU R248, [R1+0x328] ;  /* 0x0003280001f87983 */ /* 0x000f220000300800 */
[----:B------:R-:W-:Y:S01]  /*ebab0*/  ISETP.GE.AND P1, PT, R3, c[0x0][0x17c], PT ;  /* 0x00005f0003007a0c */ /* 0x000fe20003f26270 */
[----:B------:R-:W-:Y:S02]  /*ebac0*/  IMAD.WIDE R2, R2, 0x4, R4 ;  /* 0x0000000402027825 */ /* 0x000fe400078e0204 */
[----:B------:R1:W-:Y:S02]  /*ebad0*/  @P2 STG.E [R176.64], R187 ;  /* 0x000000bbb0002986 */ /* 0x0003e4000c101904 */
[----:B------:R-:W-:-:S04]  /*ebae0*/  IMAD.WIDE R180, R182, 0x4, R174 ;  /* 0x00000004b6b47825 */ /* 0x000fc800078e02ae */
[----:B------:R-:W-:Y:S01]  /*ebaf0*/  IMAD.WIDE R178, R182, 0x4, R172 ;  /* 0x00000004b6b27825 */ /* 0x000fe200078e02ac */
[----:B------:R1:W-:Y:S04]  /*ebb00*/  @P0 STG.E [R2.64], R243 ;  /* 0x000000f302000986 */ /* 0x0003e8000c101904 */
[----:B-1----:R-:W4:Y:S04]  /*ebb10*/  LDL.LU R187, [R1+0x2c8] ;  /* 0x0002c80001bb7983 */ /* 0x002f280000300800 */
[----:B------:R1:W-:Y:S04]  /*ebb20*/  @P6 STG.E [R180.64], R247 ;  /* 0x000000f7b4006986 */ /* 0x0003e8000c101904 */
[----:B------:R-:W4:Y:S04]  /*ebb30*/  LDL.LU R243, [R1+0x268] ;  /* 0x0002680001f37983 */ /* 0x000f280000300800 */
[----:B------:R1:W-:Y:S04]  /*ebb40*/  @P5 STG.E [R178.64], R245 ;  /* 0x000000f5b2005986 */ /* 0x0003e8000c101904 */
[----:B-1----:R-:W4:Y:S04]  /*ebb50*/  LDL.LU R247, [R1+0x38c] ;  /* 0x00038c0001f77983 */ /* 0x002f280000300800 */
[----:B------:R-:W4:Y:S01]  /*ebb60*/  LDL.LU R245, [R1+0x32c] ;  /* 0x00032c0001f57983 */ /* 0x000f220000300800 */
[----:B------:R-:W-:-:S02]  /*ebb70*/  ISETP.LT.AND P6, PT, R111, c[0x0][0x178], !P4 ;  /* 0x00005e006f007a0c */ /* 0x000fc400067c1270 */
[----:B------:R-:W-:Y:S01]  /*ebb80*/  ISETP.LT.AND P4, PT, R186, c[0x0][0x178], !P4 ;  /* 0x00005e00ba007a0c */ /* 0x000fe20006781270 */
[----:B------:R-:W-:-:S04]  /*ebb90*/  IMAD.WIDE R2, R182, 0x4, R6 ;  /* 0x00000004b6027825 */ /* 0x000fc800078e0206 */
[----:B------:R-:W-:-:S06]  /*ebba0*/  IMAD.WIDE R176, R182, 0x4, R4 ;  /* 0x00000004b6b07825 */ /* 0x000fcc00078e0204 */
[----:B---3--:R1:W-:Y:S04]  /*ebbb0*/  @P6 STG.E [R2.64], R246 ;  /* 0x000000f602006986 */ /* 0x0083e8000c101904 */
[----:B--2---:R2:W-:Y:S04]  /*ebbc0*/  @P4 STG.E [R176.64], R244 ;  /* 0x000000f4b0004986 */ /* 0x0045e8000c101904 */
[----:B-1----:R-:W3:Y:S04]  /*ebbd0*/  LDL.LU R246, [R1+0x2cc] ;  /* 0x0002cc0001f67983 */ /* 0x002ee80000300800 */
[----:B--2---:R-:W2:Y:S01]  /*ebbe0*/  LDL.LU R244, [R1+0x26c] ;  /* 0x00026c0001f47983 */ /* 0x004ea20000300800 */
[----:B------:R-:W-:-:S02]  /*ebbf0*/  ISETP.LT.AND P5, PT, R150, c[0x0][0x178], !P1 ;  /* 0x00005e0096007a0c */ /* 0x000fc40004fa1270 */
[----:B------:R-:W-:Y:S01]  /*ebc00*/  IADD3 R180, R182, c[0x0][0x198], RZ ;  /* 0x00006600b6b47a10 */ /* 0x000fe20007ffe0ff */
[----:B------:R-:W2:Y:S01]  /*ebc10*/  LDL.LU R250, [R1+0x3b8] ;  /* 0x0003b80001fa7983 */ /* 0x000ea20000300800 */
[----:B------:R-:W-:Y:S02]  /*ebc20*/  IADD3 R181, R252, 0x37, RZ ;  /* 0x00000037fcb57810 */ /* 0x000fe40007ffe0ff */
[----:B------:R-:W-:Y:S02]  /*ebc30*/  ISETP.LT.AND P3, PT, R151, c[0x0][0x178], !P1 ;  /* 0x00005e0097007a0c */ /* 0x000fe40004f61270 */
[----:B------:R-:W-:Y:S01]  /*ebc40*/  ISETP.LT.AND P0, PT, R111, c[0x0][0x178], !P1 ;  /* 0x00005e006f007a0c */ /* 0x000fe20004f01270 */
[----:B------:R-:W-:Y:S01]  /*ebc50*/  IMAD.WIDE R178, R180, 0x4, R174 ;  /* 0x00000004b4b27825 */ /* 0x000fe200078e02ae */
[----:B------:R-:W-:Y:S01]  /*ebc60*/  ISETP.GE.AND P6, PT, R181, c[0x0][0x17c], PT ;  /* 0x00005f00b5007a0c */ /* 0x000fe20003fc6270 */
[----:B------:R-:W2:Y:S01]  /*ebc70*/  LDL.LU R249, [R1+0x358] ;  /* 0x0003580001f97983 */ /* 0x000ea20000300800 */
[----:B------:R-:W-:Y:S01]  /*ebc80*/  ISETP.LT.AND P1, PT, R186, c[0x0][0x178], !P1 ;  /* 0x00005e00ba007a0c */ /* 0x000fe20004f21270 */
[----:B------:R-:W-:Y:S01]  /*ebc90*/  IMAD.WIDE R176, R180, 0x4, R172 ;  /* 0x00000004b4b07825 */ /* 0x000fe200078e02ac */
[----:B------:R-:W-:Y:S01]  /*ebca0*/  ISETP.LT.AND P4, PT, R150, c[0x0][0x178], !P6 ;  /* 0x00005e0096007a0c */ /* 0x000fe20007781270 */
[----:B----4-:R1:W-:Y:S01]  /*ebcb0*/  @P5 STG.E [R178.64], R251 ;  /* 0x000000fbb2005986 */ /* 0x0103e2000c101904 */
[----:B------:R-:W-:Y:S01]  /*ebcc0*/  ISETP.LT.AND P5, PT, R151, c[0x0][0x178], !P6 ;  /* 0x00005e0097007a0c */ /* 0x000fe200077a1270 */
[C---:B------:R-:W-:Y:S01]  /*ebcd0*/  IMAD.WIDE R2, R180.reuse, 0x4, R6 ;  /* 0x00000004b4027825 */ /* 0x040fe200078e0206 */
[----:B------:R-:W-:Y:S01]  /*ebce0*/  IADD3 R181, R180, c[0x0][0x198], RZ ;  /* 0x00006600b4b57a10 */ /* 0x000fe20007ffe0ff */
[----:B------:R4:W-:Y:S04]  /*ebcf0*/  @P3 STG.E [R176.64], R248 ;  /* 0x000000f8b0003986 */ /* 0x0009e8000c101904 */
[----:B------:R-:W2:Y:S01]  /*ebd00*/  LDL.LU R185, [R1+0x2f8] ;  /* 0x0002f80001b97983 */ /* 0x000ea20000300800 */
[----:B-1----:R-:W-:-:S03]  /*ebd10*/  IMAD.WIDE R178, R181, 0x4, R172 ;  /* 0x00000004b5b27825 */ /* 0x002fc600078e02ac */
[----:B------:R1:W-:Y:S01]  /*ebd20*/  @P0 STG.E [R2.64], R187 ;  /* 0x000000bb02000986 */ /* 0x0003e2000c101904 */
[----:B----4-:R-:W-:-:S04]  /*ebd30*/  IMAD.WIDE R176, R181, 0x4, R174 ;  /* 0x00000004b5b07825 */ /* 0x010fc800078e02ae */
[----:B-1----:R-:W-:Y:S01]  /*ebd40*/  IMAD.WIDE R2, R180, 0x4, R4 ;  /* 0x00000004b4027825 */ /* 0x002fe200078e0204 */
[----:B------:R-:W4:Y:S04]  /*ebd50*/  LDL.LU R187, [R1+0x298] ;  /* 0x0002980001bb7983 */ /* 0x000f280000300800 */
[----:B------:R-:W-:Y:S04]  /*ebd60*/  @P1 STG.E [R2.64], R243 ;  /* 0x000000f302001986 */ /* 0x000fe8000c101904 */
[----:B------:R1:W-:Y:S04]  /*ebd70*/  @P4 STG.E [R176.64], R247 ;  /* 0x000000f7b0004986 */ /* 0x0003e8000c101904 */
[----:B------:R1:W-:Y:S04]  /*ebd80*/  @P5 STG.E [R178.64], R245 ;  /* 0x000000f5b2005986 */ /* 0x0003e8000c101904 */
[----:B-1----:R-:W4:Y:S04]  /*ebd90*/  LDL.LU R247, [R1+0x3bc] ;  /* 0x0003bc0001f77983 */ /* 0x002f280000300800 */
[----:B------:R-:W4:Y:S01]  /*ebda0*/  LDL.LU R245, [R1+0x35c] ;  /* 0x00035c0001f57983 */ /* 0x000f220000300800 */
[----:B------:R-:W-:-:S02]  /*ebdb0*/  ISETP.LT.AND P0, PT, R111, c[0x0][0x178], !P6 ;  /* 0x00005e006f007a0c */ /* 0x000fc40007701270 */
[----:B------:R-:W-:Y:S01]  /*ebdc0*/  ISETP.LT.AND P6, PT, R186, c[0x0][0x178], !P6 ;  /* 0x00005e00ba007a0c */ /* 0x000fe200077c1270 */
[----:B------:R-:W-:-:S04]  /*ebdd0*/  IMAD.WIDE R2, R181, 0x4, R6 ;  /* 0x00000004b5027825 */ /* 0x000fc800078e0206 */
[----:B------:R-:W-:-:S06]  /*ebde0*/  IMAD.WIDE R176, R181, 0x4, R4 ;  /* 0x00000004b5b07825 */ /* 0x000fcc00078e0204 */
[----:B---3--:R-:W-:Y:S04]  /*ebdf0*/  @P0 STG.E [R2.64], R246 ;  /* 0x000000f602000986 */ /* 0x008fe8000c101904 */
[----:B--2---:R1:W-:Y:S04]  /*ebe00*/  @P6 STG.E [R176.64], R244 ;  /* 0x000000f4b0006986 */ /* 0x0043e8000c101904 */
[----:B-1----:R-:W2:Y:S01]  /*ebe10*/  LDL.LU R244, [R1+0x2fc] ;  /* 0x0002fc0001f47983 */ /* 0x002ea20000300800 */
[C---:B------:R-:W-:Y:S02]  /*ebe20*/  IADD3 R182, R252.reuse, 0x38, RZ ;  /* 0x00000038fcb67810 */ /* 0x040fe40007ffe0ff */
[----:B------:R-:W-:Y:S01]  /*ebe30*/  IADD3 R178, R252, 0x3c, RZ ;  /* 0x0000003cfcb27810 */ /* 0x000fe20007ffe0ff */
[----:B------:R-:W3:Y:S01]  /*ebe40*/  LDL.LU R246, [R1+0x29c] ;  /* 0x00029c0001f67983 */ /* 0x000ee20000300800 */
[----:B------:R-:W-:-:S02]  /*ebe50*/  ISETP.GE.AND P3, PT, R182, c[0x0][0x17c], PT ;  /* 0x00005f00b6007a0c */ /* 0x000fc40003f66270 */
[----:B------:R-:W-:Y:S01]  /*ebe60*/  IADD3 R180, R181, c[0x0][0x198], RZ ;  /* 0x00006600b5b47a10 */ /* 0x000fe20007ffe0ff */
[----:B------:R-:W3:Y:S01]  /*ebe70*/  LDL.LU R251, [R1+0x3e8] ;  /* 0x0003e80001fb7983 */ /* 0x000ee20000300800 */
[----:B------:R-:W-:Y:S02]  /*ebe80*/  ISETP.LT.AND P5, PT, R150, c[0x0][0x178], !P3 ;  /* 0x00005e0096007a0c */ /* 0x000fe40005fa1270 */
[----:B------:R-:W-:Y:S02]  /*ebe90*/  IADD3 R183, R252, 0x39, RZ ;  /* 0x00000039fcb77810 */ /* 0x000fe40007ffe0ff */
[----:B------:R-:W-:Y:S02]  /*ebea0*/  ISETP.LT.AND P1, PT, R151, c[0x0][0x178], !P3 ;  /* 0x00005e0097007a0c */ /* 0x000fe40005f21270 */
[----:B------:R-:W-:Y:S02]  /*ebeb0*/  ISETP.LT.AND P4, PT, R111, c[0x0][0x178], !P3 ;  /* 0x00005e006f007a0c */ /* 0x000fe40005f81270 */
[----:B------:R-:W-:Y:S01]  /*ebec0*/  ISETP.GE.AND P0, PT, R178, c[0x0][0x17c], PT ;  /* 0x00005f00b2007a0c */ /* 0x000fe20003f06270 */
[----:B------:R-:W-:Y:S01]  /*ebed0*/  IMAD.WIDE R178, R180, 0x4, R174 ;  /* 0x00000004b4b27825 */ /* 0x000fe200078e02ae */
[----:B------:R-:W-:Y:S01]  /*ebee0*/  ISETP.GE.AND P2, PT, R183, c[0x0][0x17c], PT ;  /* 0x00005f00b7007a0c */ /* 0x000fe20003f46270 */
[----:B------:R-:W3:Y:S01]  /*ebef0*/  LDL.LU R248, [R1+0x398] ;  /* 0x0003980001f87983 */ /* 0x000ee20000300800 */
[----:B------:R-:W-:Y:S01]  /*ebf00*/  ISETP.LT.AND P3, PT, R186, c[0x0][0x178], !P3 ;  /* 0x00005e00ba007a0c */ /* 0x000fe20005f61270 */
[----:B------:R-:W-:Y:S01]  /*ebf10*/  IMAD.WIDE R2, R180, 0x4, R172 ;  /* 0x00000004b4027825 */ /* 0x000fe200078e02ac */
[----:B------:R-:W-:Y:S01]  /*ebf20*/  ISETP.LT.AND P6, PT, R150, c[0x0][0x178], !P2 ;  /* 0x00005e0096007a0c */ /* 0x000fe200057c1270 */
[----:B------:R1:W-:Y:S01]  /*ebf30*/  @P5 STG.E [R178.64], R250 ;  /* 0x000000fab2005986 */ /* 0x0003e2000c101904 */
[----:B------:R-:W-:Y:S01]  /*ebf40*/  ISETP.LT.AND P5, PT, R151, c[0x0][0x178], !P2 ;  /* 0x00005e0097007a0c */ /* 0x000fe200057a1270 */
[C---:B------:R-:W-:Y:S01]  /*ebf50*/  IMAD.WIDE R176, R180.reuse, 0x4, R6 ;  /* 0x00000004b4b07825 */ /* 0x040fe200078e0206 */
[----:B------:R-:W-:Y:S01]  /*ebf60*/  IADD3 R181, R180, c[0x0][0x198], RZ ;  /* 0x00006600b4b57a10 */ /* 0x000fe20007ffe0ff */
[----:B------:R1:W-:Y:S04]  /*ebf70*/  @P1 STG.E [R2.64], R249 ;  /* 0x000000f902001986 */ /* 0x0003e8000c101904 */
[----:B------:R4:W-:Y:S04]  /*ebf80*/  @P4 STG.E [R176.64], R185 ;  /* 0x000000b9b0004986 */ /* 0x0009e8000c101904 */
[----:B------:R-:W3:Y:S01]  /*ebf90*/  LDL.LU R243, [R1+0x348] ;  /* 0x0003480001f37983 */ /* 0x000ee20000300800 */
[----:B-1----:R-:W-:-:S04]  /*ebfa0*/  IMAD.WIDE R178, R181, 0x4, R172 ;  /* 0x00000004b5b27825 */ /* 0x002fc800078e02ac */
[----:B------:R-:W-:-:S04]  /*ebfb0*/  IMAD.WIDE R2, R180, 0x4, R4 ;  /* 0x00000004b4027825 */ /* 0x000fc800078e0204 */
[----:B----4-:R-:W-:Y:S01]  /*ebfc0*/  IMAD.WIDE R176, R181, 0x4, R174 ;  /* 0x00000004b5b07825 */ /* 0x010fe200078e02ae */
[----:B------:R-:W-:Y:S04]  /*ebfd0*/  @P3 STG.E [R2.64], R187 ;  /* 0x000000bb02003986 */ /* 0x000fe8000c101904 */
[----:B------:R1:W-:Y:S04]  /*ebfe0*/  @P6 STG.E [R176.64], R247 ;  /* 0x000000f7b0006986 */ /* 0x0003e8000c101904 */
[----:B------:R4:W-:Y:S04]  /*ebff0*/  @P5 STG.E [R178.64], R245 ;  /* 0x000000f5b2005986 */ /* 0x0009e8000c101904 */
[----:B-1----:R-:W3:Y:S04]  /*ec000*/  LDL.LU R247, [R1+0x2d8] ;  /* 0x0002d80001f77983 */ /* 0x002ee80000300800 */
[----:B----4-:R-:W4:Y:S01]  /*ec010*/  LDL.LU R245, [R1+0x3ec] ;  /* 0x0003ec0001f57983 */ /* 0x010f220000300800 */
[----:B------:R-:W-:Y:S01]  /*ec020*/  ISETP.LT.AND P1, PT, R111, c[0x0][0x178], !P2 ;  /* 0x00005e006f007a0c */ /* 0x000fe20005721270 */
[----:B------:R-:W-:-:S12]  /*ec030*/  IMAD.WIDE R176, R181, 0x4, R6 ;  /* 0x00000004b5b07825 */ /* 0x000fd800078e0206 */
[----:B--2---:R1:W-:Y:S04]  /*ec040*/  @P1 STG.E [R176.64], R244 ;  /* 0x000000f4b0001986 */ /* 0x0043e8000c101904 */
[----:B-1----:R-:W2:Y:S01]  /*ec050*/  LDL.LU R244, [R1+0x39c] ;  /* 0x00039c0001f47983 */ /* 0x002ea20000300800 */
[----:B------:R-:W-:Y:S02]  /*ec060*/  IADD3 R182, R252, 0x3a, RZ ;  /* 0x0000003afcb67810 */ /* 0x000fe40007ffe0ff */
[----:B------:R-:W-:Y:S01]  /*ec070*/  ISETP.LT.AND P2, PT, R186, c[0x0][0x178], !P2 ;  /* 0x00005e00ba007a0c */ /* 0x000fe20005741270 */
[----:B------:R-:W-:Y:S01]  /*ec080*/  IMAD.WIDE R2, R181, 0x4, R4 ;  /* 0x00000004b5027825 */ /* 0x000fe200078e0204 */
[----:B------:R-:W-:Y:S01]  /*ec090*/  ISETP.GE.AND P4, PT, R182, c[0x0][0x17c], PT ;  /* 0x00005f00b6007a0c */ /* 0x000fe20003f86270 */
[----:B------:R-:W2:Y:S03]  /*ec0a0*/  LDL.LU R185, [R1+0x34c] ;  /* 0x00034c0001b97983 */ /* 0x000ea60000300800 */
[----:B------:R-:W-:-:S02]  /*ec0b0*/  ISETP.LT.AND P6, PT, R150, c[0x0][0x178], !P4 ;  /* 0x00005e0096007a0c */ /* 0x000fc400067c1270 */
[----:B------:R-:W-:Y:S02]  /*ec0c0*/  IADD3 R180, R181, c[0x0][0x198], RZ ;  /* 0x00006600b5b47a10 */ /* 0x000fe40007ffe0ff */
[----:B------:R-:W-:Y:S02]  /*ec0d0*/  IADD3 R182, R252, 0x3b, RZ ;  /* 0x0000003bfcb67810 */ /* 0x000fe40007ffe0ff */
[----:B------:R-:W-:Y:S01]  /*ec0e0*/  ISETP.LT.AND P3, PT, R151, c[0x0][0x178], !P4 ;  /* 0x00005e0097007a0c */ /* 0x000fe20006761270 */
[----:B---3--:R1:W-:Y:S01]  /*ec0f0*/  @P2 STG.E [R2.64], R246 ;  /* 0x000000f602002986 */ /* 0x0083e2000c101904 */
[----:B------:R-:W-:Y:S01]  /*ec100*/  ISETP.LT.AND P5, PT, R111, c[0x0][0x178], !P4 ;  /* 0x00005e006f007a0c */ /* 0x000fe200067a1270 */
[----:B------:R-:W-:Y:S01]  /*ec110*/  IMAD.WIDE R178, R180, 0x4, R174 ;  /* 0x00000004b4b27825 */ /* 0x000fe200078e02ae */
[----:B------:R-:W-:Y:S02]  /*ec120*/  ISETP.GE.AND P1, PT, R182, c[0x0][0x17c], PT ;  /* 0x00005f00b6007a0c */ /* 0x000fe40003f26270 */
[----:B------:R-:W-:Y:S01]  /*ec130*/  ISETP.LT.AND P4, PT, R186, c[0x0][0x178], !P4 ;  /* 0x00005e00ba007a0c */ /* 0x000fe20006781270 */
[----:B------:R-:W-:Y:S01]  /*ec140*/  IMAD.WIDE R176, R180, 0x4, R172 ;  /* 0x00000004b4b07825 */ /* 0x000fe200078e02ac */
[----:B------:R-:W-:Y:S01]  /*ec150*/  ISETP.LT.AND P2, PT, R150, c[0x0][0x178], !P1 ;  /* 0x00005e0096007a0c */ /* 0x000fe20004f41270 */
[----:B-1----:R-:W3:Y:S02]  /*ec160*/  LDL.LU R246, [R1+0x2dc] ;  /* 0x0002dc0001f67983 */ /* 0x002ee40000300800 */
[----:B------:R-:W-:-:S02]  /*ec170*/  IMAD.WIDE R2, R180, 0x4, R6 ;  /* 0x00000004b4027825 */ /* 0x000fc400078e0206 */
[----:B------:R-:W3:Y:S04]  /*ec180*/  LDL.LU R250, [R1+0x418] ;  /* 0x0004180001fa7983 */ /* 0x000ee80000300800 */
[----:B------:R-:W3:Y:S04]  /*ec190*/  LDL.LU R249, [R1+0x3d8] ;  /* 0x0003d80001f97983 */ /* 0x000ee80000300800 */
[----:B------:R1:W-:Y:S04]  /*ec1a0*/  @P6 STG.E [R178.64], R251 ;  /* 0x000000fbb2006986 */ /* 0x0003e8000c101904 */
[----:B------:R-:W3:Y:S04]  /*ec1b0*/  LDL.LU R187, [R1+0x378] ;  /* 0x0003780001bb7983 */ /* 0x000ee80000300800 */
[----:B------:R-:W-:Y:S01]  /*ec1c0*/  @P3 STG.E [R176.64], R248 ;  /* 0x000000f8b0003986 */ /* 0x000fe2000c101904 */
[C---:B-1----:R-:W-:Y:S01]  /*ec1d0*/  IMAD.WIDE R178, R180.reuse, 0x4, R4 ;  /* 0x00000004b4b27825 */ /* 0x042fe200078e0204 */
[----:B------:R-:W-:-:S02]  /*ec1e0*/  IADD3 R180, R180, c[0x0][0x198], RZ ;  /* 0x00006600b4b47a10 */ /* 0x000fc40007ffe0ff */
[----:B------:R1:W-:Y:S04]  /*ec1f0*/  @P5 STG.E [R2.64], R243 ;  /* 0x000000f302005986 */ /* 0x0003e8000c101904 */
[----:B------:R4:W-:Y:S01]  /*ec200*/  @P4 STG.E [R178.64], R247 ;  /* 0x000000f7b2004986 */ /* 0x0009e2000c101904 */
[----:B-1----:R-:W-:-:S03]  /*ec210*/  IMAD.WIDE R2, R180, 0x4, R174 ;  /* 0x00000004b4027825 */ /* 0x002fc600078e02ae */
[----:B------:R-:W3:Y:S04]  /*ec220*/  LDL.LU R243, [R1+0x308] ;  /* 0x0003080001f37983 */ /* 0x000ee80000300800 */
[----:B----4-:R1:W-:Y:S04]  /*ec230*/  @P2 STG.E [R2.64], R245 ;  /* 0x000000f502002986 */ /* 0x0103e8000c101904 */
[----:B------:R-:W4:Y:S04]  /*ec240*/  LDL.LU R247, [R1+0x41c] ;  /* 0x00041c0001f77983 */ /* 0x000f280000300800 */
[----:B-1----:R-:W4:Y:S01]  /*ec250*/  LDL.LU R245, [R1+0x3dc] ;  /* 0x0003dc0001f57983 */ /* 0x002f220000300800 */
[----:B------:R-:W-:Y:S01]  /*ec260*/  ISETP.LT.AND P3, PT, R151, c[0x0][0x178], !P1 ;  /* 0x00005e0097007a0c */ /* 0x000fe20004f61270 */
[----:B------:R-:W-:-:S12]  /*ec270*/  IMAD.WIDE R176, R180, 0x4, R172 ;  /* 0x00000004b4b07825 */ /* 0x000fd800078e02ac */
[----:B--2---:R1:W-:Y:S04]  /*ec280*/  @P3 STG.E [R176.64], R244 ;  /* 0x000000f4b0003986 */ /* 0x0043e8000c101904 */
[----:B-1----:R-:W2:Y:S01]  /*ec290*/  LDL.LU R244, [R1+0x37c] ;  /* 0x00037c0001f47983 */ /* 0x002ea20000300800 */
[----:B------:R-:W-:Y:S02]  /*ec2a0*/  ISETP.LT.AND P4, PT, R111, c[0x0][0x178], !P1 ;  /* 0x00005e006f007a0c */ /* 0x000fe40004f81270 */
[----:B------:R-:W-:Y:S02]  /*ec2b0*/  ISETP.LT.AND P1, PT, R186, c[0x0][0x178], !P1 ;  /* 0x00005e00ba007a0c */ /* 0x000fe40004f21270 */
[----:B------:R-:W-:Y:S02]  /*ec2c0*/  ISETP.LT.AND P6, PT, R150, c[0x0][0x178], !P0 ;  /* 0x00005e0096007a0c */ /* 0x000fe400047c1270 */
[----:B------:R-:W-:Y:S01]  /*ec2d0*/  ISETP.LT.AND P5, PT, R151, c[0x0][0x178], !P0 ;  /* 0x00005e0097007a0c */ /* 0x000fe200047a1270 */
[----:B------:R-:W-:Y:S01]  /*ec2e0*/  IMAD.WIDE R2, R180, 0x4, R6 ;  /* 0x00000004b4027825 */ /* 0x000fe200078e0206 */
[----:B------:R-:W-:-:S02]  /*ec2f0*/  IADD3 R178, R252, 0x3d, RZ ;  /* 0x0000003dfcb27810 */ /* 0x000fc40007ffe0ff */
[C---:B------:R-:W-:Y:S01]  /*ec300*/  IADD3 R182, R180.reuse, c[0x0][0x198], RZ ;  /* 0x00006600b4b67a10 */ /* 0x040fe20007ffe0ff */
[----:B------:R-:W-:Y:S01]  /*ec310*/  IMAD.WIDE R176, R180, 0x4, R4 ;  /* 0x00000004b4b07825 */ /* 0x000fe200078e0204 */
[----:B------:R-:W-:Y:S02]  /*ec320*/  ISETP.GE.AND P2, PT, R178, c[0x0][0x17c], PT ;  /* 0x00005f00b2007a0c */ /* 0x000fe40003f46270 */
[----:B------:R-:W-:Y:S01]  /*ec330*/  ISETP.LT.AND P3, PT, R111, c[0x0][0x178], !P0 ;  /* 0x00005e006f007a0c */ /* 0x000fe20004761270 */
[C---:B------:R-:W-:Y:S01]  /*ec340*/  IMAD.WIDE R178, R182.reuse, 0x4, R174 ;  /* 0x00000004b6b27825 */ /* 0x040fe200078e02ae */
[----:B------:R-:W-:Y:S03]  /*ec350*/  @P4 STG.E [R2.64], R185 ;  /* 0x000000b902004986 */ /* 0x000fe6000c101904 */
[----:B------:R-:W-:Y:S01]  /*ec360*/  IMAD.WIDE R180, R182, 0x4, R172 ;  /* 0x00000004b6b47825 */ /* 0x000fe200078e02ac */
[----:B---3--:R1:W-:Y:S01]  /*ec370*/  @P1 STG.E [R176.64], R246 ;  /* 0x000000f6b0001986 */ /* 0x0083e2000c101904 */
[----:B------:R-:W-:-:S03]  /*ec380*/  ISETP.LT.AND P1, PT, R186, c[0x0][0x178], !P0 ;  /* 0x00005e00ba007a0c */ /* 0x000fc60004721270 */
[----:B------:R3:W-:Y:S01]  /*ec390*/  @P6 STG.E [R178.64], R250 ;  /* 0x000000fab2006986 */ /* 0x0007e2000c101904 */
[----:B------:R-:W-:-:S03]  /*ec3a0*/  ISETP.LT.AND P6, PT, R150, c[0x0][0x178], !P2 ;  /* 0x00005e0096007a0c */ /* 0x000fc600057c1270 */
[----:B------:R-:W-:Y:S04]  /*ec3b0*/  @P5 STG.E [R180.64], R249 ;  /* 0x000000f9b4005986 */ /* 0x000fe8000c101904 */
[----:B-1----:R-:W2:Y:S01]  /*ec3c0*/  LDL.LU R246, [R1+0x30c] ;  /* 0x00030c0001f67983 */ /* 0x002ea20000300800 */
[----:B------:R-:W-:Y:S01]  /*ec3d0*/  IMAD.WIDE R2, R182, 0x4, R6 ;  /* 0x00000004b6027825 */ /* 0x000fe200078e0206 */
[----:B------:R-:W-:Y:S02]  /*ec3e0*/  ISETP.LT.AND P5, PT, R151, c[0x0][0x178], !P2 ;  /* 0x00005e0097007a0c */ /* 0x000fe400057a1270 */
[----:B------:R-:W2:Y:S01]  /*ec3f0*/  LDL.LU R248, [R1+0x448] ;  /* 0x0004480001f87983 */ /* 0x000ea20000300800 */
[----:B------:R-:W-:-:S03]  /*ec400*/  IADD3 R176, R252, 0x3f, RZ ;  /* 0x0000003ffcb07810 */ /* 0x000fc60007ffe0ff */
[----:B------:R-:W2:Y:S01]  /*ec410*/  LDL.LU R185, [R1+0x3f8] ;  /* 0x0003f80001b97983 */ /* 0x000ea20000300800 */
[----:B------:R-:W-:Y:S02]  /*ec420*/  IADD3 R183, R182, c[0x0][0x198], RZ ;  /* 0x00006600b6b77a10 */ /* 0x000fe40007ffe0ff */
[----:B---3--:R-:W-:Y:S01]  /*ec430*/  IADD3 R178, R252, 0x3e, RZ ;  /* 0x0000003efcb27810 */ /* 0x008fe20007ffe0ff */
[----:B------:R1:W-:Y:S01]  /*ec440*/  @P3 STG.E [R2.64], R187 ;  /* 0x000000bb02003986 */ /* 0x0003e2000c101904 */
[----:B------:R-:W-:Y:S01]  /*ec450*/  ISETP.GE.AND P0, PT, R176, c[0x0][0x17c], PT ;  /* 0x00005f00b0007a0c */ /* 0x000fe20003f06270 */
[----:B------:R-:W-:Y:S01]  /*ec460*/  IMAD.WIDE R176, R183, 0x4, R174 ;  /* 0x00000004b7b07825 */ /* 0x000fe200078e02ae */
[----:B------:R-:W-:-:S03]  /*ec470*/  ISETP.GE.AND P3, PT, R178, c[0x0][0x17c], PT ;  /* 0x00005f00b2007a0c */ /* 0x000fc60003f66270 */
[----:B------:R-:W-:-:S04]  /*ec480*/  IMAD.WIDE R178, R183, 0x4, R172 ;  /* 0x00000004b7b27825 */ /* 0x000fc800078e02ac */
[----:B-1----:R-:W-:Y:S01]  /*ec490*/  IMAD.WIDE R2, R182, 0x4, R4 ;  /* 0x00000004b6027825 */ /* 0x002fe200078e0204 */
[----:B------:R-:W3:Y:S04]  /*ec4a0*/  LDL.LU R187, [R1+0x3a8] ;  /* 0x0003a80001bb7983 */ /* 0x000ee80000300800 */
[----:B------:R1:W-:Y:S04]  /*ec4b0*/  @P1 STG.E [R2.64], R243 ;  /* 0x000000f302001986 */ /* 0x0003e8000c101904 */
[----:B----4-:R4:W-:Y:S04]  /*ec4c0*/  @P6 STG.E [R176.64], R247 ;  /* 0x000000f7b0006986 */ /* 0x0109e8000c101904 */
[----:B------:R4:W-:Y:S04]  /*ec4d0*/  @P5 STG.E [R178.64], R245 ;  /* 0x000000f5b2005986 */ /* 0x0009e8000c101904 */
[----:B-1----:R-:W3:Y:S04]  /*ec4e0*/  LDL.LU R243, [R1+0x368] ;  /* 0x0003680001f37983 */ /* 0x002ee80000300800 */
[----:B----4-:R-:W4:Y:S04]  /*ec4f0*/  LDL.LU R247, [R1+0x44c] ;  /* 0x00044c0001f77983 */ /* 0x010f280000300800 */
[----:B------:R-:W4:Y:S01]  /*ec500*/  LDL.LU R245, [R1+0x3fc] ;  /* 0x0003fc0001f57983 */ /* 0x000f220000300800 */
[----:B------:R-:W-:Y:S01]  /*ec510*/  ISETP.LT.AND P4, PT, R111, c[0x0][0x178], !P2 ;  /* 0x00005e006f007a0c */ /* 0x000fe20005781270 */
[----:B------:R-:W-:-:S12]  /*ec520*/  IMAD.WIDE R180, R183, 0x4, R6 ;  /* 0x00000004b7b47825 */ /* 0x000fd800078e0206 */
[----:B--2---:R1:W-:Y:S04]  /*ec530*/  @P4 STG.E [R180.64], R244 ;  /* 0x000000f4b4004986 */ /* 0x0043e8000c101904 */
[----:B-1----:R-:W2:Y:S01]  /*ec540*/  LDL.LU R244, [R1+0x3ac] ;  /* 0x0003ac0001f47983 */ /* 0x002ea20000300800 */
[----:B------:R-:W-:Y:S02]  /*ec550*/  ISETP.LT.AND P2, PT, R186, c[0x0][0x178], !P2 ;  /* 0x00005e00ba007a0c */ /* 0x000fe40005741270 */
[----:B------:R-:W-:Y:S02]  /*ec560*/  ISETP.LT.AND P4, PT, R150, c[0x0][0x178], !P3 ;  /* 0x00005e0096007a0c */ /* 0x000fe40005f81270 */
[----:B------:R-:W-:Y:S02]  /*ec570*/  ISETP.LT.AND P6, PT, R151, c[0x0][0x178], !P3 ;  /* 0x00005e0097007a0c */ /* 0x000fe40005fc1270 */
[C---:B------:R-:W-:Y:S01]  /*ec580*/  IADD3 R181, R183.reuse, c[0x0][0x198], RZ ;  /* 0x00006600b7b57a10 */ /* 0x040fe20007ffe0ff */
[----:B------:R-:W-:Y:S01]  /*ec590*/  IMAD.WIDE R2, R183, 0x4, R4 ;  /* 0x00000004b7027825 */ /* 0x000fe200078e0204 */
[----:B------:R-:W-:-:S02]  /*ec5a0*/  ISETP.LT.AND P1, PT, R186, c[0x0][0x178], !P3 ;  /* 0x00005e00ba007a0c */ /* 0x000fc40005f21270 */
[----:B------:R-:W-:Y:S01]  /*ec5b0*/  ISETP.LT.AND P3, PT, R111, c[0x0][0x178], !P3 ;  /* 0x00005e006f007a0c */ /* 0x000fe20005f61270 */
[----:B------:R-:W-:Y:S01]  /*ec5c0*/  IMAD.WIDE R176, R181, 0x4, R174 ;  /* 0x00000004b5b07825 */ /* 0x000fe200078e02ae */
[----:B------:R-:W-:-:S03]  /*ec5d0*/  IADD3 R180, R252, 0x40, RZ ;  /* 0x00000040fcb47810 */ /* 0x000fc60007ffe0ff */
[----:B------:R-:W-:Y:S01]  /*ec5e0*/  IMAD.WIDE R178, R181, 0x4, R172 ;  /* 0x00000004b5b27825 */ /* 0x000fe200078e02ac */
[----:B------:R-:W-:Y:S01]  /*ec5f0*/  ISETP.LT.AND P5, PT, R150, c[0x0][0x178], !P0 ;  /* 0x00005e0096007a0c */ /* 0x000fe200047a1270 */
[----:B------:R1:W-:Y:S01]  /*ec600*/  @P2 STG.E [R2.64], R246 ;  /* 0x000000f602002986 */ /* 0x0003e2000c101904 */
[----:B------:R-:W-:-:S03]  /*ec610*/  ISETP.GE.AND P2, PT, R180, c[0x0][0x17c], PT ;  /* 0x00005f00b4007a0c */ /* 0x000fc60003f46270 */
[----:B------:R3:W-:Y:S01]  /*ec620*/  @P4 STG.E [R176.64], R248 ;  /* 0x000000f8b0004986 */ /* 0x0007e2000c101904 */
[----:B------:R-:W-:-:S03]  /*ec630*/  IADD3 R180, R181, c[0x0][0x198], RZ ;  /* 0x00006600b5b47a10 */ /* 0x000fc60007ffe0ff */
[----:B------:R3:W-:Y:S04]  /*ec640*/  @P6 STG.E [R178.64], R185 ;  /* 0x000000b9b2006986 */ /* 0x0007e8000c101904 */
[----:B-1----:R-:W2:Y:S01]  /*ec650*/  LDL.LU R246, [R1+0x36c] ;  /* 0x00036c0001f67983 */ /* 0x002ea20000300800 */
[----:B------:R-:W-:-:S03]  /*ec660*/  ISETP.LT.AND P6, PT, R151, c[0x0][0x178], !P0 ;  /* 0x00005e0097007a0c */ /* 0x000fc600047c1270 */
[----:B------:R-:W2:Y:S04]  /*ec670*/  LDL.LU R183, [R1+0x650] ;  /* 0x0006500001b77983 */ /* 0x000ea80000300800 */
[----:B------:R-:W2:Y:S01]  /*ec680*/  LDL.LU R184, [R1+0x470] ;  /* 0x0004700001b87983 */ /* 0x000ea20000300800 */
[----:B------:R-:W-:-:S03]  /*ec690*/  IMAD.WIDE R2, R181, 0x4, R6 ;  /* 0x00000004b5027825 */ /* 0x000fc600078e0206 */
[----:B------:R-:W2:Y:S01]  /*ec6a0*/  LDL.LU R251, [R1+0x420] ;  /* 0x0004200001fb7983 */ /* 0x000ea20000300800 */
[----:B---3--:R-:W-:-:S03]  /*ec6b0*/  IMAD.WIDE R176, R181, 0x4, R4 ;  /* 0x00000004b5b07825 */ /* 0x008fc600078e0204 */
[----:B------:R1:W-:Y:S01]  /*ec6c0*/  @P3 STG.E [R2.64], R187 ;  /* 0x000000bb02003986 */ /* 0x0003e2000c101904 */
[----:B------:R-:W-:-:S03]  /*ec6d0*/  IMAD.WIDE R178, R180, 0x4, R174 ;  /* 0x00000004b4b27825 */ /* 0x000fc600078e02ae */
[----:B------:R-:W3:Y:S04]  /*ec6e0*/  LDL.LU R250, [R1+0x3c0] ;  /* 0x0003c00001fa7983 */ /* 0x000ee80000300800 */
[----:B------:R-:W3:Y:S01]  /*ec6f0*/  LDL.LU R249, [R1+0x654] ;  /* 0x0006540001f97983 */ /* 0x000ee20000300800 */
[----:B-1----:R-:W-:-:S03]  /*ec700*/  IMAD.WIDE R2, R180, 0x4, R172 ;  /* 0x00000004b4027825 */ /* 0x002fc600078e02ac */
[----:B------:R-:W-:Y:S04]  /*ec710*/  @P1 STG.E [R176.64], R243 ;  /* 0x000000f3b0001986 */ /* 0x000fe8000c101904 */
[----:B----4-:R1:W-:Y:S04]  /*ec720*/  @P5 STG.E [R178.64], R247 ;  /* 0x000000f7b2005986 */ /* 0x0103e8000c101904 */
[----:B------:R4:W-:Y:S04]  /*ec730*/  @P6 STG.E [R2.64], R245 ;  /* 0x000000f502006986 */ /* 0x0009e8000c101904 */
[----:B-1----:R-:W3:Y:S04]  /*ec740*/  LDL.LU R247, [R1+0x474] ;  /* 0x0004740001f77983 */ /* 0x002ee80000300800 */
[----:B----4-:R-:W4:Y:S01]  /*ec750*/  LDL.LU R245, [R1+0x424] ;  /* 0x0004240001f57983 */ /* 0x010f220000300800 */
[----:B------:R-:W-:Y:S01]  /*ec760*/  ISETP.LT.AND P4, PT, R111, c[0x0][0x178], !P0 ;  /* 0x00005e006f007a0c */ /* 0x000fe20004781270 */
[----:B------:R-:W-:-:S12]  /*ec770*/  IMAD.WIDE R176, R180, 0x4, R6 ;  /* 0x00000004b4b07825 */ /* 0x000fd800078e0206 */
[----:B--2---:R1:W-:Y:S04]  /*ec780*/  @P4 STG.E [R176.64], R244 ;  /* 0x000000f4b0004986 */ /* 0x0043e8000c101904 */
[----:B-1----:R-:W2:Y:S01]  /*ec790*/  LDL.LU R244, [R1+0x3c4] ;  /* 0x0003c40001f47983 */ /* 0x002ea20000300800 */
[----:B------:R-:W-:Y:S02]  /*ec7a0*/  ISETP.LT.AND P1, PT, R186, c[0x0][0x178], !P0 ;  /* 0x00005e00ba007a0c */ /* 0x000fe40004721270 */
[----:B------:R-:W-:Y:S02]  /*ec7b0*/  ISETP.LT.AND P3, PT, R150, c[0x0][0x178], !P2 ;  /* 0x00005e0096007a0c */ /* 0x000fe40005761270 */
[----:B------:R-:W-:Y:S02]  /*ec7c0*/  ISETP.LT.AND P5, PT, R151, c[0x0][0x178], !P2 ;  /* 0x00005e0097007a0c */ /* 0x000fe400057a1270 */
[----:B------:R-:W-:-:S02]  /*ec7d0*/  IADD3 R181, R180, c[0x0][0x198], RZ ;  /* 0x00006600b4b57a10 */ /* 0x000fc40007ffe0ff */
[----:B------:R-:W-:Y:S01]  /*ec7e0*/  IADD3 R178, R252, 0x43, RZ ;  /* 0x00000043fcb27810 */ /* 0x000fe20007ffe0ff */
[----:B------:R-:W-:Y:S01]  /*ec7f0*/  IMAD.WIDE R2, R180, 0x4, R4 ;  /* 0x00000004b4027825 */ /* 0x000fe200078e0204 */
[----:B------:R-:W-:Y:S01]  /*ec800*/  IADD3 R182, R252, 0x41, RZ ;  /* 0x00000041fcb67810 */ /* 0x000fe20007ffe0ff */
[----:B------:R-:W2:Y:S01]  /*ec810*/  LDL.LU R248, [R1+0x770] ;  /* 0x0007700001f87983 */ /* 0x000ea20000300800 */
[----:B------:R-:W-:Y:S01]  /*ec820*/  ISETP.GE.AND P0, PT, R178, c[0x0][0x17c], PT ;  /* 0x00005f00b2007a0c */ /* 0x000fe20003f06270 */
[----:B------:R-:W-:Y:S01]  /*ec830*/  IMAD.WIDE R176, R181, 0x4, R174 ;  /* 0x00000004b5b07825 */ /* 0x000fe200078e02ae */
[----:B------:R-:W-:Y:S01]  /*ec840*/  ISETP.LT.AND P6, PT, R111, c[0x0][0x178], !P2 ;  /* 0x00005e006f007a0c */ /* 0x000fe200057c1270 */
[----:B------:R-:W2:Y:S02]  /*ec850*/  LDL.LU R185, [R1+0x4a0] ;  /* 0x0004a00001b97983 */ /* 0x000ea40000300800 */
[----:B------:R-:W-:Y:S01]  /*ec860*/  IMAD.WIDE R178, R181, 0x4, R172 ;  /* 0x00000004b5b27825 */ /* 0x000fe200078e02ac */
[----:B------:R-:W-:Y:S01]  /*ec870*/  ISETP.GE.AND P4, PT, R182, c[0x0][0x17c], PT ;  /* 0x00005f00b6007a0c */ /* 0x000fe20003f86270 */
[----:B------:R-:W2:Y:S01]  /*ec880*/  LDL.LU R187, [R1+0x450] ;  /* 0x0004500001bb7983 */ /* 0x000ea20000300800 */
[----:B------:R-:W-:-:S03]  /*ec890*/  ISETP.LT.AND P2, PT, R186, c[0x0][0x178], !P2 ;  /* 0x00005e00ba007a0c */ /* 0x000fc60005741270 */
[----:B------:R1:W-:Y:S04]  /*ec8a0*/  @P1 STG.E [R2.64], R246 ;  /* 0x000000f602001986 */ /* 0x0003e8000c101904 */
[----:B------:R1:W-:Y:S01]  /*ec8b0*/  @P3 STG.E [R176.64], R183 ;  /* 0x000000b7b0003986 */ /* 0x0003e2000c101904 */
[----:B------:R-:W-:-:S03]  /*ec8c0*/  ISETP.LT.AND P3, PT, R151, c[0x0][0x178], !P4 ;  /* 0x00005e0097007a0c */ /* 0x000fc60006761270 */
[----:B------:R3:W-:Y:S01]  /*ec8d0*/  @P5 STG.E [R178.64], R184 ;  /* 0x000000b8b2005986 */ /* 0x0007e2000c101904 */
[----:B------:R-:W-:Y:S02]  /*ec8e0*/  ISETP.LT.AND P5, PT, R150, c[0x0][0x178], !P4 ;  /* 0x00005e0096007a0c */ /* 0x000fe400067a1270 */
[----:B------:R-:W-:Y:S01]  /*ec8f0*/  ISETP.LT.AND P1, PT, R111, c[0x0][0x178], !P4 ;  /* 0x00005e006f007a0c */ /* 0x000fe20006721270 */
[C---:B-1----:R-:W-:Y:S01]  /*ec900*/  IMAD.WIDE R2, R181.reuse, 0x4, R6 ;  /* 0x00000004b5027825 */ /* 0x042fe200078e0206 */
[C---:B------:R-:W-:Y:S01]  /*ec910*/  IADD3 R182, R181.reuse, c[0x0][0x198], RZ ;  /* 0x00006600b5b67a10 */ /* 0x040fe20007ffe0ff */
[----:B------:R-:W2:Y:S01]  /*ec920*/  LDL.LU R243, [R1+0x400] ;  /* 0x0004000001f37983 */ /* 0x000ea20000300800 */
[----:B------:R-:W-:Y:S01]  /*ec930*/  IADD3 R176, R252, 0x42, RZ ;  /* 0x00000042fcb07810 */ /* 0x000fe20007ffe0ff */
[----:B------:R-:W-:Y:S02]  /*ec940*/  IMAD.WIDE R180, R181, 0x4, R4 ;  /* 0x00000004b5b47825 */ /* 0x000fe400078e0204 */
[----:B------:R1:W-:Y:S01]  /*ec950*/  @P6 STG.E [R2.64], R251 ;  /* 0x000000fb02006986 */ /* 0x0003e2000c101904 */
[----:B------:R-:W-:Y:S01]  /*ec960*/  ISETP.GE.AND P6, PT, R176, c[0x0][0x17c], PT ;  /* 0x00005f00b0007a0c */ /* 0x000fe20003fc6270 */
[----:B------:R-:W-:-:S02]  /*ec970*/  IMAD.WIDE R176, R182, 0x4, R172 ;  /* 0x00000004b6b07825 */ /* 0x000fc400078e02ac */
[----:B------:R-:W2:Y:S02]  /*ec980*/  LDL.LU R246, [R1+0x774] ;  /* 0x0007740001f67983 */ /* 0x000ea40000300800 */
[C---:B---3--:R-:W-:Y:S02]  /*ec990*/  IMAD.WIDE R178, R182.reuse, 0x4, R6 ;  /* 0x00000004b6b27825 */ /* 0x048fe400078e0206 */
[----:B------:R-:W-:Y:S02]  /*ec9a0*/  @P2 STG.E [R180.64], R250 ;  /* 0x000000fab4002986 */ /* 0x000fe4000c101904 */
[----:B-1----:R-:W-:-:S05]  /*ec9b0*/  IMAD.WIDE R2, R182, 0x4, R174 ;  /* 0x00000004b6027825 */ /* 0x002fca00078e02ae */
[----:B------:R-:W-:Y:S04]  /*ec9c0*/  @P5 STG.E [R2.64], R249 ;  /* 0x000000f902005986 */ /* 0x000fe8000c101904 */
[----:B------:R1:W-:Y:S04]  /*ec9d0*/  @P3 STG.E [R176.64], R247 ;  /* 0x000000f7b0003986 */ /* 0x0003e8000c101904 */
[----:B----4-:R3:W-:Y:S04]  /*ec9e0*/  @P1 STG.E [R178.64], R245 ;  /* 0x000000f5b2001986 */ /* 0x0107e8000c101904 */
[----:B-1----:R-:W4:Y:S04]  /*ec9f0*/  LDL.LU R247, [R1+0x4a4] ;  /* 0x0004a40001f77983 */ /* 0x002f280000300800 */
[----:B---3--:R-:W3:Y:S01]  /*eca00*/  LDL.LU R245, [R1+0x454] ;  /* 0x0004540001f57983 */ /* 0x008ee20000300800 */
[----:B------:R-:W-:Y:S01]  /*eca10*/  ISETP.LT.AND P4, PT, R186, c[0x0][0x178], !P4 ;  /* 0x00005e00ba007a0c */ /* 0x000fe20006781270 */
[----:B------:R-:W-:-:S12]  /*eca20*/  IMAD.WIDE R180, R182, 0x4, R4 ;  /* 0x00000004b6b47825 */ /* 0x000fd800078e0204 */
[----:B--2---:R1:W-:Y:S04]  /*eca30*/  @P4 STG.E [R180.64], R244 ;  /* 0x000000f4b4004986 */ /* 0x0043e8000c101904 */
[----:B-1----:R-:W2:Y:S01]  /*eca40*/  LDL.LU R244, [R1+0x404] ;  /* 0x0004040001f47983 */ /* 0x002ea20000300800 */
[----:B------:R-:W-:Y:S02]  /*eca50*/  ISETP.LT.AND P2, PT, R150, c[0x0][0x178], !P6 ;  /* 0x00005e0096007a0c */ /* 0x000fe40007741270 */
[----:B------:R-:W-:Y:S01]  /*eca60*/  ISETP.LT.AND P4, PT, R151, c[0x0][0x178], !P6 ;  /* 0x00005e0097007a0c */ /* 0x000fe20007781270 */
[----:B------:R-:W2:Y:S01]  /*eca70*/  LDL.LU R184, [R1+0x7a0] ;  /* 0x0007a00001b87983 */ /* 0x000ea20000300800 */
[----:B------:R-:W-:Y:S02]  /*eca80*/  ISETP.LT.AND P3, PT, R111, c[0x0][0x178], !P6 ;  /* 0x00005e006f007a0c */ /* 0x000fe40007761270 */
[----:B------:R-:W-:Y:S01]  /*eca90*/  IADD3 R182, R182, c[0x0][0x198], RZ ;  /* 0x00006600b6b67a10 */ /* 0x000fe20007ffe0ff */
[----:B------:R-:W2:Y:S01]  /*ecaa0*/  LDL.LU R251, [R1+0x690] ;  /* 0x0006900001fb7983 */ /* 0x000ea20000300800 */
[----:B------:R-:W-:-:S03]  /*ecab0*/  IADD3 R2, R252, 0x44, RZ ;  /* 0x00000044fc027810 */ /* 0x000fc60007ffe0ff */
[----:B------:R-:W-:Y:S01]  /*ecac0*/  IMAD.WIDE R178, R182, 0x4, R174 ;  /* 0x00000004b6b27825 */ /* 0x000fe200078e02ae */
[----:B------:R-:W-:Y:S01]  /*ecad0*/  ISETP.GE.AND P1, PT, R2, c[0x0][0x17c], PT ;  /* 0x00005f0002007a0c */ /* 0x000fe20003f26270 */
[----:B------:R-:W2:Y:S01]  /*ecae0*/  LDL.LU R249, [R1+0x480] ;  /* 0x0004800001f97983 */ /* 0x000ea20000300800 */
        /* <DEDUP_REMOVED lines=9> */
[----:B------:R-:W-:Y:S01]  /*ecb80*/  ISETP.LT.AND P3, PT, R151, c[0x0][0x178], !P0 ;  /* 0x00005e0097007a0c */ /* 0x000fe20004761270 */
[----:B-1----:R-:W-:Y:S02]  /*ecb90*/  IMAD.WIDE R178, R182, 0x4, R4 ;  /* 0x00000004b6b27825 */ /* 0x002fe400078e0204 */
[----:B------:R-:W2:Y:S02]  /*ecba0*/  LDL.LU R248, [R1+0x430] ;  /* 0x0004300001f87983 */ /* 0x000ea40000300800 */
[C---:B------:R-:W-:Y:S02]  /*ecbb0*/  IMAD.WIDE R2, R180.reuse, 0x4, R174 ;  /* 0x00000004b4027825 */ /* 0x040fe400078e02ae */
[----:B------:R-:W-:Y:S02]  /*ecbc0*/  @P6 STG.E [R178.64], R243 ;  /* 0x000000f3b2006986 */ /* 0x000fe4000c101904 */
[----:B------:R-:W-:-:S02]  /*ecbd0*/  IMAD.WIDE R176, R180, 0x4, R172 ;  /* 0x00000004b4b07825 */ /* 0x000fc400078e02ac */
[----:B------:R1:W-:Y:S04]  /*ecbe0*/  @P5 STG.E [R2.64], R246 ;  /* 0x000000f602005986 */ /* 0x0003e8000c101904 */
[----:B------:R-:W2:Y:S01]  /*ecbf0*/  LDL.LU R185, [R1+0x7a4] ;  /* 0x0007a40001b97983 */ /* 0x000ea20000300800 */
[----:B-1----:R-:W-:-:S03]  /*ecc00*/  IMAD.WIDE R2, R180, 0x4, R6 ;  /* 0x00000004b4027825 */ /* 0x002fc600078e0206 */
[----:B----4-:R-:W-:Y:S04]  /*ecc10*/  @P3 STG.E [R176.64], R247 ;  /* 0x000000f7b0003986 */ /* 0x010fe8000c101904 */
[----:B---3--:R1:W-:Y:S04]  /*ecc20*/  @P4 STG.E [R2.64], R245 ;  /* 0x000000f502004986 */ /* 0x0083e8000c101904 */
[----:B-1----:R-:W3:Y:S04]  /*ecc30*/  LDL.LU R245, [R1+0x694] ;  /* 0x0006940001f57983 */ /* 0x002ee80000300800 */
[----:B------:R-:W4:Y:S01]  /*ecc40*/  LDL.LU R246, [R1+0x484] ;  /* 0x0004840001f67983 */ /* 0x000f220000300800 */
[----:B------:R-:W-:-:S02]  /*ecc50*/  ISETP.LT.AND P5, PT, R186, c[0x0][0x178], !P0 ;  /* 0x00005e00ba007a0c */ /* 0x000fc400047a1270 */
[----:B------:R-:W-:-:S04]  /*ecc60*/  IADD3 R178, R252, 0x45, RZ ;  /* 0x00000045fcb27810 */ /* 0x000fc80007ffe0ff */
[----:B------:R-:W-:Y:S01]  /*ecc70*/  ISETP.GE.AND P2, PT, R178, c[0x0][0x17c], PT ;  /* 0x00005f00b2007a0c */ /* 0x000fe20003f46270 */
[----:B------:R-:W-:-:S06]  /*ecc80*/  IMAD.WIDE R178, R180, 0x4, R4 ;  /* 0x00000004b4b27825 */ /* 0x000fcc00078e0204 */
[----:B--2---:R1:W-:Y:S04]  /*ecc90*/  @P5 STG.E [R178.64], R244 ;  /* 0x000000f4b2005986 */ /* 0x0043e8000c101904 */
[----:B-1----:R-:W2:Y:S01]  /*ecca0*/  LDL.LU R244, [R1+0x434] ;  /* 0x0004340001f47983 */ /* 0x002ea20000300800 */
[----:B------:R-:W-:Y:S02]  /*eccb0*/  ISETP.LT.AND P6, PT, R150, c[0x0][0x178], !P1 ;  /* 0x00005e0096007a0c */ /* 0x000fe40004fc1270 */
[----:B------:R-:W-:Y:S01]  /*eccc0*/  ISETP.LT.AND P0, PT, R151, c[0x0][0x178], !P1 ;  /* 0x00005e0097007a0c */ /* 0x000fe20004f01270 */
[----:B------:R-:W2:Y:S01]  /*eccd0*/  LDL.LU R250, [R1+0x8c0] ;  /* 0x0008c00001fa7983 */ /* 0x000ea20000300800 */
[----:B------:R-:W-:Y:S02]  /*ecce0*/  IADD3 R181, R180, c[0x0][0x198], RZ ;  /* 0x00006600b4b57a10 */ /* 0x000fe40007ffe0ff */
[----:B------:R-:W-:Y:S01]  /*eccf0*/  ISETP.LT.AND P5, PT, R111, c[0x0][0x178], !P1 ;  /* 0x00005e006f007a0c */ /* 0x000fe20004fa1270 */
[----:B------:R-:W2:Y:S01]  /*ecd00*/  LDL.LU R187, [R1+0x780] ;  /* 0x0007800001bb7983 */ /* 0x000ea20000300800 */
[----:B------:R-:W-:Y:S01]  /*ecd10*/  ISETP.LT.AND P1, PT, R186, c[0x0][0x178], !P1 ;  /* 0x00005e00ba007a0c */ /* 0x000fe20004f21270 */
[C---:B------:R-:W-:Y:S01]  /*ecd20*/  IMAD.WIDE R176, R181.reuse, 0x4, R174 ;  /* 0x00000004b5b07825 */ /* 0x040fe200078e02ae */
[----:B------:R-:W-:Y:S01]  /*ecd30*/  ISETP.LT.AND P4, PT, R150, c[0x0][0x178], !P2 ;  /* 0x00005e0096007a0c */ /* 0x000fe20005781270 */
[----:B------:R-:W2:Y:S02]  /*ecd40*/  LDL.LU R243, [R1+0x670] ;  /* 0x0006700001f37983 */ /* 0x000ea40000300800 */
[----:B------:R-:W-:-:S02]  /*ecd50*/  IMAD.WIDE R2, R181, 0x4, R172 ;  /* 0x00000004b5027825 */ /* 0x000fc400078e02ac */
[----:B------:R1:W-:Y:S01]  /*ecd60*/  @P6 STG.E [R176.64], R184 ;  /* 0x000000b8b0006986 */ /* 0x0003e2000c101904 */
[----:B------:R-:W-:-:S03]  /*ecd70*/  ISETP.LT.AND P6, PT, R151, c[0x0][0x178], !P2 ;  /* 0x00005e0097007a0c */ /* 0x000fc600057c1270 */
[----:B------:R1:W-:Y:S01]  /*ecd80*/  @P0 STG.E [R2.64], R251 ;  /* 0x000000fb02000986 */ /* 0x0003e2000c101904 */
[----:B------:R-:W-:Y:S02]  /*ecd90*/  IADD3 R180, R181, c[0x0][0x198], RZ ;  /* 0x00006600b5b47a10 */ /* 0x000fe40007ffe0ff */
[----:B------:R-:W-:Y:S01]  /*ecda0*/  ISETP.LT.AND P3, PT, R111, c[0x0][0x178], !P2 ;  /* 0x00005e006f007a0c */ /* 0x000fe20005761270 */
[----:B------:R-:W2:Y:S01]  /*ecdb0*/  LDL.LU R247, [R1+0x460] ;  /* 0x0004600001f77983 */ /* 0x000ea20000300800 */
[----:B-1----:R-:W-:-:S04]  /*ecdc0*/  IMAD.WIDE R176, R181, 0x4, R4 ;  /* 0x00000004b5b07825 */ /* 0x002fc800078e0204 */
[----:B------:R-:W-:Y:S01]  /*ecdd0*/  IMAD.WIDE R2, R181, 0x4, R6 ;  /* 0x00000004b5027825 */ /* 0x000fe200078e0206 */
[----:B------:R-:W-:-:S04]  /*ecde0*/  IADD3 R179, R252, 0x4d, RZ ;  /* 0x0000004dfcb37810 */ /* 0x000fc80007ffe0ff */
[----:B------:R1:W-:Y:S01]  /*ecdf0*/  @P5 STG.E [R2.64], R249 ;  /* 0x000000f902005986 */ /* 0x0003e2000c101904 */
[----:B------:R-:W-:-:S03]  /*ece00*/  IADD3 R178, R252, 0x46, RZ ;  /* 0x00000046fcb27810 */ /* 0x000fc60007ffe0ff */
[----:B------:R1:W-:Y:S01]  /*ece10*/  @P1 STG.E [R176.64], R248 ;  /* 0x000000f8b0001986 */ /* 0x0003e2000c101904 */
[----:B------:R-:W-:Y:S01]  /*ece20*/  ISETP.GE.AND P0, PT, R179, c[0x0][0x17c], PT ;  /* 0x00005f00b3007a0c */ /* 0x000fe20003f06270 */
[----:B-1----:R-:W-:-:S04]  /*ece30*/  IMAD.WIDE R2, R180, 0x4, R174 ;  /* 0x00000004b4027825 */ /* 0x002fc800078e02ae */
[----:B------:R-:W-:Y:S01]  /*ece40*/  IMAD.WIDE R176, R180, 0x4, R172 ;  /* 0x00000004b4b07825 */ /* 0x000fe200078e02ac */
[----:B------:R-:W-:Y:S01]  /*ece50*/  @P4 STG.E [R2.64], R185 ;  /* 0x000000b902004986 */ /* 0x000fe2000c101904 */
[----:B------:R-:W-:Y:S02]  /*ece60*/  ISETP.GE.AND P5, PT, R178, c[0x0][0x17c], PT ;  /* 0x00005f00b2007a0c */ /* 0x000fe40003fa6270 */
[----:B------:R-:W-:Y:S01]  /*ece70*/  IMAD.WIDE R178, R180, 0x4, R6 ;  /* 0x00000004b4b27825 */ /* 0x000fe200078e0206 */
[----:B---3--:R1:W-:Y:S04]  /*ece80*/  @P6 STG.E [R176.64], R245 ;  /* 0x000000f5b0006986 */ /* 0x0083e8000c101904 */
[----:B----4-:R3:W-:Y:S04]  /*ece90*/  @P3 STG.E [R178.64], R246 ;  /* 0x000000f6b2003986 */ /* 0x0107e8000c101904 */
[----:B-1----:R-:W4:Y:S04]  /*ecea0*/  LDL.LU R245, [R1+0x8c4] ;  /* 0x0008c40001f57983 */ /* 0x002f280000300800 */
[----:B------:R-:W4:Y:S04]  /*eceb0*/  LDL.LU R249, [R1+0x784] ;  /* 0x0007840001f97983 */ /* 0x000f280000300800 */
[----:B---3--:R-:W3:Y:S01]  /*ecec0*/  LDL.LU R246, [R1+0x674] ;  /* 0x0006740001f67983 */ /* 0x008ee20000300800 */
[----:B------:R-:W-:Y:S01]  /*eced0*/  ISETP.LT.AND P2, PT, R186, c[0x0][0x178], !P2 ;  /* 0x00005e00ba007a0c */ /* 0x000fe20005741270 */
[----:B------:R-:W-:-:S12]  /*ecee0*/  IMAD.WIDE R2, R180, 0x4, R4 ;  /* 0x00000004b4027825 */ /* 0x000fd800078e0204 */
[----:B--2---:R1:W-:Y:S04]  /*ecef0*/  @P2 STG.E [R2.64], R244 ;  /* 0x000000f402002986 */ /* 0x0043e8000c101904 */
[----:B-1----:R-:W2:Y:S01]  /*ecf00*/  LDL.LU R244, [R1+0x464] ;  /* 0x0004640001f47983 */ /* 0x002ea20000300800 */
[----:B------:R-:W-:Y:S02]  /*ecf10*/  ISETP.LT.AND P1, PT, R150, c[0x0][0x178], !P5 ;  /* 0x00005e0096007a0c */ /* 0x000fe40006f21270 */
[----:B------:R-:W-:Y:S01]  /*ecf20*/  IADD3 R181, R180, c[0x0][0x198], RZ ;  /* 0x00006600b4b57a10 */ /* 0x000fe20007ffe0ff */
[----:B------:R-:W2:Y:S01]  /*ecf30*/  LDL.LU R248, [R1+0x9e0] ;  /* 0x0009e00001f87983 */ /* 0x000ea20000300800 */
[----:B------:R-:W-:Y:S02]  /*ecf40*/  ISETP.LT.AND P3, PT, R151, c[0x0][0x178], !P5 ;  /* 0x00005e0097007a0c */ /* 0x000fe40006f61270 */
[----:B------:R-:W-:-:S02]  /*ecf50*/  IADD3 R178, R252, 0x47, RZ ;  /* 0x00000047fcb27810 */ /* 0x000fc40007ffe0ff */
[----:B------:R-:W-:Y:S01]  /*ecf60*/  ISETP.LT.AND P6, PT, R111, c[0x0][0x178], !P5 ;  /* 0x00005e006f007a0c */ /* 0x000fe20006fc1270 */
[C---:B------:R-:W-:Y:S01]  /*ecf70*/  IMAD.WIDE R176, R181.reuse, 0x4, R174 ;  /* 0x00000004b5b07825 */ /* 0x040fe200078e02ae */
[----:B------:R-:W-:Y:S01]  /*ecf80*/  ISETP.GE.AND P4, PT, R178, c[0x0][0x17c], PT ;  /* 0x00005f00b2007a0c */ /* 0x000fe20003f86270 */
[----:B------:R-:W2:Y:S01]  /*ecf90*/  LDL.LU R185, [R1+0x880] ;  /* 0x0008800001b97983 */ /* 0x000ea20000300800 */
[----:B------:R-:W-:Y:S01]  /*ecfa0*/  ISETP.LT.AND P5, PT, R186, c[0x0][0x178], !P5 ;  /* 0x00005e00ba007a0c */ /* 0x000fe20006fa1270 */
[C---:B------:R-:W-:Y:S02]  /*ecfb0*/  IMAD.WIDE R2, R181.reuse, 0x4, R172 ;  /* 0x00000004b5027825 */ /* 0x040fe400078e02ac */
[----:B------:R1:W-:Y:S01]  /*ecfc0*/  @P1 STG.E [R176.64], R250 ;  /* 0x000000fab0001986 */ /* 0x0003e2000c101904 */
[----:B------:R-:W-:Y:S02]  /*ecfd0*/  ISETP.LT.AND P1, PT, R150, c[0x0][0x178], !P4 ;  /* 0x00005e0096007a0c */ /* 0x000fe40006721270 */
[----:B------:R-:W-:Y:S01]  /*ecfe0*/  IADD3 R178, R252, 0x48, RZ ;  /* 0x00000048fcb27810 */ /* 0x000fe20007ffe0ff */
[----:B------:R1:W-:Y:S01]  /*ecff0*/  @P3 STG.E [R2.64], R187 ;  /* 0x000000bb02003986 */ /* 0x0003e2000c101904 */
[----:B------:R-:W-:-:S02]  /*ed000*/  IADD3 R180, R181, c[0x0][0x198], RZ ;  /* 0x00006600b5b47a10 */ /* 0x000fc40007ffe0ff */
[----:B------:R-:W-:Y:S01]  /*ed010*/  ISETP.LT.AND P3, PT, R151, c[0x0][0x178], !P4 ;  /* 0x00005e0097007a0c */ /* 0x000fe20006761270 */
[C---:B-1----:R-:W-:Y:S01]  /*ed020*/  IMAD.WIDE R176, R181.reuse, 0x4, R6 ;  /* 0x00000004b5b07825 */ /* 0x042fe200078e0206 */
[----:B------:R-:W-:Y:S01]  /*ed030*/  ISETP.GE.AND P2, PT, R178, c[0x0][0x17c], PT ;  /* 0x00005f00b2007a0c */ /* 0x000fe20003f46270 */
[----:B------:R-:W2:Y:S02]  /*ed040*/  LDL.LU R187, [R1+0x750] ;  /* 0x0007500001bb7983 */ /* 0x000ea40000300800 */
[----:B------:R-:W-:Y:S02]  /*ed050*/  IMAD.WIDE R178, R181, 0x4, R4 ;  /* 0x00000004b5b27825 */ /* 0x000fe400078e0204 */
[----:B------:R1:W-:Y:S01]  /*ed060*/  @P6 STG.E [R176.64], R243 ;  /* 0x000000f3b0006986 */ /* 0x0003e2000c101904 */
[----:B------:R-:W-:Y:S01]  /*ed070*/  ISETP.LT.AND P6, PT, R111, c[0x0][0x178], !P4 ;  /* 0x00005e006f007a0c */ /* 0x000fe200067c1270 */
[C---:B------:R-:W-:Y:S02]  /*ed080*/  IMAD.WIDE R2, R180.reuse, 0x4, R174 ;  /* 0x00000004b4027825 */ /* 0x040fe400078e02ae */
[----:B------:R1:W-:Y:S04]  /*ed090*/  @P5 STG.E [R178.64], R247 ;  /* 0x000000f7b2005986 */ /* 0x0003e8000c101904 */
[----:B-1----:R-:W2:Y:S01]  /*ed0a0*/  LDL.LU R243, [R1+0x4b0] ;  /* 0x0004b00001f37983 */ /* 0x002ea20000300800 */
[----:B------:R-:W-:-:S03]  /*ed0b0*/  IMAD.WIDE R176, R180, 0x4, R172 ;  /* 0x00000004b4b07825 */ /* 0x000fc600078e02ac */
[----:B------:R-:W2:Y:S04]  /*ed0c0*/  LDL.LU R247, [R1+0x9e4] ;  /* 0x0009e40001f77983 */ /* 0x000ea80000300800 */
[----:B----4-:R1:W-:Y:S04]  /*ed0d0*/  @P1 STG.E [R2.64], R245 ;  /* 0x000000f502001986 */ /* 0x0103e8000c101904 */
[----:B------:R-:W-:Y:S04]  /*ed0e0*/  @P3 STG.E [R176.64], R249 ;  /* 0x000000f9b0003986 */ /* 0x000fe8000c101904 */
[----:B-1----:R-:W4:Y:S01]  /*ed0f0*/  LDL.LU R245, [R1+0x884] ;  /* 0x0008840001f57983 */ /* 0x002f220000300800 */
[----:B------:R-:W-:-:S05]  /*ed100*/  IMAD.WIDE R2, R180, 0x4, R6 ;  /* 0x00000004b4027825 */ /* 0x000fca00078e0206 */
[----:B---3--:R1:W-:Y:S04]  /*ed110*/  @P6 STG.E [R2.64], R246 ;  /* 0x000000f602006986 */ /* 0x0083e8000c101904 */
[----:B-1----:R-:W3:Y:S01]  /*ed120*/  LDL.LU R246, [R1+0x754] ;  /* 0x0007540001f67983 */ /* 0x002ee20000300800 */
[----:B------:R-:W-:Y:S02]  /*ed130*/  ISETP.LT.AND P4, PT, R186, c[0x0][0x178], !P4 ;  /* 0x00005e00ba007a0c */ /* 0x000fe40006781270 */
[----:B------:R-:W-:-:S04]  /*ed140*/  IADD3 R178, R252, 0x49, RZ ;  /* 0x00000049fcb27810 */ /* 0x000fc80007ffe0ff */
[----:B------:R-:W-:Y:S01]  /*ed150*/  ISETP.GE.AND P1, PT, R178, c[0x0][0x17c], PT ;  /* 0x00005f00b2007a0c */ /* 0x000fe20003f26270 */
[----:B------:R-:W-:-:S06]  /*ed160*/  IMAD.WIDE R178, R180, 0x4, R4 ;  /* 0x00000004b4b27825 */ /* 0x000fcc00078e0204 */
        /* <DEDUP_REMOVED lines=8> */
[----:B------:R-:W-:Y:S01]  /*ed1f0*/  ISETP.LT.AND P2, PT, R186, c[0x0][0x178], !P2 ;  /* 0x00005e00ba007a0c */ /* 0x000fe20005741270 */
[----:B------:R-:W2:Y:S01]  /*ed200*/  LDL.LU R251, [R1+0x860] ;  /* 0x0008600001fb7983 */ /* 0x000ea20000300800 */
[----:B------:R-:W-:Y:S01]  /*ed210*/  ISETP.LT.AND P6, PT, R151, c[0x0][0x178], !P1 ;  /* 0x00005e0097007a0c */ /* 0x000fe20004fc1270 */
[----:B------:R-:W-:-:S02]  /*ed220*/  IMAD.WIDE R2, R181, 0x4, R6 ;  /* 0x00000004b5027825 */ /* 0x000fc400078e0206 */
        /* <DEDUP_REMOVED lines=14> */
[----:B-1----:R-:W2:Y:S04]  /*ed310*/  LDL.LU R247, [R1+0x9d4] ;  /* 0x0009d40001f77983 */ /* 0x002ea80000300800 */
[----:B----4-:R1:W-:Y:S02]  /*ed320*/  @P6 STG.E [R2.64], R245 ;  /* 0x000000f502006986 */ /* 0x0103e4000c101904 */
[----:B-1----:R-:W-:-:S02]  /*ed330*/  IMAD.WIDE R2, R180, 0x4, R6 ;  /* 0x00000004b4027825 */ /* 0x002fc400078e0206 */
[----:B------:R-:W4:Y:S04]  /*ed340*/  LDL.LU R245, [R1+0x864] ;  /* 0x0008640001f57983 */ /* 0x000f280000300800 */
[----:B---3--:R1:W-:Y:S04]  /*ed350*/  @P2 STG.E [R2.64], R246 ;  /* 0x000000f602002986 */ /* 0x0083e8000c101904 */
[----:B-1----:R-:W3:Y:S01]  /*ed360*/  LDL.LU R3, [R1+0xa10] ;  /* 0x000a100001037983 */ /* 0x002ee20000300800 */
[----:B------:R-:W-:Y:S01]  /*ed370*/  ISETP.LT.AND P1, PT, R186, c[0x0][0x178], !P1 ;  /* 0x00005e00ba007a0c */ /* 0x000fe20004f21270 */
[----:B------:R-:W-:-:S12]  /*ed380*/  IMAD.WIDE R176, R180, 0x4, R4 ;  /* 0x00000004b4b07825 */ /* 0x000fd800078e0204 */
[----:B--2---:R1:W-:Y:S04]  /*ed390*/  @P1 STG.E [R176.64], R244 ;  /* 0x000000f4b0001986 */ /* 0x0043e8000c101904 */
[----:B-1----:R-:W2:Y:S01]  /*ed3a0*/  LDL.LU R244, [R1+0x684] ;  /* 0x0006840001f47983 */ /* 0x002ea20000300800 */
[C---:B------:R-:W-:Y:S02]  /*ed3b0*/  IADD3 R182, R252.reuse, 0x4a, RZ ;  /* 0x0000004afcb67810 */ /* 0x040fe40007ffe0ff */
[----:B------:R-:W-:Y:S01]  /*ed3c0*/  IADD3 R183, R252, 0x4b, RZ ;  /* 0x0000004bfcb77810 */ /* 0x000fe20007ffe0ff */
[----:B------:R-:W2:Y:S01]  /*ed3d0*/  LDL.LU R250, [R1+0xbc0] ;  /* 0x000bc00001fa7983 */ /* 0x000ea20000300800 */
[----:B------:R-:W-:Y:S02]  /*ed3e0*/  ISETP.GE.AND P3, PT, R182, c[0x0][0x17c], PT ;  /* 0x00005f00b6007a0c */ /* 0x000fe40003f66270 */
[----:B------:R-:W-:Y:S01]  /*ed3f0*/  ISETP.GE.AND P2, PT, R183, c[0x0][0x17c], PT ;  /* 0x00005f00b7007a0c */ /* 0x000fe20003f46270 */
[----:B------:R-:W2:Y:S01]  /*ed400*/  LDL.LU R249, [R1+0xa00] ;  /* 0x000a000001f97983 */ /* 0x000ea20000300800 */
[----:B------:R-:W-:-:S02]  /*ed410*/  ISETP.LT.AND P5, PT, R150, c[0x0][0x178], !P3 ;  /* 0x00005e0096007a0c */ /* 0x000fc40005fa1270 */
[----:B------:R-:W-:Y:S01]  /*ed420*/  ISETP.LT.AND P4, PT, R151, c[0x0][0x178], !P3 ;  /* 0x00005e0097007a0c */ /* 0x000fe20005f81270 */
[----:B------:R-:W2:Y:S01]  /*ed430*/  LDL.LU R187, [R1+0x8a0] ;  /* 0x0008a00001bb7983 */ /* 0x000ea20000300800 */
[----:B------:R-:W-:Y:S02]  /*ed440*/  IADD3 R182, R180, c[0x0][0x198], RZ ;  /* 0x00006600b4b67a10 */ /* 0x000fe40007ffe0ff */
        /* <DEDUP_REMOVED lines=54> */
[----:B------:R-:W-:-:S03]  /*ed7b0*/  IMAD.WIDE R178, R2, 0x4, R172 ;  /* 0x0000000402b27825 */ /* 0x000fc600078e02ac */
[----:B------:R-:W2:Y:S01]  /*ed7c0*/  LDL.LU R243, [R1+0x790] ;  /* 0x0007900001f37983 */ /* 0x000ea20000300800 */
[----:B------:R-:W-:Y:S01]  /*ed7d0*/  ISETP.LT.AND P0, PT, R186, c[0x0][0x178], !P0 ;  /* 0x00005e00ba007a0c */ /* 0x000fe20004701270 */
[----:B------:R-:W-:Y:S02]  /*ed7e0*/  IMAD.WIDE R176, R2, 0x4, R6 ;  /* 0x0000000402b07825 */ /* 0x000fe400078e0206 */
[----:B------:R-:W2:Y:S01]  /*ed7f0*/  LDL.LU R246, [R1+0xbd4] ;  /* 0x000bd40001f67983 */ /* 0x000ea20000300800 */
[----:B------:R-:W-:Y:S02]  /*ed800*/  IADD3 R3, R252, 0x4f, RZ ;  /* 0x0000004ffc037810 */ /* 0x000fe40007ffe0ff */
        /* <DEDUP_REMOVED lines=19> */
[----:B------:R-:W-:Y:S01]  /*ed940*/  ISETP.LT.AND P5, PT, R150, c[0x0][0x178], !P1 ;  /* 0x00005e0096007a0c */ /* 0x000fe20004fa1270 */
[----:B------:R-:W-:Y:S01]  /*ed950*/  IMAD.WIDE R2, R182, 0x4, R6 ;  /* 0x00000004b6027825 */ /* 0x000fe200078e0206 */
[----:B------:R-:W-:-:S03]  /*ed960*/  ISETP.LT.AND P3, PT, R151, c[0x0][0x178], !P1 ;  /* 0x00005e0097007a0c */ /* 0x000fc60004f61270 */
[C---:B------:R-:W-:Y:S01]  /*ed970*/  IMAD.WIDE R176, R182.reuse, 0x4, R4 ;  /* 0x00000004b6b07825 */ /* 0x040fe200078e0204 */
[----:B-1----:R-:W-:Y:S01]  /*ed980*/  IADD3 R180, R182, c[0x0][0x198], RZ ;  /* 0x00006600b6b47a10 */ /* 0x002fe20007ffe0ff */
[----:B------:R-:W2:Y:S01]  /*ed990*/  LDL.LU R248, [R1+0x428] ;  /* 0x0004280001f87983 */ /* 0x000ea20000300800 */
[----:B------:R-:W-:-:S03]  /*ed9a0*/  ISETP.LT.AND P0, PT, R111, c[0x0][0x178], !P1 ;  /* 0x00005e006f007a0c */ /* 0x000fc60004f01270 */
[----:B------:R-:W-:Y:S01]  /*ed9b0*/  IMAD.WIDE R178, R180, 0x4, R174 ;  /* 0x00000004b4b27825 */ /* 0x000fe200078e02ae */
[----:B------:R-:W2:Y:S04]  /*ed9c0*/  LDL.LU R185, [R1+0x3c8] ;  /* 0x0003c80001b97983 */ /* 0x000ea80000300800 */
[----:B------:R1:W-:Y:S04]  /*ed9d0*/  @P6 STG.E [R2.64], R187 ;  /* 0x000000bb02006986 */ /* 0x0003e8000c101904 */
[----:B------:R1:W-:Y:S01]  /*ed9e0*/  @P4 STG.E [R176.64], R243 ;  /* 0x000000f3b0004986 */ /* 0x0003e2000c101904 */
[----:B------:R-:W-:-:S03]  /*ed9f0*/  ISETP.LT.AND P1, PT, R186, c[0x0][0x178], !P1 ;  /* 0x00005e00ba007a0c */ /* 0x000fc60004f21270 */
[----:B------:R-:W-:Y:S01]  /*eda00*/  @P5 STG.E [R178.64], R246 ;  /* 0x000000f6b2005986 */ /* 0x000fe2000c101904 */
[----:B-1----:R-:W-:-:S04]  /*eda10*/  IMAD.WIDE R2, R180, 0x4, R6 ;  /* 0x00000004b4027825 */ /* 0x002fc800078e0206 */
[----:B------:R-:W-:-:S05]  /*eda20*/  IMAD.WIDE R176, R180, 0x4, R172 ;  /* 0x00000004b4b07825 */ /* 0x000fca00078e02ac */
[----:B----4-:R1:W-:Y:S04]  /*eda30*/  @P3 STG.E [R176.64], R247 ;  /* 0x000000f7b0003986 */ /* 0x0103e8000c101904 */
[----:B---3--:R3:W-:Y:S04]  /*eda40*/  @P0 STG.E [R2.64], R245 ;  /* 0x000000f502000986 */ /* 0x0087e8000c101904 */
[----:B-1----:R-:W4:Y:S04]  /*eda50*/  LDL.LU R247, [R1+0x65c] ;  /* 0x00065c0001f77983 */ /* 0x002f280000300800 */
[----:B---3--:R-:W3:Y:S01]  /*eda60*/  LDL.LU R245, [R1+0x47c] ;  /* 0x00047c0001f57983 */ /* 0x008ee20000300800 */
[----:B------:R-:W-:-:S03]  /*eda70*/  IMAD.WIDE R2, R180, 0x4, R4 ;  /* 0x00000004b4027825 */ /* 0x000fc600078e0204 */
[----:B------:R-:W3:Y:S04]  /*eda80*/  LDL.LU R246, [R1+0x42c] ;  /* 0x00042c0001f67983 */ /* 0x000ee80000300800 */
[----:B--2---:R1:W-:Y:S04]  /*eda90*/  @P1 STG.E [R2.64], R244 ;  /* 0x000000f402001986 */ /* 0x0043e8000c101904 */
[----:B-1----:R-:W2:Y:S01]  /*edaa0*/  LDL.LU R244, [R1+0x3cc] ;  /* 0x0003cc0001f47983 */ /* 0x002ea20000300800 */
[C---:B------:R-:W-:Y:S02]  /*edab0*/  IADD3 R181, R252.reuse, 0x50, RZ ;  /* 0x00000050fcb57810 */ /* 0x040fe40007ffe0ff */
[----:B------:R-:W-:Y:S01]  /*edac0*/  IADD3 R182, R252, 0x51, RZ ;  /* 0x00000051fcb67810 */ /* 0x000fe20007ffe0ff */
[----:B------:R-:W2:Y:S01]  /*edad0*/  LDL.LU R250, [R1+0x778] ;  /* 0x0007780001fa7983 */ /* 0x000ea20000300800 */
[----:B------:R-:W-:-:S02]  /*edae0*/  ISETP.GE.AND P6, PT, R181, c[0x0][0x17c], PT ;  /* 0x00005f00b5007a0c */ /* 0x000fc40003fc6270 */
[----:B------:R-:W-:Y:S01]  /*edaf0*/  ISETP.GE.AND P3, PT, R182, c[0x0][0x17c], PT ;  /* 0x00005f00b6007a0c */ /* 0x000fe20003f66270 */
[----:B------:R-:W2:Y:S01]  /*edb00*/  LDL.LU R187, [R1+0x4a8] ;  /* 0x0004a80001bb7983 */ /* 0x000ea20000300800 */
[----:B------:R-:W-:Y:S02]  /*edb10*/  ISETP.LT.AND P4, PT, R150, c[0x0][0x178], !P6 ;  /* 0x00005e0096007a0c */ /* 0x000fe40007781270 */
[----:B------:R-:W-:Y:S01]  /*edb20*/  ISETP.LT.AND P5, PT, R151, c[0x0][0x178], !P6 ;  /* 0x00005e0097007a0c */ /* 0x000fe200077a1270 */
[----:B------:R-:W2:Y:S01]  /*edb30*/  LDL.LU R243, [R1+0x458] ;  /* 0x0004580001f37983 */ /* 0x000ea20000300800 */
[----:B------:R-:W-:Y:S02]  /*edb40*/  IADD3 R181, R180, c[0x0][0x198], RZ ;  /* 0x00006600b4b57a10 */ /* 0x000fe40007ffe0ff */
        /* <DEDUP_REMOVED lines=121> */
[----:B------:R-:W-:Y:S01]  /*ee2e0*/  @P5 STG.E [R178.64], R250 ;  /* 0x000000fab2005986 */ /* 0x000fe2000c101904 */
[----:B------:R-:W-:-:S03]  /*ee2f0*/  ISETP.LT.AND P2, PT, R186, c[0x0][0x178], !P2 ;  /* 0x00005e00ba007a0c */ /* 0x000fc60005741270 */
[----:B------:R1:W-:Y:S01]  /*ee300*/  @P4 STG.E [R180.64], R248 ;  /* 0x000000f8b4004986 */ /* 0x0003e2000c101904 */
[----:B------:R-:W-:Y:S02]  /*ee310*/  ISETP.LT.AND P4, PT, R150, c[0x0][0x178], !P3 ;  /* 0x00005e0096007a0c */ /* 0x000fe40005f81270 */
[----:B------:R-:W-:Y:S02]  /*ee320*/  ISETP.LT.AND P6, PT, R151, c[0x0][0x178], !P3 ;  /* 0x00005e0097007a0c */ /* 0x000fe40005fc1270 */
[----:B------:R-:W-:Y:S01]  /*ee330*/  ISETP.LT.AND P1, PT, R186, c[0x0][0x178], !P3 ;  /* 0x00005e00ba007a0c */ /* 0x000fe20005f21270 */
[----:B------:R-:W-:Y:S01]  /*ee340*/  IMAD.WIDE R2, R183, 0x4, R4 ;  /* 0x00000004b7027825 */ /* 0x000fe200078e0204 */
[----:B------:R-:W-:Y:S02]  /*ee350*/  ISETP.LT.AND P3, PT, R111, c[0x0][0x178], !P3 ;  /* 0x00005e006f007a0c */ /* 0x000fe40005f61270 */
[----:B-1----:R-:W-:Y:S02]  /*ee360*/  IADD3 R181, R183, c[0x0][0x198], RZ ;  /* 0x00006600b7b57a10 */ /* 0x002fe40007ffe0ff */
[----:B------:R1:W-:Y:S03]  /*ee370*/  @P2 STG.E [R2.64], R243 ;  /* 0x000000f302002986 */ /* 0x0003e6000c101904 */
[----:B------:R-:W-:-:S04]  /*ee380*/  IMAD.WIDE R176, R181, 0x4, R174 ;  /* 0x00000004b5b07825 */ /* 0x000fc800078e02ae */
[C---:B------:R-:W-:Y:S01]  /*ee390*/  IMAD.WIDE R178, R181.reuse, 0x4, R172 ;  /* 0x00000004b5b27825 */ /* 0x040fe200078e02ac */
[----:B-1----:R-:W2:Y:S03]  /*ee3a0*/  LDL.LU R243, [R1+0x4b8] ;  /* 0x0004b80001f37983 */ /* 0x002ea60000300800 */
[C---:B------:R-:W-:Y:S01]  /*ee3b0*/  IMAD.WIDE R2, R181.reuse, 0x4, R6 ;  /* 0x00000004b5027825 */ /* 0x040fe200078e0206 */
[----:B----4-:R1:W-:Y:S04]  /*ee3c0*/  @P4 STG.E [R176.64], R247 ;  /* 0x000000f7b0004986 */ /* 0x0103e8000c101904 */
[----:B---3--:R3:W-:Y:S04]  /*ee3d0*/  @P6 STG.E [R178.64], R245 ;  /* 0x000000f5b2006986 */ /* 0x0087e8000c101904 */
[----:B-1----:R-:W4:Y:S01]  /*ee3e0*/  LDL.LU R247, [R1+0x9ec] ;  /* 0x0009ec0001f77983 */ /* 0x002f220000300800 */
[----:B------:R-:W-:-:S03]  /*ee3f0*/  IMAD.WIDE R176, R181, 0x4, R4 ;  /* 0x00000004b5b07825 */ /* 0x000fc600078e0204 */
[----:B---3--:R-:W3:Y:S04]  /*ee400*/  LDL.LU R245, [R1+0x88c] ;  /* 0x00088c0001f57983 */ /* 0x008ee80000300800 */
        /* <DEDUP_REMOVED lines=167> */
[C---:B------:R-:W-:Y:S01]  /*eee80*/  IMAD.WIDE R2, R181.reuse, 0x4, R174 ;  /* 0x00000004b5027825 */ /* 0x040fe200078e02ae */
[----:B------:R-:W-:Y:S02]  /*eee90*/  IADD3 R178, R252, 0x62, RZ ;  /* 0x00000062fcb27810 */ /* 0x000fe40007ffe0ff */
[----:B------:R-:W-:Y:S01]  /*eeea0*/  ISETP.LT.AND P5, PT, R150, c[0x0][0x178], !P2 ;  /* 0x00005e0096007a0c */ /* 0x000fe200057a1270 */
[C---:B------:R-:W-:Y:S01]  /*eeeb0*/  IMAD.WIDE R176, R181.reuse, 0x4, R172 ;  /* 0x00000004b5b07825 */ /* 0x040fe200078e02ac */
[----:B------:R1:W-:Y:S01]  /*eeec0*/  @P1 STG.E [R2.64], R250 ;  /* 0x000000fa02001986 */ /* 0x0003e2000c101904 */
[----:B------:R-:W-:-:S02]  /*eeed0*/  IADD3 R180, R181, c[0x0][0x198], RZ ;  /* 0x00006600b5b47a10 */ /* 0x000fc40007ffe0ff */
[----:B------:R-:W-:Y:S01]  /*eeee0*/  ISETP.GE.AND P1, PT, R178, c[0x0][0x17c], PT ;  /* 0x00005f00b2007a0c */ /* 0x000fe20003f26270 */
[----:B------:R-:W-:Y:S01]  /*eeef0*/  IMAD.WIDE R178, R181, 0x4, R4 ;  /* 0x00000004b5b27825 */ /* 0x000fe200078e0204 */
        /* <DEDUP_REMOVED lines=38> */
[C---:B------:R-:W-:Y:S02]  /*ef160*/  IADD3 R182, R181.reuse, c[0x0][0x198], RZ ;  /* 0x00006600b5b67a10 */ /* 0x040fe40007ffe0ff */
        /* <DEDUP_REMOVED lines=103> */
[----:B------:R-:W-:Y:S01]  /*ef7e0*/  IADD3 R181, R252, 0x6b, RZ ;  /* 0x0000006bfcb57810 */ /* 0x000fe20007ffe0ff */
[----:B------:R-:W-:Y:S01]  /*ef7f0*/  IMAD.WIDE R176, R180, 0x4, R172 ;  /* 0x00000004b4b07825 */ /* 0x000fe200078e02ac */
[----:B------:R-:W-:Y:S01]  /*ef800*/  ISETP.LT.AND P1, PT, R186, c[0x0][0x178], !P1 ;  /* 0x00005e00ba007a0c */ /* 0x000fe20004f21270 */
[----:B----4-:R1:W-:Y:S01]  /*ef810*/  @P5 STG.E [R178.64], R251 ;  /* 0x000000fbb2005986 */ /* 0x0103e2000c101904 */
[----:B------:R-:W-:Y:S01]  /*ef820*/  ISETP.LT.AND P4, PT, R150, c[0x0][0x178], !P6 ;  /* 0x00005e0096007a0c */ /* 0x000fe20007781270 */
[----:B------:R-:W-:Y:S01]  /*ef830*/  IMAD.WIDE R2, R180, 0x4, R6 ;  /* 0x00000004b4027825 */ /* 0x000fe200078e0206 */
[----:B------:R-:W-:Y:S01]  /*ef840*/  ISETP.LT.AND P5, PT, R151, c[0x0][0x178], !P6 ;  /* 0x00005e0097007a0c */ /* 0x000fe200077a1270 */
[----:B------:R-:W4:Y:S01]  /*ef850*/  LDL.LU R185, [R1+0xf80] ;  /* 0x000f800001b97983 */ /* 0x000f220000300800 */
[----:B------:R-:W-:-:S02]  /*ef860*/  ISETP.GE.AND P2, PT, R181, c[0x0][0x17c], PT ;  /* 0x00005f00b5007a0c */ /* 0x000fc40003f46270 */
[----:B------:R-:W-:Y:S01]  /*ef870*/  IADD3 R181, R180, c[0x0][0x198], RZ ;  /* 0x00006600b4b57a10 */ /* 0x000fe20007ffe0ff */
[----:B------:R1:W-:Y:S04]  /*ef880*/  @P3 STG.E [R176.64], R248 ;  /* 0x000000f8b0003986 */ /* 0x0003e8000c101904 */
[C---:B-1----:R-:W-:Y:S01]  /*ef890*/  IMAD.WIDE R178, R181.reuse, 0x4, R172 ;  /* 0x00000004b5b27825 */ /* 0x042fe200078e02ac */
[----:B------:R1:W-:Y:S03]  /*ef8a0*/  @P0 STG.E [R2.64], R187 ;  /* 0x000000bb02000986 */ /* 0x0003e6000c101904 */
[----:B------:R-:W-:-:S04]  /*ef8b0*/  IMAD.WIDE R176, R181, 0x4, R174 ;  /* 0x00000004b5b07825 */ /* 0x000fc800078e02ae */
        /* <DEDUP_REMOVED lines=21> */
[----:B------:R-:W-:Y:S02]  /*efa10*/  ISETP.LT.AND P1, PT, R151, c[0x0][0x178], !P3 ;  /* 0x00005e0097007a0c */ /* 0x000fe40005f21270 */
[----:B------:R-:W-:Y:S02]  /*efa20*/  ISETP.LT.AND P4, PT, R111, c[0x0][0x178], !P3 ;  /* 0x00005e006f007a0c */ /* 0x000fe40005f81270 */
[----:B------:R-:W-:Y:S01]  /*efa30*/  ISETP.GE.AND P0, PT, R178, c[0x0][0x17c], PT ;  /* 0x00005f00b2007a0c */ /* 0x000fe20003f06270 */
[----:B------:R-:W-:Y:S01]  /*efa40*/  IMAD.WIDE R178, R180, 0x4, R174 ;  /* 0x00000004b4b27825 */ /* 0x000fe200078e02ae */
[----:B------:R-:W-:Y:S01]  /*efa50*/  ISETP.LT.AND P3, PT, R186, c[0x0][0x178], !P3 ;  /* 0x00005e00ba007a0c */ /* 0x000fe20005f61270 */
[----:B------:R-:W3:Y:S01]  /*efa60*/  LDL.LU R248, [R1+0x1170] ;  /* 0x0011700001f87983 */ /* 0x000ee20000300800 */
[----:B------:R-:W-:Y:S01]  /*efa70*/  ISETP.LT.AND P6, PT, R150, c[0x0][0x178], !P2 ;  /* 0x00005e0096007a0c */ /* 0x000fe200057c1270 */
[----:B------:R-:W-:-:S02]  /*efa80*/  IMAD.WIDE R2, R180, 0x4, R172 ;  /* 0x00000004b4027825 */ /* 0x000fc400078e02ac */
[----:B------:R1:W-:Y:S01]  /*efa90*/  @P5 STG.E [R178.64], R250 ;  /* 0x000000fab2005986 */ /* 0x0003e2000c101904 */
[----:B------:R-:W-:Y:S01]  /*efaa0*/  ISETP.LT.AND P5, PT, R151, c[0x0][0x178], !P2 ;  /* 0x00005e0097007a0c */ /* 0x000fe200057a1270 */
[C---:B------:R-:W-:Y:S01]  /*efab0*/  IMAD.WIDE R176, R180.reuse, 0x4, R6 ;  /* 0x00000004b4b07825 */ /* 0x040fe200078e0206 */
[----:B------:R-:W-:Y:S01]  /*efac0*/  IADD3 R181, R180, c[0x0][0x198], RZ ;  /* 0x00006600b4b57a10 */ /* 0x000fe20007ffe0ff */
[----:B------:R4:W-:Y:S04]  /*efad0*/  @P1 STG.E [R2.64], R249 ;  /* 0x000000f902001986 */ /* 0x0009e8000c101904 */
[----:B----4-:R4:W-:Y:S04]  /*efae0*/  @P4 STG.E [R176.64], R185 ;  /* 0x000000b9b0004986 */ /* 0x0109e8000c101904 */
        /* <DEDUP_REMOVED lines=224> */
[----:B------:R-:W-:Y:S02]  /*f08f0*/  ISETP.LT.AND P3, PT, R111, c[0x0][0x178], !P2 ;  /* 0x00005e006f007a0c */ /* 0x000fe40005761270 */
[----:B------:R-:W-:Y:S01]  /*f0900*/  IADD3 R178, R252, 0x7f, RZ ;  /* 0x0000007ffcb27810 */ /* 0x000fe20007ffe0ff */
[----:B------:R-:W2:Y:S01]  /*f0910*/  LDL.LU R247, [R1+0xbf8] ;  /* 0x000bf80001f77983 */ /* 0x000ea20000300800 */
[----:B-1----:R-:W-:-:S04]  /*f0920*/  IMAD.WIDE R176, R181, 0x4, R4 ;  /* 0x00000004b5b07825 */ /* 0x002fc800078e0204 */
[C---:B------:R-:W-:Y:S01]  /*f0930*/  IMAD.WIDE R2, R181.reuse, 0x4, R6 ;  /* 0x00000004b5027825 */ /* 0x040fe200078e0206 */
[----:B------:R-:W-:-:S04]  /*f0940*/  IADD3 R181, R181, c[0x0][0x198], RZ ;  /* 0x00006600b5b57a10 */ /* 0x000fc80007ffe0ff */
        /* <DEDUP_REMOVED lines=8> */
[C---:B------:R-:W-:Y:S01]  /*f09d0*/  IMAD.WIDE R178, R181.reuse, 0x4, R6 ;  /* 0x00000004b5b27825 */ /* 0x040fe200078e0206 */
        /* <DEDUP_REMOVED lines=36> */
[----:B-1----:R-:W2:Y:S04]  /*f0c20*/  LDL.LU R247, [R1+0x118c] ;  /* 0x00118c0001f77983 */ /* 0x002ea80000300800 */
        /* <DEDUP_REMOVED lines=143> */
[----:B------:R1:W-:Y:S04]  /*f1520*/  @P6 STG.E [R2.64], R187 ;  /* 0x000000bb02006986 */ /* 0x0003e8000c101904 */
[----:B------:R1:W-:Y:S01]  /*f1530*/  @P4 STG.E [R176.64], R243 ;  /* 0x000000f3b0004986 */ /* 0x0003e2000c101904 */
[----:B------:R-:W-:-:S03]  /*f1540*/  ISETP.LT.AND P1, PT, R186, c[0x0][0x178], !P1 ;  /* 0x00005e00ba007a0c */ /* 0x000fc60004f21270 */
[----:B------:R-:W-:Y:S01]  /*f1550*/  @P5 STG.E [R178.64], R246 ;  /* 0x000000f6b2005986 */ /* 0x000fe2000c101904 */
[----:B-1----:R-:W-:-:S03]  /*f1560*/  IMAD.WIDE R2, R180, 0x4, R6 ;  /* 0x00000004b4027825 */ /* 0x002fc600078e0206 */
[----:B------:R-:W2:Y:S01]  /*f1570*/  LDL.LU R185, [R1+0x620] ;  /* 0x0006200001b97983 */ /* 0x000ea20000300800 */
        /* <DEDUP_REMOVED lines=19> */
[----:B------:R-:W-:Y:S02]  /*f16b0*/  IADD3 R182, R252, 0x83, RZ ;  /* 0x00000083fcb67810 */ /* 0x000fe40007ffe0ff */
[----:B------:R-:W-:Y:S01]  /*f16c0*/  ISETP.LT.AND P0, PT, R111, c[0x0][0x178], !P6 ;  /* 0x00005e006f007a0c */ /* 0x000fe20007701270 */
[----:B------:R-:W-:Y:S01]  /*f16d0*/  IMAD.WIDE R176, R181, 0x4, R174 ;  /* 0x00000004b5b07825 */ /* 0x000fe200078e02ae */
[----:B------:R-:W-:-:S03]  /*f16e0*/  ISETP.GE.AND P3, PT, R182, c[0x0][0x17c], PT ;  /* 0x00005f00b6007a0c */ /* 0x000fc60003f66270 */
[----:B------:R-:W-:Y:S01]  /*f16f0*/  IMAD.WIDE R178, R181, 0x4, R172 ;  /* 0x00000004b5b27825 */ /* 0x000fe200078e02ac */
[----:B------:R-:W-:Y:S01]  /*f1700*/  @P4 STG.E [R176.64], R251 ;  /* 0x000000fbb0004986 */ /* 0x000fe2000c101904 */
[----:B------:R-:W-:-:S03]  /*f1710*/  ISETP.LT.AND P6, PT, R186, c[0x0][0x178], !P6 ;  /* 0x00005e00ba007a0c */ /* 0x000fc600077c1270 */
[----:B------:R1:W-:Y:S01]  /*f1720*/  @P5 STG.E [R178.64], R249 ;  /* 0x000000f9b2005986 */ /* 0x0003e2000c101904 */
[----:B------:R-:W-:Y:S01]  /*f1730*/  ISETP.LT.AND P5, PT, R150, c[0x0][0x178], !P3 ;  /* 0x00005e0096007a0c */ /* 0x000fe20005fa1270 */
[C---:B------:R-:W-:Y:S01]  /*f1740*/  IMAD.WIDE R2, R181.reuse, 0x4, R6 ;  /* 0x00000004b5027825 */ /* 0x040fe200078e0206 */
[----:B------:R-:W-:Y:S02]  /*f1750*/  IADD3 R180, R181, c[0x0][0x198], RZ ;  /* 0x00006600b5b47a10 */ /* 0x000fe40007ffe0ff */
[----:B------:R-:W-:Y:S02]  /*f1760*/  ISETP.LT.AND P1, PT, R151, c[0x0][0x178], !P3 ;  /* 0x00005e0097007a0c */ /* 0x000fe40005f21270 */
[----:B------:R-:W-:Y:S01]  /*f1770*/  ISETP.LT.AND P4, PT, R111, c[0x0][0x178], !P3 ;  /* 0x00005e006f007a0c */ /* 0x000fe20005f81270 */
[----:B------:R1:W-:Y:S02]  /*f1780*/  @P0 STG.E [R2.64], R248 ;  /* 0x000000f802000986 */ /* 0x0003e4000c101904 */
[----:B-1----:R-:W-:Y:S01]  /*f1790*/  IADD3 R178, R252, 0x87, RZ ;  /* 0x00000087fcb27810 */ /* 0x002fe20007ffe0ff */
[----:B------:R-:W-:-:S03]  /*f17a0*/  IMAD.WIDE R176, R181, 0x4, R4 ;  /* 0x00000004b5b07825 */ /* 0x000fc600078e0204 */
[----:B------:R-:W-:Y:S01]  /*f17b0*/  ISETP.GE.AND P0, PT, R178, c[0x0][0x17c], PT ;  /* 0x00005f00b2007a0c */ /* 0x000fe20003f06270 */
[----:B------:R-:W-:Y:S01]  /*f17c0*/  IMAD.WIDE R178, R180, 0x4, R174 ;  /* 0x00000004b4b27825 */ /* 0x000fe200078e02ae */
[----:B------:R1:W-:Y:S01]  /*f17d0*/  @P6 STG.E [R176.64], R185 ;  /* 0x000000b9b0006986 */ /* 0x0003e2000c101904 */
[----:B------:R-:W-:Y:S02]  /*f17e0*/  ISETP.LT.AND P3, PT, R186, c[0x0][0x178], !P3 ;  /* 0x00005e00ba007a0c */ /* 0x000fe40005f61270 */
[----:B------:R-:W-:-:S04]  /*f17f0*/  IMAD.WIDE R2, R180, 0x4, R172 ;  /* 0x00000004b4027825 */ /* 0x000fc800078e02ac */
[C---:B-1----:R-:W-:Y:S01]  /*f1800*/  IMAD.WIDE R176, R180.reuse, 0x4, R6 ;  /* 0x00000004b4b07825 */ /* 0x042fe200078e0206 */
[----:B----4-:R1:W-:Y:S04]  /*f1810*/  @P5 STG.E [R178.64], R247 ;  /* 0x000000f7b2005986 */ /* 0x0103e8000c101904 */
[----:B---3--:R3:W-:Y:S04]  /*f1820*/  @P1 STG.E [R2.64], R245 ;  /* 0x000000f502001986 */ /* 0x0087e8000c101904 */
[----:B-1----:R-:W4:Y:S04]  /*f1830*/  LDL.LU R247, [R1+0x720] ;  /* 0x0007200001f77983 */ /* 0x002f280000300800 */
[----:B---3--:R-:W3:Y:S01]  /*f1840*/  LDL.LU R245, [R1+0x1234] ;  /* 0x0012340001f57983 */ /* 0x008ee20000300800 */
[----:B------:R-:W-:-:S03]  /*f1850*/  IMAD.WIDE R2, R180, 0x4, R4 ;  /* 0x00000004b4027825 */ /* 0x000fc600078e0204 */
[----:B------:R1:W-:Y:S04]  /*f1860*/  @P4 STG.E [R176.64], R246 ;  /* 0x000000f6b0004986 */ /* 0x0003e8000c101904 */
[----:B------:R-:W3:Y:S04]  /*f1870*/  LDL.LU R248, [R1+0x1114] ;  /* 0x0011140001f87983 */ /* 0x000ee80000300800 */
[----:B-1----:R-:W3:Y:S04]  /*f1880*/  LDL.LU R246, [R1+0xb84] ;  /* 0x000b840001f67983 */ /* 0x002ee80000300800 */
[----:B--2---:R1:W-:Y:S04]  /*f1890*/  @P3 STG.E [R2.64], R244 ;  /* 0x000000f402003986 */ /* 0x0043e8000c101904 */
[----:B-1----:R-:W2:Y:S01]  /*f18a0*/  LDL.LU R244, [R1+0x724] ;  /* 0x0007240001f47983 */ /* 0x002ea20000300800 */
[----:B------:R-:W-:-:S02]  /*f18b0*/  ISETP.LT.AND P6, PT, R150, c[0x0][0x178], !P2 ;  /* 0x00005e0096007a0c */ /* 0x000fc400057c1270 */
[----:B------:R-:W-:Y:S01]  /*f18c0*/  ISETP.LT.AND P5, PT, R151, c[0x0][0x178], !P2 ;  /* 0x00005e0097007a0c */ /* 0x000fe200057a1270 */
[----:B------:R-:W2:Y:S01]  /*f18d0*/  LDL.LU R249, [R1+0x1270] ;  /* 0x0012700001f97983 */ /* 0x000ea20000300800 */
[----:B------:R-:W-:Y:S02]  /*f18e0*/  IADD3 R181, R180, c[0x0][0x198], RZ ;  /* 0x00006600b4b57a10 */ /* 0x000fe40007ffe0ff */
[----:B------:R-:W-:Y:S01]  /*f18f0*/  IADD3 R182, R252, 0x85, RZ ;  /* 0x00000085fcb67810 */ /* 0x000fe20007ffe0ff */
[----:B------:R-:W2:Y:S01]  /*f1900*/  LDL.LU R185, [R1+0x1200] ;  /* 0x0012000001b97983 */ /* 0x000ea20000300800 */
[----:B------:R-:W-:Y:S01]  /*f1910*/  ISETP.LT.AND P1, PT, R111, c[0x0][0x178], !P2 ;  /* 0x00005e006f007a0c */ /* 0x000fe20005721270 */
[C---:B------:R-:W-:Y:S01]  /*f1920*/  IMAD.WIDE R176, R181.reuse, 0x4, R174 ;  /* 0x00000004b5b07825 */ /* 0x040fe200078e02ae */
[----:B------:R-:W-:Y:S02]  /*f1930*/  ISETP.GE.AND P4, PT, R182, c[0x0][0x17c], PT ;  /* 0x00005f00b6007a0c */ /* 0x000fe40003f86270 */
[----:B------:R-:W-:Y:S01]  /*f1940*/  ISETP.LT.AND P2, PT, R186, c[0x0][0x178], !P2 ;  /* 0x00005e00ba007a0c */ /* 0x000fe20005741270 */
[----:B------:R-:W-:Y:S01]  /*f1950*/  IMAD.WIDE R178, R181, 0x4, R172 ;  /* 0x00000004b5b27825 */ /* 0x000fe200078e02ac */
[----:B------:R1:W-:Y:S01]  /*f1960*/  @P6 STG.E [R176.64], R250 ;  /* 0x000000fab0006986 */ /* 0x0003e2000c101904 */
[----:B------:R-:W-:-:S02]  /*f1970*/  ISETP.LT.AND P6, PT, R150, c[0x0][0x178], !P4 ;  /* 0x00005e0096007a0c */ /* 0x000fc400067c1270 */
[----:B------:R-:W-:Y:S01]  /*f1980*/  ISETP.LT.AND P3, PT, R151, c[0x0][0x178], !P4 ;  /* 0x00005e0097007a0c */ /* 0x000fe20006761270 */
[----:B------:R1:W-:Y:S01]  /*f1990*/  @P5 STG.E [R178.64], R187 ;  /* 0x000000bbb2005986 */ /* 0x0003e2000c101904 */
[----:B------:R-:W-:Y:S01]  /*f19a0*/  ISETP.LT.AND P5, PT, R111, c[0x0][0x178], !P4 ;  /* 0x00005e006f007a0c */ /* 0x000fe200067a1270 */
[C---:B------:R-:W-:Y:S01]  /*f19b0*/  IMAD.WIDE R2, R181.reuse, 0x4, R4 ;  /* 0x00000004b5027825 */ /* 0x040fe200078e0204 */
[----:B------:R-:W-:-:S03]  /*f19c0*/  IADD3 R180, R181, c[0x0][0x198], RZ ;  /* 0x00006600b5b47a10 */ /* 0x000fc60007ffe0ff */
[----:B-1----:R-:W-:Y:S01]  /*f19d0*/  IMAD.WIDE R176, R181, 0x4, R6 ;  /* 0x00000004b5b07825 */ /* 0x002fe200078e0206 */
[----:B------:R-:W-:Y:S01]  /*f19e0*/  ISETP.LT.AND P4, PT, R186, c[0x0][0x178], !P4 ;  /* 0x00005e00ba007a0c */ /* 0x000fe20006781270 */
[----:B------:R-:W2:Y:S02]  /*f19f0*/  LDL.LU R187, [R1+0xf40] ;  /* 0x000f400001bb7983 */ /* 0x000ea40000300800 */
[C---:B------:R-:W-:Y:S02]  /*f1a00*/  IMAD.WIDE R178, R180.reuse, 0x4, R174 ;  /* 0x00000004b4b27825 */ /* 0x040fe400078e02ae */
[----:B------:R1:W-:Y:S04]  /*f1a10*/  @P1 STG.E [R176.64], R243 ;  /* 0x000000f3b0001986 */ /* 0x0003e8000c101904 */
[----:B-1----:R-:W2:Y:S01]  /*f1a20*/  LDL.LU R243, [R1+0x9a0] ;  /* 0x0009a00001f37983 */ /* 0x002ea20000300800 */
[----:B------:R-:W-:-:S03]  /*f1a30*/  IMAD.WIDE R176, R180, 0x4, R172 ;  /* 0x00000004b4b07825 */ /* 0x000fc600078e02ac */
        /* <DEDUP_REMOVED lines=11> */
[----:B------:R-:W-:-:S02]  /*f1af0*/  IADD3 R182, R252, 0x86, RZ ;  /* 0x00000086fcb67810 */ /* 0x000fc40007ffe0ff */
[----:B------:R-:W-:Y:S01]  /*f1b00*/  IADD3 R180, R180, c[0x0][0x198], RZ ;  /* 0x00006600b4b47a10 */ /* 0x000fe20007ffe0ff */
[----:B------:R-:W2:Y:S01]  /*f1b10*/  LDL.LU R251, [R1+0x12a0] ;  /* 0x0012a00001fb7983 */ /* 0x000ea20000300800 */
[----:B------:R-:W-:-:S03]  /*f1b20*/  ISETP.GE.AND P1, PT, R182, c[0x0][0x17c], PT ;  /* 0x00005f00b6007a0c */ /* 0x000fc60003f26270 */
[----:B------:R-:W-:Y:S01]  /*f1b30*/  IMAD.WIDE R2, R180, 0x4, R174 ;  /* 0x00000004b4027825 */ /* 0x000fe200078e02ae */
[----:B------:R-:W-:Y:S01]  /*f1b40*/  ISETP.LT.AND P2, PT, R150, c[0x0][0x178], !P1 ;  /* 0x00005e0096007a0c */ /* 0x000fe20004f41270 */
[----:B------:R-:W2:Y:S01]  /*f1b50*/  LDL.LU R250, [R1+0x1250] ;  /* 0x0012500001fa7983 */ /* 0x000ea20000300800 */
[----:B------:R-:W-:Y:S02]  /*f1b60*/  ISETP.LT.AND P3, PT, R151, c[0x0][0x178], !P1 ;  /* 0x00005e0097007a0c */ /* 0x000fe40004f61270 */
[----:B------:R-:W-:Y:S01]  /*f1b70*/  ISETP.LT.AND P4, PT, R111, c[0x0][0x178], !P1 ;  /* 0x00005e006f007a0c */ /* 0x000fe20004f81270 */
[----:B------:R-:W-:Y:S01]  /*f1b80*/  IMAD.WIDE R176, R180, 0x4, R172 ;  /* 0x00000004b4b07825 */ /* 0x000fe200078e02ac */
[----:B------:R-:W-:Y:S01]  /*f1b90*/  ISETP.LT.AND P1, PT, R186, c[0x0][0x178], !P1 ;  /* 0x00005e00ba007a0c */ /* 0x000fe20004f21270 */
[----:B------:R-:W2:Y:S01]  /*f1ba0*/  LDL.LU R248, [R1+0x11f0] ;  /* 0x0011f00001f87983 */ /* 0x000ea20000300800 */
[----:B------:R-:W-:Y:S02]  /*f1bb0*/  ISETP.LT.AND P6, PT, R150, c[0x0][0x178], !P0 ;  /* 0x00005e0096007a0c */ /* 0x000fe400047c1270 */
[----:B------:R-:W-:-:S03]  /*f1bc0*/  ISETP.LT.AND P5, PT, R151, c[0x0][0x178], !P0 ;  /* 0x00005e0097007a0c */ /* 0x000fc600047a1270 */
        /* <DEDUP_REMOVED lines=47> */
[----:B------:R-:W-:-:S05]  /*f1ec0*/  IADD3 R181, R183, c[0x0][0x198], RZ ;  /* 0x00006600b7b57a10 */ /* 0x000fca0007ffe0ff */
[C---:B------:R-:W-:Y:S01]  /*f1ed0*/  IMAD.WIDE R2, R181.reuse, 0x4, R174 ;  /* 0x00000004b5027825 */ /* 0x040fe200078e02ae */
[----:B------:R1:W-:Y:S03]  /*f1ee0*/  @P2 STG.E [R178.64], R243 ;  /* 0x000000f3b2002986 */ /* 0x0003e6000c101904 */
        /* <DEDUP_REMOVED lines=401> */
[----:B-1----:R-:W3:Y:S01]  /*f3800*/  LDL.LU R246, [R1+0x126c] ;  /* 0x00126c0001f67983 */ /* 0x002ee20000300800 */
[----:B------:R-:W-:Y:S01]  /*f3810*/  ISETP.LT.AND P2, PT, R150, c[0x0][0x178], !P1 ;  /* 0x00005e0096007a0c */ /* 0x000fe20004f41270 */
[----:B------:R-:W-:-:S02]  /*f3820*/  IMAD.WIDE R176, R180, 0x4, R172 ;  /* 0x00000004b4b07825 */ /* 0x000fc400078e02ac */
[----:B------:R-:W3:Y:S02]  /*f3830*/  LDL.LU R250, [R1+0xf10] ;  /* 0x000f100001fa7983 */ /* 0x000ee40000300800 */
[C---:B------:R-:W-:Y:S02]  /*f3840*/  IMAD.WIDE R2, R180.reuse, 0x4, R6 ;  /* 0x00000004b4027825 */ /* 0x040fe400078e0206 */
        /* <DEDUP_REMOVED lines=19> */
[----:B------:R-:W-:Y:S01]  /*f3980*/  ISETP.LT.AND P6, PT, R150, c[0x0][0x178], !P0 ;  /* 0x00005e0096007a0c */ /* 0x000fe200047c1270 */
[----:B------:R-:W-:Y:S01]  /*f3990*/  IMAD.WIDE R2, R180, 0x4, R6 ;  /* 0x00000004b4027825 */ /* 0x000fe200078e0206 */
[----:B------:R-:W-:-:S02]  /*f39a0*/  ISETP.LT.AND P5, PT, R151, c[0x0][0x178], !P0 ;  /* 0x00005e0097007a0c */ /* 0x000fc400047a1270 */
[----:B------:R-:W-:Y:S01]  /*f39b0*/  IADD3 R178, R252, 0xa1, RZ ;  /* 0x000000a1fcb27810 */ /* 0x000fe20007ffe0ff */
[C---:B------:R-:W-:Y:S01]  /*f39c0*/  IMAD.WIDE R176, R180.reuse, 0x4, R4 ;  /* 0x00000004b4b07825 */ /* 0x040fe200078e0204 */
[----:B------:R-:W-:Y:S02]  /*f39d0*/  IADD3 R182, R180, c[0x0][0x198], RZ ;  /* 0x00006600b4b67a10 */ /* 0x000fe40007ffe0ff */
[----:B------:R-:W-:Y:S01]  /*f39e0*/  ISETP.LT.AND P3, PT, R111, c[0x0][0x178], !P0 ;  /* 0x00005e006f007a0c */ /* 0x000fe20004761270 */
[----:B------:R1:W-:Y:S01]  /*f39f0*/  @P4 STG.E [R2.64], R185 ;  /* 0x000000b902004986 */ /* 0x0003e2000c101904 */
[----:B------:R-:W-:Y:S01]  /*f3a00*/  ISETP.GE.AND P2, PT, R178, c[0x0][0x17c], PT ;  /* 0x00005f00b2007a0c */ /* 0x000fe20003f46270 */
[----:B------:R-:W-:Y:S02]  /*f3a10*/  IMAD.WIDE R178, R182, 0x4, R174 ;  /* 0x00000004b6b27825 */ /* 0x000fe400078e02ae */
[----:B---3--:R3:W-:Y:S01]  /*f3a20*/  @P1 STG.E [R176.64], R246 ;  /* 0x000000f6b0001986 */ /* 0x0087e2000c101904 */
[----:B------:R-:W-:Y:S01]  /*f3a30*/  ISETP.LT.AND P1, PT, R186, c[0x0][0x178], !P0 ;  /* 0x00005e00ba007a0c */ /* 0x000fe20004721270 */
[----:B------:R-:W-:-:S02]  /*f3a40*/  IMAD.WIDE R180, R182, 0x4, R172 ;  /* 0x00000004b6b47825 */ /* 0x000fc400078e02ac */
[----:B------:R3:W-:Y:S01]  /*f3a50*/  @P6 STG.E [R178.64], R250 ;  /* 0x000000fab2006986 */ /* 0x0007e2000c101904 */
[----:B------:R-:W-:Y:S01]  /*f3a60*/  ISETP.LT.AND P6, PT, R150, c[0x0][0x178], !P2 ;  /* 0x00005e0096007a0c */ /* 0x000fe200057c1270 */
[----:B-1----:R-:W-:Y:S02]  /*f3a70*/  IMAD.WIDE R2, R182, 0x4, R6 ;  /* 0x00000004b6027825 */ /* 0x002fe400078e0206 */
[----:B------:R-:W-:Y:S04]  /*f3a80*/  @P5 STG.E [R180.64], R249 ;  /* 0x000000f9b4005986 */ /* 0x000fe8000c101904 */
        /* <DEDUP_REMOVED lines=13> */
[----:B------:R-:W-:Y:S01]  /*f3b60*/  IMAD.WIDE R178, R183, 0x4, R172 ;  /* 0x00000004b7b27825 */ /* 0x000fe200078e02ac */
[----:B------:R1:W-:Y:S04]  /*f3b70*/  @P1 STG.E [R2.64], R243 ;  /* 0x000000f302001986 */ /* 0x0003e8000c101904 */
[----:B----4-:R4:W-:Y:S04]  /*f3b80*/  @P6 STG.E [R176.64], R247 ;  /* 0x000000f7b0006986 */ /* 0x0109e8000c101904 */
[----:B-1----:R-:W3:Y:S04]  /*f3b90*/  LDL.LU R243, [R1+0x600] ;  /* 0x0006000001f37983 */ /* 0x002ee80000300800 */
[----:B----4-:R-:W4:Y:S04]  /*f3ba0*/  LDL.LU R247, [R1+0x1354] ;  /* 0x0013540001f77983 */ /* 0x010f280000300800 */
[----:B------:R1:W-:Y:S04]  /*f3bb0*/  @P5 STG.E [R178.64], R245 ;  /* 0x000000f5b2005986 */ /* 0x0003e8000c101904 */
        /* <DEDUP_REMOVED lines=15> */
[----:B---3--:R1:W-:Y:S01]  /*f3cb0*/  @P2 STG.E [R178.64], R246 ;  /* 0x000000f6b2002986 */ /* 0x0083e2000c101904 */
[----:B------:R-:W-:-:S03]  /*f3cc0*/  ISETP.LT.AND P5, PT, R150, c[0x0][0x178], !P0 ;  /* 0x00005e0096007a0c */ /* 0x000fc600047a1270 */
[----:B------:R3:W-:Y:S01]  /*f3cd0*/  @P4 STG.E [R2.64], R248 ;  /* 0x000000f802004986 */ /* 0x0007e2000c101904 */
[----:B------:R-:W-:-:S03]  /*f3ce0*/  ISETP.GE.AND P2, PT, R180, c[0x0][0x17c], PT ;  /* 0x00005f00b4007a0c */ /* 0x000fc60003f46270 */
[----:B------:R3:W-:Y:S04]  /*f3cf0*/  @P6 STG.E [R176.64], R185 ;  /* 0x000000b9b0006986 */ /* 0x0007e8000c101904 */
[----:B-1----:R-:W2:Y:S01]  /*f3d00*/  LDL.LU R246, [R1+0x604] ;  /* 0x0006040001f67983 */ /* 0x002ea20000300800 */
[----:B------:R-:W-:-:S03]  /*f3d10*/  ISETP.LT.AND P6, PT, R151, c[0x0][0x178], !P0 ;  /* 0x00005e0097007a0c */ /* 0x000fc600047c1270 */
[----:B------:R-:W2:Y:S01]  /*f3d20*/  LDL.LU R183, [R1+0x1400] ;  /* 0x0014000001b77983 */ /* 0x000ea20000300800 */
[----:B---3--:R-:W-:-:S03]  /*f3d30*/  IMAD.WIDE R2, R181, 0x4, R6 ;  /* 0x00000004b5027825 */ /* 0x008fc600078e0206 */
[----:B------:R-:W3:Y:S01]  /*f3d40*/  LDL.LU R184, [R1+0x1340] ;  /* 0x0013400001b87983 */ /* 0x000ee20000300800 */
[C---:B------:R-:W-:Y:S01]  /*f3d50*/  IADD3 R180, R181.reuse, c[0x0][0x198], RZ ;  /* 0x00006600b5b47a10 */ /* 0x040fe20007ffe0ff */
[----:B------:R-:W-:Y:S02]  /*f3d60*/  IMAD.WIDE R176, R181, 0x4, R4 ;  /* 0x00000004b5b07825 */ /* 0x000fe400078e0204 */
[----:B------:R-:W3:Y:S02]  /*f3d70*/  LDL.LU R251, [R1+0xb60] ;  /* 0x000b600001fb7983 */ /* 0x000ee40000300800 */
[C---:B------:R-:W-:Y:S02]  /*f3d80*/  IMAD.WIDE R178, R180.reuse, 0x4, R174 ;  /* 0x00000004b4b27825 */ /* 0x040fe400078e02ae */
[----:B------:R-:W-:Y:S04]  /*f3d90*/  @P3 STG.E [R2.64], R187 ;  /* 0x000000bb02003986 */ /* 0x000fe8000c101904 */
[----:B------:R-:W3:Y:S04]  /*f3da0*/  LDL.LU R250, [R1+0x700] ;  /* 0x0007000001fa7983 */ /* 0x000ee80000300800 */
[----:B------:R-:W3:Y:S04]  /*f3db0*/  LDL.LU R249, [R1+0x1404] ;  /* 0x0014040001f97983 */ /* 0x000ee80000300800 */
[----:B------:R1:W-:Y:S04]  /*f3dc0*/  @P1 STG.E [R176.64], R243 ;  /* 0x000000f3b0001986 */ /* 0x0003e8000c101904 */
[----:B----4-:R4:W-:Y:S01]  /*f3dd0*/  @P5 STG.E [R178.64], R247 ;  /* 0x000000f7b2005986 */ /* 0x0109e2000c101904 */
[----:B-1----:R-:W-:-:S03]  /*f3de0*/  IMAD.WIDE R176, R180, 0x4, R172 ;  /* 0x00000004b4b07825 */ /* 0x002fc600078e02ac */
        /* <DEDUP_REMOVED lines=21> */
[----:B------:R1:W-:Y:S01]  /*f3f40*/  @P1 STG.E [R2.64], R246 ;  /* 0x000000f602001986 */ /* 0x0003e2000c101904 */
[----:B------:R-:W-:-:S03]  /*f3f50*/  ISETP.LT.AND P2, PT, R186, c[0x0][0x178], !P2 ;  /* 0x00005e00ba007a0c */ /* 0x000fc60005741270 */
[----:B------:R3:W-:Y:S01]  /*f3f60*/  @P3 STG.E [R176.64], R183 ;  /* 0x000000b7b0003986 */ /* 0x0007e2000c101904 */
[----:B------:R-:W-:-:S03]  /*f3f70*/  ISETP.LT.AND P3, PT, R151, c[0x0][0x178], !P4 ;  /* 0x00005e0097007a0c */ /* 0x000fc60006761270 */
[----:B---3--:R3:W-:Y:S01]  /*f3f80*/  @P5 STG.E [R178.64], R184 ;  /* 0x000000b8b2005986 */ /* 0x0087e2000c101904 */
[----:B------:R-:W-:Y:S02]  /*f3f90*/  ISETP.LT.AND P5, PT, R150, c[0x0][0x178], !P4 ;  /* 0x00005e0096007a0c */ /* 0x000fe400067a1270 */
[----:B------:R-:W-:Y:S01]  /*f3fa0*/  ISETP.LT.AND P1, PT, R111, c[0x0][0x178], !P4 ;  /* 0x00005e006f007a0c */ /* 0x000fe20006721270 */
[----:B------:R-:W2:Y:S01]  /*f3fb0*/  LDL.LU R187, [R1+0xf20] ;  /* 0x000f200001bb7983 */ /* 0x000ea20000300800 */
[C---:B-1----:R-:W-:Y:S01]  /*f3fc0*/  IMAD.WIDE R2, R181.reuse, 0x4, R6 ;  /* 0x00000004b5027825 */ /* 0x042fe200078e0206 */
[C---:B------:R-:W-:Y:S02]  /*f3fd0*/  IADD3 R182, R181.reuse, c[0x0][0x198], RZ ;  /* 0x00006600b5b67a10 */ /* 0x040fe40007ffe0ff */
[----:B------:R-:W-:Y:S01]  /*f3fe0*/  IADD3 R176, R252, 0xa6, RZ ;  /* 0x000000a6fcb07810 */ /* 0x000fe20007ffe0ff */
[----:B------:R-:W-:Y:S01]  /*f3ff0*/  IMAD.WIDE R180, R181, 0x4, R4 ;  /* 0x00000004b5b47825 */ /* 0x000fe200078e0204 */
[----:B------:R1:W-:Y:S02]  /*f4000*/  @P6 STG.E [R2.64], R251 ;  /* 0x000000fb02006986 */ /* 0x0003e4000c101904 */
[----:B------:R-:W-:Y:S01]  /*f4010*/  ISETP.GE.AND P6, PT, R176, c[0x0][0x17c], PT ;  /* 0x00005f00b0007a0c */ /* 0x000fe20003fc6270 */
[C---:B------:R-:W-:Y:S01]  /*f4020*/  IMAD.WIDE R176, R182.reuse, 0x4, R172 ;  /* 0x00000004b6b07825 */ /* 0x040fe200078e02ac */
[----:B------:R-:W2:Y:S03]  /*f4030*/  LDL.LU R243, [R1+0x980] ;  /* 0x0009800001f37983 */ /* 0x000ea60000300800 */
[C---:B---3--:R-:W-:Y:S01]  /*f4040*/  IMAD.WIDE R178, R182.reuse, 0x4, R6 ;  /* 0x00000004b6b27825 */ /* 0x048fe200078e0206 */
[----:B------:R-:W3:Y:S03]  /*f4050*/  LDL.LU R246, [R1+0x1474] ;  /* 0x0014740001f67983 */ /* 0x000ee60000300800 */
[----:B-1----:R-:W-:Y:S01]  /*f4060*/  IMAD.WIDE R2, R182, 0x4, R174 ;  /* 0x00000004b6027825 */ /* 0x002fe200078e02ae */
[----:B------:R-:W-:Y:S04]  /*f4070*/  @P2 STG.E [R180.64], R250 ;  /* 0x000000fab4002986 */ /* 0x000fe8000c101904 */
[----:B------:R-:W-:Y:S04]  /*f4080*/  @P5 STG.E [R2.64], R249 ;  /* 0x000000f902005986 */ /* 0x000fe8000c101904 */
[----:B----4-:R1:W-:Y:S04]  /*f4090*/  @P3 STG.E [R176.64], R247 ;  /* 0x000000f7b0003986 */ /* 0x0103e8000c101904 */
[----:B-1----:R-:W4:Y:S04]  /*f40a0*/  LDL.LU R247, [R1+0x1374] ;  /* 0x0013740001f77983 */ /* 0x002f280000300800 */
[----:B------:R1:W-:Y:S04]  /*f40b0*/  @P1 STG.E [R178.64], R245 ;  /* 0x000000f5b2001986 */ /* 0x0003e8000c101904 */
[----:B-1----:R-:W4:Y:S01]  /*f40c0*/  LDL.LU R245, [R1+0xf24] ;  /* 0x000f240001f57983 */ /* 0x002f220000300800 */
        /* <DEDUP_REMOVED lines=26> */
[C---:B---3--:R-:W-:Y:S02]  /*f4270*/  IMAD.WIDE R2, R180.reuse, 0x4, R174 ;  /* 0x00000004b4027825 */ /* 0x048fe400078e02ae */
[----:B------:R-:W-:Y:S02]  /*f4280*/  @P6 STG.E [R178.64], R243 ;  /* 0x000000f3b2006986 */ /* 0x000fe4000c101904 */
[----:B------:R-:W-:-:S02]  /*f4290*/  IMAD.WIDE R176, R180, 0x4, R172 ;  /* 0x00000004b4b07825 */ /* 0x000fc400078e02ac */
[----:B------:R1:W-:Y:S04]  /*f42a0*/  @P5 STG.E [R2.64], R246 ;  /* 0x000000f602005986 */ /* 0x0003e8000c101904 */
[----:B------:R-:W3:Y:S01]  /*f42b0*/  LDL.LU R185, [R1+0x14a4] ;  /* 0x0014a40001b97983 */ /* 0x000ee20000300800 */
[----:B-1----:R-:W-:-:S03]  /*f42c0*/  IMAD.WIDE R2, R180, 0x4, R6 ;  /* 0x00000004b4027825 */ /* 0x002fc600078e0206 */
[----:B----4-:R-:W-:Y:S04]  /*f42d0*/  @P3 STG.E [R176.64], R247 ;  /* 0x000000f7b0003986 */ /* 0x010fe8000c101904 */
[----:B------:R1:W-:Y:S04]  /*f42e0*/  @P4 STG.E [R2.64], R245 ;  /* 0x000000f502004986 */ /* 0x0003e8000c101904 */
[----:B-1----:R-:W4:Y:S04]  /*f42f0*/  LDL.LU R245, [R1+0x1454] ;  /* 0x0014540001f57983 */ /* 0x002f280000300800 */
        /* <DEDUP_REMOVED lines=25> */
[----:B---3--:R-:W-:Y:S01]  /*f4490*/  IMAD.WIDE R2, R181, 0x4, R6 ;  /* 0x00000004b5027825 */ /* 0x008fe200078e0206 */
[----:B------:R-:W-:-:S04]  /*f44a0*/  IADD3 R178, R252, 0xb1, RZ ;  /* 0x000000b1fcb27810 */ /* 0x000fc80007ffe0ff */
[----:B------:R1:W-:Y:S01]  /*f44b0*/  @P5 STG.E [R2.64], R249 ;  /* 0x000000f902005986 */ /* 0x0003e2000c101904 */
[----:B------:R-:W-:-:S03]  /*f44c0*/  IADD3 R179, R252, 0xaa, RZ ;  /* 0x000000aafcb37810 */ /* 0x000fc60007ffe0ff */
[----:B------:R3:W-:Y:S01]  /*f44d0*/  @P1 STG.E [R176.64], R248 ;  /* 0x000000f8b0001986 */ /* 0x0007e2000c101904 */
[----:B------:R-:W-:Y:S01]  /*f44e0*/  ISETP.GE.AND P0, PT, R178, c[0x0][0x17c], PT ;  /* 0x00005f00b2007a0c */ /* 0x000fe20003f06270 */
[----:B-1----:R-:W-:-:S04]  /*f44f0*/  IMAD.WIDE R2, R180, 0x4, R174 ;  /* 0x00000004b4027825 */ /* 0x002fc800078e02ae */
[C---:B---3--:R-:W-:Y:S01]  /*f4500*/  IMAD.WIDE R176, R180.reuse, 0x4, R172 ;  /* 0x00000004b4b07825 */ /* 0x048fe200078e02ac */
[----:B------:R-:W-:Y:S01]  /*f4510*/  @P4 STG.E [R2.64], R185 ;  /* 0x000000b902004986 */ /* 0x000fe2000c101904 */
[----:B------:R-:W-:Y:S02]  /*f4520*/  ISETP.GE.AND P5, PT, R179, c[0x0][0x17c], PT ;  /* 0x00005f00b3007a0c */ /* 0x000fe40003fa6270 */
[----:B------:R-:W-:Y:S01]  /*f4530*/  IMAD.WIDE R178, R180, 0x4, R6 ;  /* 0x00000004b4b27825 */ /* 0x000fe200078e0206 */
[----:B------:R-:W-:Y:S01]  /*f4540*/  ISETP.LT.AND P2, PT, R186, c[0x0][0x178], !P2 ;  /* 0x00005e00ba007a0c */ /* 0x000fe20005741270 */
[----:B----4-:R1:W-:Y:S04]  /*f4550*/  @P6 STG.E [R176.64], R245 ;  /* 0x000000f5b0006986 */ /* 0x0103e8000c101904 */
[----:B------:R3:W-:Y:S04]  /*f4560*/  @P3 STG.E [R178.64], R246 ;  /* 0x000000f6b2003986 */ /* 0x0007e8000c101904 */
[----:B-1----:R-:W4:Y:S04]  /*f4570*/  LDL.LU R245, [R1+0x14d4] ;  /* 0x0014d40001f57983 */ /* 0x002f280000300800 */
[----:B------:R-:W4:Y:S04]  /*f4580*/  LDL.LU R249, [R1+0x1494] ;  /* 0x0014940001f97983 */ /* 0x000f280000300800 */
[----:B---3--:R-:W3:Y:S01]  /*f4590*/  LDL.LU R246, [R1+0x1444] ;  /* 0x0014440001f67983 */ /* 0x008ee20000300800 */
[----:B------:R-:W-:-:S05]  /*f45a0*/  IMAD.WIDE R2, R180, 0x4, R4 ;  /* 0x00000004b4027825 */ /* 0x000fca00078e0204 */
        /* <DEDUP_REMOVED lines=29> */
[----:B------:R-:W2:Y:S01]  /*f4780*/  LDL.LU R247, [R1+0x14f4] ;  /* 0x0014f40001f77983 */ /* 0x000ea20000300800 */
        /* <DEDUP_REMOVED lines=168> */
[----:B------:R-:W-:Y:S02]  /*f5210*/  IADD3 R182, R252, 0xb5, RZ ;  /* 0x000000b5fcb67810 */ /* 0x000fe40007ffe0ff */
[----:B------:R-:W-:Y:S01]  /*f5220*/  ISETP.LT.AND P0, PT, R111, c[0x0][0x178], !P6 ;  /* 0x00005e006f007a0c */ /* 0x000fe20007701270 */
[----:B------:R-:W-:Y:S01]  /*f5230*/  IMAD.WIDE R176, R181, 0x4, R174 ;  /* 0x00000004b5b07825 */ /* 0x000fe200078e02ae */
[----:B------:R-:W-:-:S03]  /*f5240*/  ISETP.GE.AND P3, PT, R182, c[0x0][0x17c], PT ;  /* 0x00005f00b6007a0c */ /* 0x000fc60003f66270 */
        /* <DEDUP_REMOVED lines=35> */
[----:B------:R-:W-:Y:S01]  /*f5480*/  IMAD.WIDE R176, R180, 0x4, R174 ;  /* 0x00000004b4b07825 */ /* 0x000fe200078e02ae */
[----:B------:R-:W-:Y:S02]  /*f5490*/  ISETP.GE.AND P4, PT, R182, c[0x0][0x17c], PT ;  /* 0x00005f00b6007a0c */ /* 0x000fe40003f86270 */
[----:B------:R-:W-:Y:S01]  /*f54a0*/  ISETP.LT.AND P2, PT, R186, c[0x0][0x178], !P2 ;  /* 0x00005e00ba007a0c */ /* 0x000fe20005741270 */
[----:B------:R-:W-:Y:S01]  /*f54b0*/  IMAD.WIDE R178, R180, 0x4, R172 ;  /* 0x00000004b4b27825 */ /* 0x000fe200078e02ac */
[----:B------:R1:W-:Y:S01]  /*f54c0*/  @P6 STG.E [R176.64], R250 ;  /* 0x000000fab0006986 */ /* 0x0003e2000c101904 */
[----:B------:R-:W-:-:S02]  /*f54d0*/  ISETP.LT.AND P6, PT, R150, c[0x0][0x178], !P4 ;  /* 0x00005e0096007a0c */ /* 0x000fc400067c1270 */
[----:B------:R-:W-:Y:S01]  /*f54e0*/  ISETP.LT.AND P3, PT, R151, c[0x0][0x178], !P4 ;  /* 0x00005e0097007a0c */ /* 0x000fe20006761270 */
[----:B------:R1:W-:Y:S01]  /*f54f0*/  @P5 STG.E [R178.64], R187 ;  /* 0x000000bbb2005986 */ /* 0x0003e2000c101904 */
[C---:B------:R-:W-:Y:S01]  /*f5500*/  IMAD.WIDE R2, R180.reuse, 0x4, R6 ;  /* 0x00000004b4027825 */ /* 0x040fe200078e0206 */
[----:B------:R-:W-:Y:S02]  /*f5510*/  ISETP.LT.AND P5, PT, R111, c[0x0][0x178], !P4 ;  /* 0x00005e006f007a0c */ /* 0x000fe400067a1270 */
[C---:B------:R-:W-:Y:S01]  /*f5520*/  IADD3 R181, R180.reuse, c[0x0][0x198], RZ ;  /* 0x00006600b4b57a10 */ /* 0x040fe20007ffe0ff */
[----:B-1----:R-:W-:Y:S01]  /*f5530*/  IMAD.WIDE R176, R180, 0x4, R4 ;  /* 0x00000004b4b07825 */ /* 0x002fe200078e0204 */
[----:B------:R1:W-:Y:S01]  /*f5540*/  @P1 STG.E [R2.64], R243 ;  /* 0x000000f302001986 */ /* 0x0003e2000c101904 */
[----:B------:R-:W-:-:S03]  /*f5550*/  IADD3 R178, R252, 0xb8, RZ ;  /* 0x000000b8fcb27810 */ /* 0x000fc60007ffe0ff */
[----:B------:R-:W2:Y:S01]  /*f5560*/  LDL.LU R187, [R1+0x1368] ;  /* 0x0013680001bb7983 */ /* 0x000ea20000300800 */
[----:B------:R-:W-:Y:S02]  /*f5570*/  ISETP.LT.AND P4, PT, R186, c[0x0][0x178], !P4 ;  /* 0x00005e00ba007a0c */ /* 0x000fe40006781270 */
[----:B------:R-:W-:Y:S01]  /*f5580*/  ISETP.GE.AND P1, PT, R178, c[0x0][0x17c], PT ;  /* 0x00005f00b2007a0c */ /* 0x000fe20003f26270 */
[----:B------:R-:W-:-:S04]  /*f5590*/  IMAD.WIDE R178, R181, 0x4, R172 ;  /* 0x00000004b5b27825 */ /* 0x000fc800078e02ac */
[C---:B-1----:R-:W-:Y:S01]  /*f55a0*/  IMAD.WIDE R2, R181.reuse, 0x4, R174 ;  /* 0x00000004b5027825 */ /* 0x042fe200078e02ae */
[----:B------:R-:W2:Y:S04]  /*f55b0*/  LDL.LU R243, [R1+0xd38] ;  /* 0x000d380001f37983 */ /* 0x000ea80000300800 */
        /* <DEDUP_REMOVED lines=194> */
[----:B----4-:R1:W-:Y:S04]  /*f61e0*/  @P5 STG.E [R176.64], R245 ;  /* 0x000000f5b0005986 */ /* 0x0103e8000c101904 */
[----:B------:R-:W4:Y:S04]  /*f61f0*/  LDL.LU R185, [R1+0xd24] ;  /* 0x000d240001b97983 */ /* 0x000f280000300800 */
        /* <DEDUP_REMOVED lines=37> */
[----:B----4-:R-:W-:Y:S01]  /*f6450*/  @P3 STG.E [R2.64], R185 ;  /* 0x000000b902003986 */ /* 0x010fe2000c101904 */
[----:B-1----:R-:W-:-:S03]  /*f6460*/  IMAD.WIDE R176, R182, 0x4, R6 ;  /* 0x00000004b6b07825 */ /* 0x002fc600078e0206 */
[----:B------:R-:W3:Y:S04]  /*f6470*/  LDL.LU R247, [R1+0x1554] ;  /* 0x0015540001f77983 */ /* 0x000ee80000300800 */
[----:B------:R-:W-:Y:S04]  /*f6480*/  @P6 STG.E [R176.64], R245 ;  /* 0x000000f5b0006986 */ /* 0x000fe8000c101904 */
        /* <DEDUP_REMOVED lines=1984> */
[----:B------:R-:W-:-:S02]  /*fe090*/  ISETP.LT.AND P5, PT, R150, c[0x0][0x178], !P2 ;  /* 0x00005e0096007a0c */ /* 0x000fc400057a1270 */
[----:B------:R-:W-:Y:S01]  /*fe0a0*/  ISETP.LT.AND P4, PT, R151, c[0x0][0x178], !P2 ;  /* 0x00005e0097007a0c */ /* 0x000fe20005781270 */
[----:B------:R-:W3:Y:S01]  /*fe0b0*/  LDL.LU R243, [R1+0x1980] ;  /* 0x0019800001f37983 */ /* 0x000ee20000300800 */
[----:B------:R-:W-:-:S03]  /*fe0c0*/  ISETP.LT.AND P1, PT, R111, c[0x0][0x178], !P2 ;  /* 0x00005e006f007a0c */ /* 0x000fc60005721270 */
[----:B------:R-:W3:Y:S04]  /*fe0d0*/  LDL.LU R247, [R1+0x1aa4] ;  /* 0x001aa40001f77983 */ /* 0x000ee80000300800 */
        /* <DEDUP_REMOVED lines=401> */
[----:B---3--:R1:W-:Y:S01]  /*ff9f0*/  @P6 STG.E [R2.64], R246 ;  /* 0x000000f602006986 */ /* 0x0083e2000c101904 */
[----:B------:R-:W-:-:S03]  /*ffa00*/  ISETP.LT.AND P4, PT, R186, c[0x0][0x178], !P4 ;  /* 0x00005e00ba007a0c */ /* 0x000fc60006781270 */
[----:B-1----:R-:W3:Y:S01]  /*ffa10*/  LDL.LU R246, [R1+0x854] ;  /* 0x0008540001f67983 */ /* 0x002ee20000300800 */
[----:B------:R-:W-:-:S04]  /*ffa20*/  IADD3 R178, R252, 0x143, RZ ;  /* 0x00000143fcb27810 */ /* 0x000fc80007ffe0ff */
        /* <DEDUP_REMOVED lines=32> */
[----:B---3--:R1:W-:Y:S01]  /*ffc30*/  @P2 STG.E [R2.64], R246 ;  /* 0x000000f602002986 */ /* 0x0083e2000c101904 */
[----:B------:R-:W-:-:S03]  /*ffc40*/  ISETP.LT.AND P1, PT, R186, c[0x0][0x178], !P1 ;  /* 0x00005e00ba007a0c */ /* 0x000fc60004f21270 */
[----:B-1----:R-:W3:Y:S01]  /*ffc50*/  LDL.LU R3, [R1+0x1a30] ;  /* 0x001a300001037983 */ /* 0x002ee20000300800 */
[----:B------:R-:W-:-:S09]  /*ffc60*/  IMAD.WIDE R176, R181, 0x4, R4 ;  /* 0x00000004b5b07825 */ /* 0x000fd200078e0204 */
        /* <DEDUP_REMOVED lines=18> */
[----:B------:R-:W-:Y:S02]  /*ffd90*/  ISETP.LT.AND P1, PT, R111, c[0x0][0x178], !P2 ;  /* 0x00005e006f007a0c */ /* 0x000fe40005721270 */
[----:B------:R-:W-:-:S05]  /*ffda0*/  IADD3 R183, R182, c[0x0][0x198], RZ ;  /* 0x00006600b6b77a10 */ /* 0x000fca0007ffe0ff */
[----:B------:R-:W-:Y:S01]  /*ffdb0*/  IMAD.WIDE R176, R183, 0x4, R174 ;  /* 0x00000004b7b07825 */ /* 0x000fe200078e02ae */
[----:B---3--:R1:W-:Y:S01]  /*ffdc0*/  @P5 STG.E [R178.64], R3 ;  /* 0x00000003b2005986 */ /* 0x0083e2000c101904 */
[----:B------:R-:W-:-:S03]  /*ffdd0*/  ISETP.LT.AND P5, PT, R150, c[0x0][0x178], !P2 ;  /* 0x00005e0096007a0c */ /* 0x000fc600057a1270 */
[----:B------:R3:W-:Y:S01]  /*ffde0*/  @P4 STG.E [R180.64], R184 ;  /* 0x000000b8b4004986 */ /* 0x0007e2000c101904 */
[----:B------:R-:W-:Y:S01]  /*ffdf0*/  ISETP.LT.AND P4, PT, R151, c[0x0][0x178], !P2 ;  /* 0x00005e0097007a0c */ /* 0x000fe20005781270 */
[----:B-1----:R-:W-:Y:S01]  /*ffe00*/  IMAD.WIDE R2, R182, 0x4, R6 ;  /* 0x00000004b6027825 */ /* 0x002fe200078e0206 */
[----:B------:R-:W-:-:S04]  /*ffe10*/  ISETP.LT.AND P2, PT, R186, c[0x0][0x178], !P2 ;  /* 0x00005e00ba007a0c */ /* 0x000fc80005741270 */
[----:B------:R1:W-:Y:S01]  /*ffe20*/  @P6 STG.E [R2.64], R251 ;  /* 0x000000fb02006986 */ /* 0x0003e2000c101904 */
[----:B------:R-:W-:-:S04]  /*ffe30*/  IMAD.WIDE R178, R183, 0x4, R172 ;  /* 0x00000004b7b27825 */ /* 0x000fc800078e02ac */
        /* <DEDUP_REMOVED lines=27> */
[----:B------:R-:W-:-:S04]  /*ffff0*/  IMAD.WIDE R178, R176, 0x4, R6 ;  /* 0x00000004b0b27825 */ /* 0x000fc800078e0206 */
[----:B------:R-:W-:Y:S01]  /*100000*/  IMAD.WIDE R176, R176, 0x4, R4 ;  /* 0x00000004b0b07825 */ /* 0x000fe200078e0204 */
[----:B------:R-:W-:Y:S03]  /*100010*/  @P1 STG.E [R180.64], R249 ;  /* 0x000000f9b4001986 */ /* 0x000fe6000c101904 */
[----:B-1----:R-:W-:Y:S01]  /*100020*/  IMAD.WIDE R182, R2, 0x4, R174 ;  /* 0x0000000402b67825 */ /* 0x002fe200078e02ae */
[----:B------:R1:W-:Y:S01]  /*100030*/  @P5 STG.E [R178.64], R187 ;  /* 0x000000bbb2005986 */ /* 0x0003e2000c101904 */
[----:B------:R-:W-:-:S03]  /*100040*/  ISETP.LT.AND P3, PT, R151, c[0x0][0x178], !P0 ;  /* 0x00005e0097007a0c */ /* 0x000fc60004761270 */
        /* <DEDUP_REMOVED lines=30> */
[C---:B------:R-:W-:Y:S01]  /*100230*/  IMAD.WIDE R2, R182.reuse, 0x4, R6 ;  /* 0x00000004b6027825 */ /* 0x040fe200078e0206 */
[----:B------:R-:W-:Y:S02]  /*100240*/  ISETP.LT.AND P3, PT, R151, c[0x0][0x178], !P1 ;  /* 0x00005e0097007a0c */ /* 0x000fe40004f61270 */
[----:B------:R-:W-:Y:S01]  /*100250*/  ISETP.LT.AND P0, PT, R111, c[0x0][0x178], !P1 ;  /* 0x00005e006f007a0c */ /* 0x000fe20004f01270 */
[C---:B------:R-:W-:Y:S01]  /*100260*/  IMAD.WIDE R176, R182.reuse, 0x4, R4 ;  /* 0x00000004b6b07825 */ /* 0x040fe200078e0204 */
[----:B-1----:R-:W-:Y:S01]  /*100270*/  IADD3 R180, R182, c[0x0][0x198], RZ ;  /* 0x00006600b6b47a10 */ /* 0x002fe20007ffe0ff */
[----:B------:R-:W2:Y:S04]  /*100280*/  LDL.LU R248, [R1+0x1700] ;  /* 0x0017000001f87983 */ /* 0x000ea80000300800 */
[----:B------:R-:W-:Y:S01]  /*100290*/  IMAD.WIDE R178, R180, 0x4, R174 ;  /* 0x00000004b4b27825 */ /* 0x000fe200078e02ae */
[----:B------:R-:W-:Y:S01]  /*1002a0*/  ISETP.LT.AND P1, PT, R186, c[0x0][0x178], !P1 ;  /* 0x00005e00ba007a0c */ /* 0x000fe20004f21270 */
[----:B------:R1:W-:Y:S04]  /*1002b0*/  @P6 STG.E [R2.64], R187 ;  /* 0x000000bb02006986 */ /* 0x0003e8000c101904 */
[----:B------:R1:W-:Y:S04]  /*1002c0*/  @P4 STG.E [R176.64], R243 ;  /* 0x000000f3b0004986 */ /* 0x0003e8000c101904 */
[----:B------:R1:W-:Y:S02]  /*1002d0*/  @P5 STG.E [R178.64], R246 ;  /* 0x000000f6b2005986 */ /* 0x0003e4000c101904 */
[----:B-1----:R-:W-:-:S02]  /*1002e0*/  IMAD.WIDE R2, R180, 0x4, R6 ;  /* 0x00000004b4027825 */ /* 0x002fc400078e0206 */
[----:B------:R-:W2:Y:S02]  /*1002f0*/  LDL.LU R187, [R1+0x1030] ;  /* 0x0010300001bb7983 */ /* 0x000ea40000300800 */
[C---:B------:R-:W-:Y:S02]  /*100300*/  IMAD.WIDE R176, R180.reuse, 0x4, R172 ;  /* 0x00000004b4b07825 */ /* 0x040fe400078e02ac */
[----:B------:R-:W2:Y:S04]  /*100310*/  LDL.LU R246, [R1+0x1b84] ;  /* 0x001b840001f67983 */ /* 0x000ea80000300800 */
[----:B----4-:R-:W-:Y:S04]  /*100320*/  @P3 STG.E [R176.64], R247 ;  /* 0x000000f7b0003986 */ /* 0x010fe8000c101904 */
[----:B---3--:R1:W-:Y:S04]  /*100330*/  @P0 STG.E [R2.64], R245 ;  /* 0x000000f502000986 */ /* 0x0083e8000c101904 */
[----:B-1----:R-:W3:Y:S01]  /*100340*/  LDL.LU R245, [R1+0x1b44] ;  /* 0x001b440001f57983 */ /* 0x002ee20000300800 */
[----:B------:R-:W-:-:S03]  /*100350*/  IMAD.WIDE R2, R180, 0x4, R4 ;  /* 0x00000004b4027825 */ /* 0x000fc600078e0204 */
[----:B------:R-:W4:Y:S04]  /*100360*/  LDL.LU R247, [R1+0x1704] ;  /* 0x0017040001f77983 */ /* 0x000f280000300800 */
        /* <DEDUP_REMOVED lines=32> */
[C---:B------:R-:W-:Y:S01]  /*100570*/  IMAD.WIDE R2, R180.reuse, 0x4, R172 ;  /* 0x00000004b4027825 */ /* 0x040fe200078e02ac */
[----:B------:R1:W-:Y:S03]  /*100580*/  @P5 STG.E [R178.64], R246 ;  /* 0x000000f6b2005986 */ /* 0x0003e6000c101904 */
[C---:B-1----:R-:W-:Y:S01]  /*100590*/  IMAD.WIDE R176, R180.reuse, 0x4, R6 ;  /* 0x00000004b4b07825 */ /* 0x042fe200078e0206 */
[----:B------:R-:W2:Y:S04]  /*1005a0*/  LDL.LU R246, [R1+0x1040] ;  /* 0x0010400001f67983 */ /* 0x000ea80000300800 */
[----:B---3--:R1:W-:Y:S04]  /*1005b0*/  @P1 STG.E [R2.64], R245 ;  /* 0x000000f502001986 */ /* 0x0083e8000c101904 */
[----:B----4-:R3:W-:Y:S04]  /*1005c0*/  @P4 STG.E [R176.64], R247 ;  /* 0x000000f7b0004986 */ /* 0x0107e8000c101904 */
[----:B-1----:R-:W4:Y:S01]  /*1005d0*/  LDL.LU R245, [R1+0x1ba4] ;  /* 0x001ba40001f57983 */ /* 0x002f220000300800 */
[----:B------:R-:W-:-:S03]  /*1005e0*/  IMAD.WIDE R2, R180, 0x4, R4 ;  /* 0x00000004b4027825 */ /* 0x000fc600078e0204 */
[----:B------:R-:W4:Y:S04]  /*1005f0*/  LDL.LU R187, [R1+0x1b74] ;  /* 0x001b740001bb7983 */ /* 0x000f280000300800 */
[----:B---3--:R-:W3:Y:S04]  /*100600*/  LDL.LU R247, [R1+0x1ae4] ;  /* 0x001ae40001f77983 */ /* 0x008ee80000300800 */
        /* <DEDUP_REMOVED lines=27> */
[----:B------:R1:W-:Y:S02]  /*1007c0*/  @P2 STG.E [R2.64], R246 ;  /* 0x000000f602002986 */ /* 0x0003e4000c101904 */
[C---:B-1----:R-:W-:Y:S02]  /*1007d0*/  IMAD.WIDE R2, R180.reuse, 0x4, R6 ;  /* 0x00000004b4027825 */ /* 0x042fe400078e0206 */
[----:B------:R-:W2:Y:S04]  /*1007e0*/  LDL.LU R246, [R1+0x1bb4] ;  /* 0x001bb40001f67983 */ /* 0x000ea80000300800 */
[----:B----4-:R1:W-:Y:S04]  /*1007f0*/  @P6 STG.E [R178.64], R245 ;  /* 0x000000f5b2006986 */ /* 0x0103e8000c101904 */
[----:B------:R-:W-:Y:S04]  /*100800*/  @P3 STG.E [R176.64], R187 ;  /* 0x000000bbb0003986 */ /* 0x000fe8000c101904 */
[----:B---3--:R3:W-:Y:S04]  /*100810*/  @P5 STG.E [R2.64], R247 ;  /* 0x000000f702005986 */ /* 0x0087e8000c101904 */
[----:B-1----:R-:W4:Y:S01]  /*100820*/  LDL.LU R245, [R1+0x1b94] ;  /* 0x001b940001f57983 */ /* 0x002f220000300800 */
[----:B------:R-:W-:-:S03]  /*100830*/  IMAD.WIDE R178, R180, 0x4, R4 ;  /* 0x00000004b4b27825 */ /* 0x000fc600078e0204 */
[----:B---3--:R-:W3:Y:S04]  /*100840*/  LDL.LU R247, [R1+0x1b64] ;  /* 0x001b640001f77983 */ /* 0x008ee80000300800 */
[----:B--2---:R1:W-:Y:S04]  /*100850*/  @P4 STG.E [R178.64], R244 ;  /* 0x000000f4b2004986 */ /* 0x0043e8000c101904 */
[----:B-1----:R-:W2:Y:S01]  /*100860*/  LDL.LU R244, [R1+0x1a44] ;  /* 0x001a440001f47983 */ /* 0x002ea20000300800 */
[----:B------:R-:W-:Y:S02]  /*100870*/  IADD3 R182, R252, 0x14e, RZ ;  /* 0x0000014efcb67810 */ /* 0x000fe40007ffe0ff */
[----:B------:R-:W-:Y:S01]  /*100880*/  IADD3 R180, R180, c[0x0][0x198], RZ ;  /* 0x00006600b4b47a10 */ /* 0x000fe20007ffe0ff */
[----:B------:R-:W2:Y:S01]  /*100890*/  LDL.LU R251, [R1+0xe78] ;  /* 0x000e780001fb7983 */ /* 0x000ea20000300800 */
[----:B------:R-:W-:-:S02]  /*1008a0*/  ISETP.GE.AND P1, PT, R182, c[0x0][0x17c], PT ;  /* 0x00005f00b6007a0c */ /* 0x000fc40003f26270 */
[C---:B------:R-:W-:Y:S01]  /*1008b0*/  ISETP.LT.AND P6, PT, R150.reuse, c[0x0][0x178], !P0 ;  /* 0x00005e0096007a0c */ /* 0x040fe200047c1270 */
[----:B------:R-:W2:Y:S01]  /*1008c0*/  LDL.LU R249, [R1+0xab8] ;  /* 0x000ab80001f97983 */ /* 0x000ea20000300800 */
[----:B------:R-:W-:Y:S02]  /*1008d0*/  ISETP.LT.AND P2, PT, R150, c[0x0][0x178], !P1 ;  /* 0x00005e0096007a0c */ /* 0x000fe40004f41270 */
[----:B------:R-:W-:Y:S01]  /*1008e0*/  ISETP.LT.AND P3, PT, R151, c[0x0][0x178], !P1 ;  /* 0x00005e0097007a0c */ /* 0x000fe20004f61270 */
[----:B------:R-:W-:Y:S01]  /*1008f0*/  IMAD.WIDE R2, R180, 0x4, R174 ;  /* 0x00000004b4027825 */ /* 0x000fe200078e02ae */
[----:B------:R-:W-:Y:S01]  /*100900*/  ISETP.LT.AND P4, PT, R111, c[0x0][0x178], !P1 ;  /* 0x00005e006f007a0c */ /* 0x000fe20004f81270 */
[----:B------:R-:W2:Y:S01]  /*100910*/  LDL.LU R187, [R1+0x648] ;  /* 0x0006480001bb7983 */ /* 0x000ea20000300800 */
[----:B------:R-:W-:Y:S01]  /*100920*/  ISETP.LT.AND P1, PT, R186, c[0x0][0x178], !P1 ;  /* 0x00005e00ba007a0c */ /* 0x000fe20004f21270 */
[----:B------:R-:W-:Y:S01]  /*100930*/  IMAD.WIDE R176, R180, 0x4, R172 ;  /* 0x00000004b4b07825 */ /* 0x000fe200078e02ac */
[----:B------:R-:W-:-:S02]  /*100940*/  IADD3 R178, R252, 0x150, RZ ;  /* 0x00000150fcb27810 */ /* 0x000fc40007ffe0ff */
[----:B------:R-:W-:Y:S02]  /*100950*/  IADD3 R182, R180, c[0x0][0x198], RZ ;  /* 0x00006600b4b67a10 */ /* 0x000fe40007ffe0ff */
[----:B------:R-:W-:Y:S01]  /*100960*/  ISETP.LT.AND P5, PT, R151, c[0x0][0x178], !P0 ;  /* 0x00005e0097007a0c */ /* 0x000fe200047a1270 */
[----:B------:R1:W-:Y:S01]  /*100970*/  @P2 STG.E [R2.64], R250 ;  /* 0x000000fa02002986 */ /* 0x0003e2000c101904 */
[----:B------:R-:W-:-:S03]  /*100980*/  ISETP.GE.AND P2, PT, R178, c[0x0][0x17c], PT ;  /* 0x00005f00b2007a0c */ /* 0x000fc60003f46270 */
[----:B------:R1:W-:Y:S01]  /*100990*/  @P3 STG.E [R176.64], R248 ;  /* 0x000000f8b0003986 */ /* 0x0003e2000c101904 */
[----:B------:R-:W-:Y:S01]  /*1009a0*/  ISETP.LT.AND P3, PT, R111, c[0x0][0x178], !P0 ;  /* 0x00005e006f007a0c */ /* 0x000fe20004761270 */
[----:B------:R-:W-:-:S04]  /*1009b0*/  IMAD.WIDE R178, R182, 0x4, R174 ;  /* 0x00000004b6b27825 */ /* 0x000fc800078e02ae */
[----:B-1----:R-:W-:-:S04]  /*1009c0*/  IMAD.WIDE R2, R180, 0x4, R6 ;  /* 0x00000004b4027825 */ /* 0x002fc800078e0206 */
[----:B------:R-:W-:Y:S01]  /*1009d0*/  IMAD.WIDE R176, R180, 0x4, R4 ;  /* 0x00000004b4b07825 */ /* 0x000fe200078e0204 */
[----:B------:R1:W-:Y:S04]  /*1009e0*/  @P4 STG.E [R2.64], R185 ;  /* 0x000000b902004986 */ /* 0x0003e8000c101904 */
[----:B------:R1:W-:Y:S01]  /*1009f0*/  @P1 STG.E [R176.64], R243 ;  /* 0x000000f3b0001986 */ /* 0x0003e2000c101904 */
[----:B------:R-:W-:Y:S01]  /*100a00*/  ISETP.LT.AND P1, PT, R186, c[0x0][0x178], !P0 ;  /* 0x00005e00ba007a0c */ /* 0x000fe20004721270 */
[----:B------:R-:W-:-:S04]  /*100a10*/  IMAD.WIDE R180, R182, 0x4, R172 ;  /* 0x00000004b6b47825 */ /* 0x000fc800078e02ac */
[C---:B-1----:R-:W-:Y:S01]  /*100a20*/  IMAD.WIDE R2, R182.reuse, 0x4, R6 ;  /* 0x00000004b6027825 */ /* 0x042fe200078e0206 */
[----:B------:R1:W-:Y:S04]  /*100a30*/  @P6 STG.E [R178.64], R246 ;  /* 0x000000f6b2006986 */ /* 0x0003e8000c101904 */
[----:B------:R-:W2:Y:S04]  /*100a40*/  LDL.LU R243, [R1+0x558] ;  /* 0x0005580001f37983 */ /* 0x000ea80000300800 */
[----:B-1----:R-:W2:Y:S04]  /*100a50*/  LDL.LU R246, [R1+0xe7c] ;  /* 0x000e7c0001f67983 */ /* 0x002ea80000300800 */
[----:B----4-:R1:W-:Y:S04]  /*100a60*/  @P5 STG.E [R180.64], R245 ;  /* 0x000000f5b4005986 */ /* 0x0103e8000c101904 */
[----:B---3--:R3:W-:Y:S04]  /*100a70*/  @P3 STG.E [R2.64], R247 ;  /* 0x000000f702003986 */ /* 0x0087e8000c101904 */
[----:B-1----:R-:W4:Y:S01]  /*100a80*/  LDL.LU R245, [R1+0xabc] ;  /* 0x000abc0001f57983 */ /* 0x002f220000300800 */
[----:B---3--:R-:W-:-:S03]  /*100a90*/  IMAD.WIDE R2, R182, 0x4, R4 ;  /* 0x00000004b6027825 */ /* 0x008fc600078e0204 */
        /* <DEDUP_REMOVED lines=21> */
[----:B------:R-:W-:Y:S01]  /*100bf0*/  ISETP.LT.AND P4, PT, R150, c[0x0][0x178], !P3 ;  /* 0x00005e0096007a0c */ /* 0x000fe20005f81270 */
[----:B------:R-:W-:Y:S01]  /*100c00*/  IMAD.WIDE R2, R183, 0x4, R4 ;  /* 0x00000004b7027825 */ /* 0x000fe200078e0204 */
[----:B------:R-:W-:Y:S02]  /*100c10*/  ISETP.LT.AND P6, PT, R151, c[0x0][0x178], !P3 ;  /* 0x00005e0097007a0c */ /* 0x000fe40005fc1270 */
[----:B------:R-:W-:Y:S02]  /*100c20*/  ISETP.LT.AND P1, PT, R186, c[0x0][0x178], !P3 ;  /* 0x00005e00ba007a0c */ /* 0x000fe40005f21270 */
[----:B-1----:R-:W-:Y:S01]  /*100c30*/  IADD3 R181, R183, c[0x0][0x198], RZ ;  /* 0x00006600b7b57a10 */ /* 0x002fe20007ffe0ff */
[----:B------:R-:W2:Y:S01]  /*100c40*/  LDL.LU R187, [R1+0x568] ;  /* 0x0005680001bb7983 */ /* 0x000ea20000300800 */
[----:B------:R-:W-:-:S03]  /*100c50*/  ISETP.LT.AND P3, PT, R111, c[0x0][0x178], !P3 ;  /* 0x00005e006f007a0c */ /* 0x000fc60005f61270 */
[C---:B------:R-:W-:Y:S01]  /*100c60*/  IMAD.WIDE R176, R181.reuse, 0x4, R174 ;  /* 0x00000004b5b07825 */ /* 0x040fe200078e02ae */
[----:B------:R1:W-:Y:S03]  /*100c70*/  @P2 STG.E [R2.64], R243 ;  /* 0x000000f302002986 */ /* 0x0003e6000c101904 */
[C---:B------:R-:W-:Y:S01]  /*100c80*/  IMAD.WIDE R178, R181.reuse, 0x4, R172 ;  /* 0x00000004b5b27825 */ /* 0x040fe200078e02ac */
[----:B------:R1:W-:Y:S03]  /*100c90*/  @P4 STG.E [R176.64], R246 ;  /* 0x000000f6b0004986 */ /* 0x0003e6000c101904 */
[C---:B-1----:R-:W-:Y:S01]  /*100ca0*/  IMAD.WIDE R2, R181.reuse, 0x4, R6 ;  /* 0x00000004b5027825 */ /* 0x042fe200078e0206 */
[----:B------:R-:W2:Y:S03]  /*100cb0*/  LDL.LU R246, [R1+0x1a2c] ;  /* 0x001a2c0001f67983 */ /* 0x000ea60000300800 */
[----:B------:R-:W-:Y:S01]  /*100cc0*/  IMAD.WIDE R176, R181, 0x4, R4 ;  /* 0x00000004b5b07825 */ /* 0x000fe200078e0204 */
[----:B----4-:R1:W-:Y:S04]  /*100cd0*/  @P6 STG.E [R178.64], R245 ;  /* 0x000000f5b2006986 */ /* 0x0103e8000c101904 */
[----:B-1----:R-:W4:Y:S04]  /*100ce0*/  LDL.LU R245, [R1+0xcac] ;  /* 0x000cac0001f57983 */ /* 0x002f280000300800 */
[----:B---3--:R-:W-:Y:S04]  /*100cf0*/  @P3 STG.E [R2.64], R247 ;  /* 0x000000f702003986 */ /* 0x008fe8000c101904 */
[----:B--2---:R1:W-:Y:S04]  /*100d00*/  @P1 STG.E [R176.64], R244 ;  /* 0x000000f4b0001986 */ /* 0x0043e8000c101904 */
[----:B-1----:R-:W2:Y:S01]  /*100d10*/  LDL.LU R244, [R1+0x85c] ;  /* 0x00085c0001f47983 */ /* 0x002ea20000300800 */
[----:B------:R-:W-:-:S02]  /*100d20*/  IADD3 R180, R252, 0x153, RZ ;  /* 0x00000153fcb47810 */ /* 0x000fc40007ffe0ff */
[----:B------:R-:W-:Y:S01]  /*100d30*/  ISETP.LT.AND P5, PT, R150, c[0x0][0x178], !P0 ;  /* 0x00005e0096007a0c */ /* 0x000fe200047a1270 */
[----:B------:R-:W3:Y:S01]  /*100d40*/  LDL.LU R243, [R1+0x56c] ;  /* 0x00056c0001f37983 */ /* 0x000ee20000300800 */
[----:B------:R-:W-:Y:S02]  /*100d50*/  ISETP.LT.AND P6, PT, R151, c[0x0][0x178], !P0 ;  /* 0x00005e0097007a0c */ /* 0x000fe400047c1270 */
[----:B------:R-:W-:Y:S01]  /*100d60*/  ISETP.GE.AND P2, PT, R180, c[0x0][0x17c], PT ;  /* 0x00005f00b4007a0c */ /* 0x000fe20003f46270 */
[----:B------:R-:W3:Y:S01]  /*100d70*/  LDL.LU R247, [R1+0x1a38] ;  /* 0x001a380001f77983 */ /* 0x000ee20000300800 */
[----:B------:R-:W-:Y:S02]  /*100d80*/  ISETP.LT.AND P4, PT, R111, c[0x0][0x178], !P0 ;  /* 0x00005e006f007a0c */ /* 0x000fe40004781270 */
[----:B------:R-:W-:Y:S01]  /*100d90*/  IADD3 R180, R181, c[0x0][0x198], RZ ;  /* 0x00006600b5b47a10 */ /* 0x000fe20007ffe0ff */
[----:B------:R-:W3:Y:S01]  /*100da0*/  LDL.LU R183, [R1+0x1308] ;  /* 0x0013080001b77983 */ /* 0x000ee20000300800 */
[----:B------:R-:W-:-:S03]  /*100db0*/  ISETP.LT.AND P1, PT, R186, c[0x0][0x178], !P0 ;  /* 0x00005e00ba007a0c */ /* 0x000fc60004721270 */
[----:B------:R-:W-:Y:S01]  /*100dc0*/  IMAD.WIDE R178, R180, 0x4, R174 ;  /* 0x00000004b4b27825 */ /* 0x000fe200078e02ae */
[----:B------:R-:W-:Y:S01]  /*100dd0*/  ISETP.LT.AND P3, PT, R150, c[0x0][0x178], !P2 ;  /* 0x00005e0096007a0c */ /* 0x000fe20005761270 */
[----:B------:R-:W3:Y:S02]  /*100de0*/  LDL.LU R249, [R1+0xc98] ;  /* 0x000c980001f97983 */ /* 0x000ee40000300800 */
        /* <DEDUP_REMOVED lines=10> */
[----:B------:R-:W3:Y:S03]  /*100e90*/  LDL.LU R185, [R1+0x6d8] ;  /* 0x0006d80001b97983 */ /* 0x000ee60000300800 */
[----:B------:R-:W-:Y:S01]  /*100ea0*/  IMAD.WIDE R2, R180, 0x4, R4 ;  /* 0x00000004b4027825 */ /* 0x000fe200078e0204 */
[----:B------:R-:W-:-:S04]  /*100eb0*/  ISETP.GE.AND P0, PT, R178, c[0x0][0x17c], PT ;  /* 0x00005f00b2007a0c */ /* 0x000fc80003f06270 */
[----:B------:R-:W-:Y:S01]  /*100ec0*/  @P1 STG.E [R2.64], R187 ;  /* 0x000000bb02001986 */ /* 0x000fe2000c101904 */
[----:B------:R-:W-:-:S03]  /*100ed0*/  IMAD.WIDE R178, R181, 0x4, R172 ;  /* 0x00000004b5b27825 */ /* 0x000fc600078e02ac */
[----:B------:R1:W-:Y:S04]  /*100ee0*/  @P3 STG.E [R176.64], R246 ;  /* 0x000000f6b0003986 */ /* 0x0003e8000c101904 */
[----:B-1----:R-:W3:Y:S01]  /*100ef0*/  LDL.LU R246, [R1+0x1a3c] ;  /* 0x001a3c0001f67983 */ /* 0x002ee20000300800 */
[----:B------:R-:W-:-:S03]  /*100f00*/  IMAD.WIDE R2, R181, 0x4, R6 ;  /* 0x00000004b5027825 */ /* 0x000fc600078e0206 */
[----:B------:R-:W3:Y:S04]  /*100f10*/  LDL.LU R187, [R1+0x130c] ;  /* 0x00130c0001bb7983 */ /* 0x000ee80000300800 */
[----:B----4-:R1:W-:Y:S04]  /*100f20*/  @P5 STG.E [R178.64], R245 ;  /* 0x000000f5b2005986 */ /* 0x0103e8000c101904 */
[----:B-1----:R-:W4:Y:S04]  /*100f30*/  LDL.LU R245, [R1+0xc9c] ;  /* 0x000c9c0001f57983 */ /* 0x002f280000300800 */
        /* <DEDUP_REMOVED lines=18> */
[----:B---3--:R1:W-:Y:S03]  /*101060*/  @P2 STG.E [R180.64], R243 ;  /* 0x000000f3b4002986 */ /* 0x0083e6000c101904 */
        /* <DEDUP_REMOVED lines=11> */
[----:B---3--:R-:W-:Y:S01]  /*101120*/  IADD3 R2, R252, 0x157, RZ ;  /* 0x00000157fc027810 */ /* 0x008fe20007ffe0ff */
[----:B------:R-:W3:Y:S01]  /*101130*/  LDL.LU R243, [R1+0x1abc] ;  /* 0x001abc0001f37983 */ /* 0x000ee20000300800 */
[----:B-1----:R-:W-:Y:S01]  /*101140*/  IMAD.WIDE R178, R182, 0x4, R174 ;  /* 0x00000004b6b27825 */ /* 0x002fe200078e02ae */
[----:B------:R-:W-:Y:S02]  /*101150*/  ISETP.LT.AND P6, PT, R186, c[0x0][0x178], !P6 ;  /* 0x00005e00ba007a0c */ /* 0x000fe400077c1270 */
[----:B------:R-:W3:Y:S01]  /*101160*/  LDL.LU R247, [R1+0x44a4] ;  /* 0x0044a40001f77983 */ /* 0x000ee20000300800 */
[----:B------:R-:W-:Y:S01]  /*101170*/  ISETP.GE.AND P1, PT, R2, c[0x0][0x17c], PT ;  /* 0x00005f0002007a0c */ /* 0x000fe20003f26270 */
[----:B------:R-:W-:-:S02]  /*101180*/  IMAD.WIDE R2, R182, 0x4, R172 ;  /* 0x00000004b6027825 */ /* 0x000fc400078e02ac */
[----:B------:R1:W-:Y:S02]  /*101190*/  @P2 STG.E [R178.64], R246 ;  /* 0x000000f6b2002986 */ /* 0x0003e4000c101904 */
[C---:B------:R-:W-:Y:S02]  /*1011a0*/  IMAD.WIDE R176, R182.reuse, 0x4, R6 ;  /* 0x00000004b6b07825 */ /* 0x040fe400078e0206 */
[----:B------:R-:W-:Y:S04]  /*1011b0*/  @P4 STG.E [R2.64], R187 ;  /* 0x000000bb02004986 */ /* 0x000fe8000c101904 */
[----:B-1----:R-:W3:Y:S01]  /*1011c0*/  LDL.LU R246, [R1+0x16fc] ;  /* 0x0016fc0001f67983 */ /* 0x002ee20000300800 */
[----:B------:R-:W-:-:S03]  /*1011d0*/  IMAD.WIDE R178, R182, 0x4, R4 ;  /* 0x00000004b6b27825 */ /* 0x000fc600078e0204 */
[----:B----4-:R1:W-:Y:S04]  /*1011e0*/  @P3 STG.E [R176.64], R245 ;  /* 0x000000f5b0003986 */ /* 0x0103e8000c101904 */
        /* <DEDUP_REMOVED lines=17> */
[C---:B------:R-:W-:Y:S01]  /*101300*/  IMAD.WIDE R178, R180.reuse, 0x4, R4 ;  /* 0x00000004b4b27825 */ /* 0x040fe200078e0204 */
[----:B------:R-:W-:Y:S02]  /*101310*/  ISETP.LT.AND P0, PT, R151, c[0x0][0x178], !P1 ;  /* 0x00005e0097007a0c */ /* 0x000fe40004f01270 */
[C---:B------:R-:W-:Y:S01]  /*101320*/  IADD3 R181, R180.reuse, c[0x0][0x198], RZ ;  /* 0x00006600b4b57a10 */ /* 0x040fe20007ffe0ff */
[----:B-1----:R-:W-:Y:S01]  /*101330*/  IMAD.WIDE R2, R180, 0x4, R6 ;  /* 0x00000004b4027825 */ /* 0x002fe200078e0206 */
[----:B------:R1:W-:Y:S04]  /*101340*/  @P3 STG.E [R176.64], R251 ;  /* 0x000000fbb0003986 */ /* 0x0003e8000c101904 */
[----:B------:R3:W-:Y:S04]  /*101350*/  @P4 STG.E [R2.64], R250 ;  /* 0x000000fa02004986 */ /* 0x0007e8000c101904 */
[----:B------:R-:W-:Y:S01]  /*101360*/  @P5 STG.E [R178.64], R248 ;  /* 0x000000f8b2005986 */ /* 0x000fe2000c101904 */
[----:B------:R-:W-:Y:S01]  /*101370*/  ISETP.LT.AND P5, PT, R111, c[0x0][0x178], !P1 ;  /* 0x00005e006f007a0c */ /* 0x000fe20004fa1270 */
[----:B-1----:R-:W-:-:S04]  /*101380*/  IMAD.WIDE R176, R181, 0x4, R174 ;  /* 0x00000004b5b07825 */ /* 0x002fc800078e02ae */
[----:B---3--:R-:W-:Y:S01]  /*101390*/  IMAD.WIDE R2, R181, 0x4, R172 ;  /* 0x00000004b5027825 */ /* 0x008fe200078e02ac */
[----:B------:R1:W-:Y:S01]  /*1013a0*/  @P6 STG.E [R176.64], R243 ;  /* 0x000000f3b0006986 */ /* 0x0003e2000c101904 */
[----:B------:R-:W-:-:S03]  /*1013b0*/  ISETP.LT.AND P1, PT, R186, c[0x0][0x178], !P1 ;  /* 0x00005e00ba007a0c */ /* 0x000fc60004f21270 */
[----:B-1----:R-:W3:Y:S04]  /*1013c0*/  LDL.LU R243, [R1+0xac8] ;  /* 0x000ac80001f37983 */ /* 0x002ee80000300800 */
[----:B------:R1:W-:Y:S01]  /*1013d0*/  @P0 STG.E [R2.64], R246 ;  /* 0x000000f602000986 */ /* 0x0003e2000c101904 */
[----:B------:R-:W-:-:S03]  /*1013e0*/  IMAD.WIDE R176, R181, 0x4, R4 ;  /* 0x00000004b5b07825 */ /* 0x000fc600078e0204 */
        /* <DEDUP_REMOVED lines=16> */
[----:B------:R-:W-:-:S02]  /*1014f0*/  ISETP.LT.AND P2, PT, R186, c[0x0][0x178], !P2 ;  /* 0x00005e00ba007a0c */ /* 0x000fc40005741270 */
[----:B------:R-:W-:Y:S01]  /*101500*/  ISETP.GE.AND P0, PT, R178, c[0x0][0x17c], PT ;  /* 0x00005f00b2007a0c */ /* 0x000fe20003f06270 */
        /* <DEDUP_REMOVED lines=11> */
[----:B------:R-:W-:Y:S01]  /*1015c0*/  IMAD.WIDE R176, R180, 0x4, R174 ;  /* 0x00000004b4b07825 */ /* 0x000fe200078e02ae */
[----:B------:R-:W-:Y:S02]  /*1015d0*/  ISETP.LT.AND P5, PT, R186, c[0x0][0x178], !P5 ;  /* 0x00005e00ba007a0c */ /* 0x000fe40006fa1270 */
[----:B---3--:R-:W-:Y:S01]  /*1015e0*/  IADD3 R178, R252, 0x15a, RZ ;  /* 0x0000015afcb27810 */ /* 0x008fe20007ffe0ff */
[----:B------:R1:W-:Y:S04]  /*1015f0*/  @P2 STG.E [R2.64], R243 ;  /* 0x000000f302002986 */ /* 0x0003e8000c101904 */
[----:B------:R-:W3:Y:S01]  /*101600*/  LDL.LU R187, [R1+0x1708] ;  /* 0x0017080001bb7983 */ /* 0x000ee20000300800 */
[----:B------:R-:W-:-:S02]  /*101610*/  ISETP.GE.AND P4, PT, R178, c[0x0][0x17c], PT ;  /* 0x00005f00b2007a0c */ /* 0x000fc40003f86270 */
[----:B------:R-:W-:Y:S01]  /*101620*/  IADD3 R178, R252, 0x15b, RZ ;  /* 0x0000015bfcb27810 */ /* 0x000fe20007ffe0ff */
[----:B-1----:R-:W3:Y:S01]  /*101630*/  LDL.LU R243, [R1+0x1038] ;  /* 0x0010380001f37983 */ /* 0x002ee20000300800 */
[----:B------:R-:W-:-:S03]  /*101640*/  IMAD.WIDE R2, R180, 0x4, R172 ;  /* 0x00000004b4027825 */ /* 0x000fc600078e02ac */
[----:B------:R1:W-:Y:S01]  /*101650*/  @P1 STG.E [R176.64], R246 ;  /* 0x000000f6b0001986 */ /* 0x0003e2000c101904 */
[----:B------:R-:W-:Y:S01]  /*101660*/  ISETP.GE.AND P2, PT, R178, c[0x0][0x17c], PT ;  /* 0x00005f00b2007a0c */ /* 0x000fe20003f46270 */
[C---:B------:R-:W-:Y:S02]  /*101670*/  IMAD.WIDE R178, R180.reuse, 0x4, R4 ;  /* 0x00000004b4b27825 */ /* 0x040fe400078e0204 */
[----:B------:R-:W-:Y:S04]  /*101680*/  @P3 STG.E [R2.64], R248 ;  /* 0x000000f802003986 */ /* 0x000fe8000c101904 */
[----:B-1----:R-:W3:Y:S01]  /*101690*/  LDL.LU R246, [R1+0x1b8c] ;  /* 0x001b8c0001f67983 */ /* 0x002ee20000300800 */
[----:B------:R-:W-:-:S05]  /*1016a0*/  IMAD.WIDE R176, R180, 0x4, R6 ;  /* 0x00000004b4b07825 */ /* 0x000fca00078e0206 */
        /* <DEDUP_REMOVED lines=19> */
[----:B------:R-:W-:-:S04]  /*1017e0*/  IMAD.WIDE R178, R181, 0x4, R4 ;  /* 0x00000004b5b27825 */ /* 0x000fc800078e0204 */
[----:B-1----:R-:W-:Y:S01]  /*1017f0*/  IMAD.WIDE R2, R181, 0x4, R6 ;  /* 0x00000004b5027825 */ /* 0x002fe200078e0206 */
[----:B------:R1:W-:Y:S01]  /*101800*/  @P3 STG.E [R176.64], R185 ;  /* 0x000000b9b0003986 */ /* 0x0003e2000c101904 */
[----:B------:R-:W-:-:S03]  /*101810*/  ISETP.LT.AND P3, PT, R151, c[0x0][0x178], !P2 ;  /* 0x00005e0097007a0c */ /* 0x000fc60005761270 */
[----:B---3--:R3:W-:Y:S01]  /*101820*/  @P6 STG.E [R2.64], R187 ;  /* 0x000000bb02006986 */ /* 0x0087e2000c101904 */
[----:B-1----:R-:W-:-:S03]  /*101830*/  IMAD.WIDE R176, R180, 0x4, R174 ;  /* 0x00000004b4b07825 */ /* 0x002fc600078e02ae */
[----:B------:R-:W2:Y:S04]  /*101840*/  LDL.LU R185, [R1+0x1ae8] ;  /* 0x001ae80001b97983 */ /* 0x000ea80000300800 */
[----:B------:R1:W-:Y:S01]  /*101850*/  @P4 STG.E [R178.64], R243 ;  /* 0x000000f3b2004986 */ /* 0x0003e2000c101904 */
[----:B------:R-:W-:Y:S02]  /*101860*/  ISETP.LT.AND P4, PT, R111, c[0x0][0x178], !P2 ;  /* 0x00005e006f007a0c */ /* 0x000fe40005781270 */
[----:B------:R-:W-:Y:S01]  /*101870*/  ISETP.LT.AND P2, PT, R186, c[0x0][0x178], !P2 ;  /* 0x00005e00ba007a0c */ /* 0x000fe20005741270 */
[----:B---3--:R-:W3:Y:S01]  /*101880*/  LDL.LU R187, [R1+0x1048] ;  /* 0x0010480001bb7983 */ /* 0x008ee20000300800 */
[----:B------:R-:W-:-:S03]  /*101890*/  IMAD.WIDE R2, R180, 0x4, R6 ;  /* 0x00000004b4027825 */ /* 0x000fc600078e0206 */
[----:B-1----:R-:W3:Y:S04]  /*1018a0*/  LDL.LU R243, [R1+0x1bac] ;  /* 0x001bac0001f37983 */ /* 0x002ee80000300800 */
[----:B------:R1:W-:Y:S01]  /*1018b0*/  @P5 STG.E [R176.64], R246 ;  /* 0x000000f6b0005986 */ /* 0x0003e2000c101904 */
[----:B------:R-:W-:-:S04]  /*1018c0*/  IMAD.WIDE R178, R180, 0x4, R4 ;  /* 0x00000004b4b27825 */ /* 0x000fc800078e0204 */
[----:B-1----:R-:W-:Y:S01]  /*1018d0*/  IMAD.WIDE R176, R180, 0x4, R172 ;  /* 0x00000004b4b07825 */ /* 0x002fe200078e02ac */
[----:B------:R-:W3:Y:S04]  /*1018e0*/  LDL.LU R246, [R1+0x1b7c] ;  /* 0x001b7c0001f67983 */ /* 0x000ee80000300800 */
[----:B----4-:R1:W-:Y:S04]  /*1018f0*/  @P3 STG.E [R176.64], R245 ;  /* 0x000000f5b0003986 */ /* 0x0103e8000c101904 */
[----:B------:R-:W-:Y:S04]  /*101900*/  @P4 STG.E [R2.64], R250 ;  /* 0x000000fa02004986 */ /* 0x000fe8000c101904 */
[----:B-1----:R-:W4:Y:S04]  /*101910*/  LDL.LU R245, [R1+0x1aec] ;  /* 0x001aec0001f57983 */ /* 0x002f280000300800 */
[----:B--2---:R1:W-:Y:S04]  /*101920*/  @P2 STG.E [R178.64], R244 ;  /* 0x000000f4b2002986 */ /* 0x0043e8000c101904 */
[----:B-1----:R-:W2:Y:S01]  /*101930*/  LDL.LU R244, [R1+0x104c] ;  /* 0x00104c0001f47983 */ /* 0x002ea20000300800 */
[----:B------:R-:W-:-:S02]  /*101940*/  ISETP.LT.AND P5, PT, R150, c[0x0][0x178], !P1 ;  /* 0x00005e0096007a0c */ /* 0x000fc40004fa1270 */
[----:B------:R-:W-:Y:S01]  /*101950*/  ISETP.LT.AND P6, PT, R151, c[0x0][0x178], !P1 ;  /* 0x00005e0097007a0c */ /* 0x000fe20004fc1270 */
[----:B------:R-:W2:Y:S01]  /*101960*/  LDL.LU R251, [R1+0x1bbc] ;  /* 0x001bbc0001fb7983 */ /* 0x000ea20000300800 */
[----:B------:R-:W-:Y:S02]  /*101970*/  IADD3 R181, R180, c[0x0][0x198], RZ ;  /* 0x00006600b4b57a10 */ /* 0x000fe40007ffe0ff */
[----:B------:R-:W-:-:S03]  /*101980*/  IADD3 R182, R252, 0x15d, RZ ;  /* 0x0000015dfcb67810 */ /* 0x000fc60007ffe0ff */
[----:B------:R-:W-:Y:S01]  /*101990*/  IMAD.WIDE R176, R181, 0x4, R174 ;  /* 0x00000004b5b07825 */ /* 0x000fe200078e02ae */
[----:B------:R-:W-:Y:S02]  /*1019a0*/  ISETP.GE.AND P3, PT, R182, c[0x0][0x17c], PT ;  /* 0x00005f00b6007a0c */ /* 0x000fe40003f66270 */
[----:B------:R-:W-:Y:S01]  /*1019b0*/  ISETP.LT.AND P2, PT, R111, c[0x0][0x178], !P1 ;  /* 0x00005e006f007a0c */ /* 0x000fe20004f41270 */
[----:B------:R-:W-:Y:S01]  /*1019c0*/  IMAD.WIDE R2, R181, 0x4, R172 ;  /* 0x00000004b5027825 */ /* 0x000fe200078e02ac */
[----:B------:R1:W-:Y:S01]  /*1019d0*/  @P5 STG.E [R176.64], R249 ;  /* 0x000000f9b0005986 */ /* 0x0003e2000c101904 */
[----:B------:R-:W-:Y:S02]  /*1019e0*/  ISETP.LT.AND P1, PT, R186, c[0x0][0x178], !P1 ;  /* 0x00005e00ba007a0c */ /* 0x000fe40004f21270 */
[----:B------:R-:W-:Y:S01]  /*1019f0*/  ISETP.LT.AND P5, PT, R150, c[0x0][0x178], !P3 ;  /* 0x00005e0096007a0c */ /* 0x000fe20005fa1270 */
[----:B------:R1:W-:Y:S01]  /*101a00*/  @P6 STG.E [R2.64], R248 ;  /* 0x000000f802006986 */ /* 0x0003e2000c101904 */
[----:B------:R-:W-:-:S02]  /*101a10*/  ISETP.LT.AND P4, PT, R151, c[0x0][0x178], !P3 ;  /* 0x00005e0097007a0c */ /* 0x000fc40005f81270 */
[----:B------:R-:W-:Y:S02]  /*101a20*/  ISETP.LT.AND P6, PT, R111, c[0x0][0x178], !P3 ;  /* 0x00005e006f007a0c */ /* 0x000fe40005fc1270 */
[C---:B------:R-:W-:Y:S02]  /*101a30*/  IADD3 R182, R181.reuse, c[0x0][0x198], RZ ;  /* 0x00006600b5b67a10 */ /* 0x040fe40007ffe0ff */
[----:B------:R-:W-:Y:S01]  /*101a40*/  ISETP.LT.AND P3, PT, R186, c[0x0][0x178], !P3 ;  /* 0x00005e00ba007a0c */ /* 0x000fe20005f61270 */
[C---:B-1----:R-:W-:Y:S01]  /*101a50*/  IMAD.WIDE R176, R181.reuse, 0x4, R4 ;  /* 0x00000004b5b07825 */ /* 0x042fe200078e0204 */
[----:B------:R-:W-:Y:S01]  /*101a60*/  IADD3 R183, R252, 0x15e, RZ ;  /* 0x0000015efcb77810 */ /* 0x000fe20007ffe0ff */
[----:B------:R-:W2:Y:S02]  /*101a70*/  LDL.LU R249, [R1+0x1b9c] ;  /* 0x001b9c0001f97983 */ /* 0x000ea40000300800 */
[----:B------:R-:W-:-:S04]  /*101a80*/  IMAD.WIDE R2, R181, 0x4, R6 ;  /* 0x00000004b5027825 */ /* 0x000fc800078e0206 */
[C---:B------:R-:W-:Y:S01]  /*101a90*/  IMAD.WIDE R178, R182.reuse, 0x4, R174 ;  /* 0x00000004b6b27825 */ /* 0x040fe200078e02ae */
[----:B------:R1:W-:Y:S03]  /*101aa0*/  @P2 STG.E [R2.64], R185 ;  /* 0x000000b902002986 */ /* 0x0003e6000c101904 */
[----:B------:R-:W-:Y:S01]  /*101ab0*/  IMAD.WIDE R180, R182, 0x4, R172 ;  /* 0x00000004b6b47825 */ /* 0x000fe200078e02ac */
[----:B---3--:R-:W-:Y:S01]  /*101ac0*/  @P1 STG.E [R176.64], R187 ;  /* 0x000000bbb0001986 */ /* 0x008fe2000c101904 */
[----:B------:R-:W-:-:S03]  /*101ad0*/  IADD3 R184, R252, 0x15f, RZ ;  /* 0x0000015ffcb87810 */ /* 0x000fc60007ffe0ff */
[----:B------:R3:W-:Y:S01]  /*101ae0*/  @P5 STG.E [R178.64], R243 ;  /* 0x000000f3b2005986 */ /* 0x0007e2000c101904 */
[C---:B-1----:R-:W-:Y:S01]  /*101af0*/  IMAD.WIDE R2, R182.reuse, 0x4, R6 ;  /* 0x00000004b6027825 */ /* 0x042fe200078e0206 */
[----:B------:R-:W-:Y:S02]  /*101b00*/  ISETP.GE.AND P2, PT, R183, c[0x0][0x17c], PT ;  /* 0x00005f00b7007a0c */ /* 0x000fe40003f46270 */
[----:B------:R-:W-:Y:S01]  /*101b10*/  IADD3 R183, R182, c[0x0][0x198], RZ ;  /* 0x00006600b6b77a10 */ /* 0x000fe20007ffe0ff */
[----:B---3--:R-:W3:Y:S04]  /*101b20*/  LDL.LU R243, [R1+0x1b6c] ;  /* 0x001b6c0001f37983 */ /* 0x008ee80000300800 */
[----:B------:R1:W-:Y:S04]  /*101b30*/  @P4 STG.E [R180.64], R246 ;  /* 0x000000f6b4004986 */ /* 0x0003e8000c101904 */
[----:B-1----:R-:W3:Y:S04]  /*101b40*/  LDL.LU R246, [R1+0x1a4c] ;  /* 0x001a4c0001f67983 */ /* 0x002ee80000300800 */
[----:B----4-:R1:W-:Y:S01]  /*101b50*/  @P6 STG.E [R2.64], R245 ;  /* 0x000000f502006986 */ /* 0x0103e2000c101904 */
[----:B------:R-:W-:Y:S01]  /*101b60*/  ISETP.GE.AND P6, PT, R184, c[0x0][0x17c], PT ;  /* 0x00005f00b8007a0c */ /* 0x000fe20003fc6270 */
[----:B-1----:R-:W-:-:S02]  /*101b70*/  IMAD.WIDE R2, R182, 0x4, R4 ;  /* 0x00000004b6027825 */ /* 0x002fc400078e0204 */
[----:B------:R-:W4:Y:S04]  /*101b80*/  LDL.LU R182, [R1+0x1a48] ;  /* 0x001a480001b67983 */ /* 0x000f280000300800 */
[----:B------:R-:W3:Y:S04]  /*101b90*/  LDL.LU R184, [R1+0x1b68] ;  /* 0x001b680001b87983 */ /* 0x000ee80000300800 */
[----:B--2---:R1:W-:Y:S04]  /*101ba0*/  @P3 STG.E [R2.64], R244 ;  /* 0x000000f402003986 */ /* 0x0043e8000c101904 */
[----:B-1----:R-:W2:Y:S04]  /*101bb0*/  LDL.LU R2, [R1+0x1bb8] ;  /* 0x001bb80001027983 */ /* 0x002ea80000300800 */
[----:B------:R-:W3:Y:S01]  /*101bc0*/  LDL.LU R3, [R1+0x1b98] ;  /* 0x001b980001037983 */ /* 0x000ee20000300800 */
[----:B------:R-:W-:-:S02]  /*101bd0*/  ISETP.LT.AND P5, PT, R150, c[0x0][0x178], !P2 ;  /* 0x00005e0096007a0c */ /* 0x000fc400057a1270 */
[----:B------:R-:W-:Y:S01]  /*101be0*/  ISETP.LT.AND P4, PT, R151, c[0x0][0x178], !P2 ;  /* 0x00005e0097007a0c */ /* 0x000fe20005781270 */
[----:B------:R-:W4:Y:S01]  /*101bf0*/  LDL.LU R250, [R1+0x1bc0] ;  /* 0x001bc00001fa7983 */ /* 0x000f220000300800 */
[----:B------:R-:W-:Y:S01]  /*101c00*/  ISETP.LT.AND P1, PT, R111, c[0x0][0x178], !P2 ;  /* 0x00005e006f007a0c */ /* 0x000fe20005721270 */
[C---:B------:R-:W-:Y:S01]  /*101c10*/  IMAD.WIDE R176, R183.reuse, 0x4, R174 ;  /* 0x00000004b7b07825 */ /* 0x040fe200078e02ae */
[----:B------:R-:W-:Y:S01]  /*101c20*/  ISETP.LT.AND P2, PT, R186, c[0x0][0x178], !P2 ;  /* 0x00005e00ba007a0c */ /* 0x000fe20005741270 */
[----:B------:R-:W4:Y:S02]  /*101c30*/  LDL.LU R248, [R1+0xc70] ;  /* 0x000c700001f87983 */ /* 0x000f240000300800 */
[----:B------:R-:W-:-:S04]  /*101c40*/  IMAD.WIDE R178, R183, 0x4, R172 ;  /* 0x00000004b7b27825 */ /* 0x000fc800078e02ac */
[----:B------:R-:W-:Y:S01]  /*101c50*/  IMAD.WIDE R180, R183, 0x4, R6 ;  /* 0x00000004b7b47825 */ /* 0x000fe200078e0206 */
[----:B------:R-:W4:Y:S01]  /*101c60*/  LDL.LU R185, [R1+0x830] ;  /* 0x0008300001b97983 */ /* 0x000f220000300800 */
[----:B------:R-:W-:-:S03]  /*101c70*/  ISETP.LT.AND P3, PT, R150, c[0x0][0x178], !P6 ;  /* 0x00005e0096007a0c */ /* 0x000fc60007761270 */
[----:B------:R-:W4:Y:S04]  /*101c80*/  LDL.LU R187, [R1+0x530] ;  /* 0x0005300001bb7983 */ /* 0x000f280000300800 */
[----:B------:R-:W4:Y:S04]  /*101c90*/  LDL.LU R245, [R1+0x1bc4] ;  /* 0x001bc40001f57983 */ /* 0x000f280000300800 */
[----:B------:R-:W4:Y:S04]  /*101ca0*/  LDL.LU R244, [R1+0xc74] ;  /* 0x000c740001f47983 */ /* 0x000f280000300800 */
[----:B--2---:R1:W-:Y:S01]  /*101cb0*/  @P5 STG.E [R176.64], R2 ;  /* 0x00000002b0005986 */ /* 0x0043e2000c101904 */
[----:B------:R-:W-:-:S03]  /*101cc0*/  ISETP.LT.AND P5, PT, R111, c[0x0][0x178], !P6 ;  /* 0x00005e006f007a0c */ /* 0x000fc600077a1270 */
[----:B---3--:R2:W-:Y:S04]  /*101cd0*/  @P4 STG.E [R178.64], R3 ;  /* 0x00000003b2004986 */ /* 0x0085e8000c101904 */
[----:B------:R3:W-:Y:S01]  /*101ce0*/  @P1 STG.E [R180.64], R184 ;  /* 0x000000b8b4001986 */ /* 0x0007e2000c101904 */
[----:B------:R-:W-:Y:S02]  /*101cf0*/  ISETP.LT.AND P1, PT, R151, c[0x0][0x178], !P6 ;  /* 0x00005e0097007a0c */ /* 0x000fe40007721270 */
[C---:B-1----:R-:W-:Y:S01]  /*101d00*/  IADD3 R176, R183.reuse, c[0x0][0x198], RZ ;  /* 0x00006600b7b07a10 */ /* 0x042fe20007ffe0ff */
[----:B--2---:R-:W-:-:S05]  /*101d10*/  IMAD.WIDE R2, R183, 0x4, R4 ;  /* 0x00000004b7027825 */ /* 0x004fca00078e0204 */
[----:B----4-:R1:W-:Y:S01]  /*101d20*/  @P2 STG.E [R2.64], R182 ;  /* 0x000000b602002986 */ /* 0x0103e2000c101904 */
[----:B---3--:R-:W-:-:S04]  /*101d30*/  IMAD.WIDE R180, R176, 0x4, R172 ;  /* 0x00000004b0b47825 */ /* 0x008fc800078e02ac */
[----:B------:R-:W-:-:S04]  /*101d40*/  IMAD.WIDE R178, R176, 0x4, R6 ;  /* 0x00000004b0b27825 */ /* 0x000fc800078e0206 */
[----:B-1----:R-:W-:-:S05]  /*101d50*/  IMAD.WIDE R182, R176, 0x4, R174 ;  /* 0x00000004b0b67825 */ /* 0x002fca00078e02ae */
[----:B------:R-:W-:Y:S04]  /*101d60*/  @P3 STG.E [R182.64], R251 ;  /* 0x000000fbb6003986 */ /* 0x000fe8000c101904 */
[----:B------:R-:W-:Y:S04]  /*101d70*/  @P1 STG.E [R180.64], R249 ;  /* 0x000000f9b4001986 */ /* 0x000fe8000c101904 */
[----:B------:R1:W-:Y:S04]  /*101d80*/  @P5 STG.E [R178.64], R243 ;  /* 0x000000f3b2005986 */ /* 0x0003e8000c101904 */
[----:B-1----:R-:W2:Y:S01]  /*101d90*/  LDL.LU R243, [R1+0x834] ;  /* 0x0008340001f37983 */ /* 0x002ea20000300800 */
[----:B------:R-:W-:-:S02]  /*101da0*/  ISETP.LT.AND P6, PT, R186, c[0x0][0x178], !P6 ;  /* 0x00005e00ba007a0c */ /* 0x000fc400077c1270 */
[----:B------:R-:W-:Y:S02]  /*101db0*/  ISETP.LT.AND P2, PT, R150, c[0x0][0x178], !P0 ;  /* 0x00005e0096007a0c */ /* 0x000fe40004741270 */
[----:B------:R-:W-:Y:S02]  /*101dc0*/  IADD3 R177, R252, 0x161, RZ ;  /* 0x00000161fcb17810 */ /* 0x000fe40007ffe0ff */
[C---:B------:R-:W-:Y:S02]  /*101dd0*/  IADD3 R2, R176.reuse, c[0x0][0x198], RZ ;  /* 0x00006600b0027a10 */ /* 0x040fe40007ffe0ff */
[----:B------:R-:W-:Y:S01]  /*101de0*/  ISETP.GE.AND P4, PT, R177, c[0x0][0x17c], PT ;  /* 0x00005f00b1007a0c */ /* 0x000fe20003f86270 */
[----:B------:R-:W-:-:S04]  /*101df0*/  IMAD.WIDE R176, R176, 0x4, R4 ;  /* 0x00000004b0b07825 */ /* 0x000fc800078e0204 */
[----:B------:R-:W-:Y:S01]  /*101e00*/  IMAD.WIDE R182, R2, 0x4, R174 ;  /* 0x0000000402b67825 */ /* 0x000fe200078e02ae */
[----:B------:R1:W-:Y:S01]  /*101e10*/  @P6 STG.E [R176.64], R246 ;  /* 0x000000f6b0006986 */ /* 0x0003e2000c101904 */
[----:B------:R-:W-:-:S03]  /*101e20*/  ISETP.LT.AND P3, PT, R151, c[0x0][0x178], !P0 ;  /* 0x00005e0097007a0c */ /* 0x000fc60004761270 */
[----:B------:R3:W-:Y:S01]  /*101e30*/  @P2 STG.E [R182.64], R250 ;  /* 0x000000fab6002986 */ /* 0x0007e2000c101904 */
[----:B------:R-:W-:Y:S02]  /*101e40*/  ISETP.LT.AND P2, PT, R111, c[0x0][0x178], !P0 ;  /* 0x00005e006f007a0c */ /* 0x000fe40004741270 */
[----:B------:R-:W-:Y:S02]  /*101e50*/  ISETP.LT.AND P0, PT, R186, c[0x0][0x178], !P0 ;  /* 0x00005e00ba007a0c */ /* 0x000fe40004701270 */
[----:B------:R-:W-:Y:S02]  /*101e60*/  ISETP.LT.AND P6, PT, R150, c[0x0][0x178], !P4 ;  /* 0x00005e0096007a0c */ /* 0x000fe400067c1270 */
[----:B------:R-:W-:Y:S01]  /*101e70*/  IADD3 R3, R252, 0x162, RZ ;  /* 0x00000162fc037810 */ /* 0x000fe20007ffe0ff */
[C---:B------:R-:W-:Y:S01]  /*101e80*/  IMAD.WIDE R178, R2.reuse, 0x4, R172 ;  /* 0x0000000402b27825 */ /* 0x040fe200078e02ac */
[----:B-1----:R-:W4:Y:S01]  /*101e90*/  LDL.LU R246, [R1+0x534] ;  /* 0x0005340001f67983 */ /* 0x002f220000300800 */
[----:B---3--:R-:W-:-:S02]  /*101ea0*/  IADD3 R182, R2, c[0x0][0x198], RZ ;  /* 0x0000660002b67a10 */ /* 0x008fc40007ffe0ff */
[C---:B------:R-:W-:Y:S01]  /*101eb0*/  IMAD.WIDE R176, R2.reuse, 0x4, R6 ;  /* 0x0000000402b07825 */ /* 0x040fe200078e0206 */
[----:B------:R-:W-:Y:S01]  /*101ec0*/  ISETP.GE.AND P1, PT, R3, c[0x0][0x17c], PT ;  /* 0x00005f0003007a0c */ /* 0x000fe20003f26270 */
[----:B------:R1:W-:Y:S02]  /*101ed0*/  @P3 STG.E [R178.64], R248 ;  /* 0x000000f8b2003986 */ /* 0x0003e4000c101904 */
[----:B------:R-:W-:Y:S01]  /*101ee0*/  IMAD.WIDE R2, R2, 0x4, R4 ;  /* 0x0000000402027825 */ /* 0x000fe200078e0204 */
[----:B------:R-:W-:Y:S01]  /*101ef0*/  ISETP.LT.AND P5, PT, R151, c[0x0][0x178], !P4 ;  /* 0x00005e0097007a0c */ /* 0x000fe200067a1270 */
[----:B------:R-:W3:Y:S02]  /*101f00*/  LDL.LU R249, [R1+0x1bd0] ;  /* 0x001bd00001f97983 */ /* 0x000ee40000300800 */
[----:B------:R-:W-:Y:S02]  /*101f10*/  IMAD.WIDE R180, R182, 0x4, R174 ;  /* 0x00000004b6b47825 */ /* 0x000fe400078e02ae */
[----:B------:R1:W-:Y:S04]  /*101f20*/  @P2 STG.E [R176.64], R185 ;  /* 0x000000b9b0002986 */ /* 0x0003e8000c101904 */
[----:B------:R1:W-:Y:S04]  /*101f30*/  @P0 STG.E [R2.64], R187 ;  /* 0x000000bb02000986 */ /* 0x0003e8000c101904 */
[----:B------:R1:W-:Y:S01]  /*101f40*/  @P6 STG.E [R180.64], R245 ;  /* 0x000000f5b4006986 */ /* 0x0003e2000c101904 */
[----:B------:R-:W-:-:S03]  /*101f50*/  ISETP.LT.AND P6, PT, R111, c[0x0][0x178], !P4 ;  /* 0x00005e006f007a0c */ /* 0x000fc600067c1270 */
[----:B-1----:R-:W3:Y:S04]  /*101f60*/  LDL.LU R248, [R1+0xe50] ;  /* 0x000e500001f87983 */ /* 0x002ee80000300800 */
[----:B------:R-:W3:Y:S01]  /*101f70*/  LDL.LU R185, [R1+0xaa0] ;  /* 0x000aa00001b97983 */ /* 0x000ee20000300800 */
[----:B------:R-:W-:-:S03]  /*101f80*/  IMAD.WIDE R178, R182, 0x4, R172 ;  /* 0x00000004b6b27825 */ /* 0x000fc600078e02ac */
[----:B------:R-:W3:Y:S01]  /*101f90*/  LDL.LU R187, [R1+0x540] ;  /* 0x0005400001bb7983 */ /* 0x000ee20000300800 */
[----:B------:R-:W-:-:S03]  /*101fa0*/  IMAD.WIDE R2, R182, 0x4, R6 ;  /* 0x00000004b6027825 */ /* 0x000fc600078e0206 */
[----:B------:R-:W3:Y:S04]  /*101fb0*/  LDL.LU R245, [R1+0x1bd4] ;  /* 0x001bd40001f57983 */ /* 0x000ee80000300800 */
[----:B------:R1:W-:Y:S04]  /*101fc0*/  @P5 STG.E [R178.64], R244 ;  /* 0x000000f4b2005986 */ /* 0x0003e8000c101904 */
[----:B-1----:R-:W3:Y:S04]  /*101fd0*/  LDL.LU R244, [R1+0xe54] ;  /* 0x000e540001f47983 */ /* 0x002ee80000300800 */
[----:B--2---:R1:W-:Y:S04]  /*101fe0*/  @P6 STG.E [R2.64], R243 ;  /* 0x000000f302006986 */ /* 0x0043e8000c101904 */
[----:B-1----:R-:W2:Y:S01]  /*101ff0*/  LDL.LU R243, [R1+0xaa4] ;  /* 0x000aa40001f37983 */ /* 0x002ea20000300800 */
[----:B------:R-:W-:-:S02]  /*102000*/  ISETP.LT.AND P4, PT, R186, c[0x0][0x178], !P4 ;  /* 0x00005e00ba007a0c */ /* 0x000fc40006781270 */
[----:B------:R-:W-:Y:S02]  /*102010*/  ISETP.LT.AND P5, PT, R150, c[0x0][0x178], !P1 ;  /* 0x00005e0096007a0c */ /* 0x000fe40004fa1270 */
[----:B------:R-:W-:Y:S01]  /*102020*/  ISETP.LT.AND P3, PT, R151, c[0x0][0x178], !P1 ;  /* 0x00005e0097007a0c */ /* 0x000fe20004f61270 */
[----:B------:R-:W-:Y:S01]  /*102030*/  IMAD.WIDE R176, R182, 0x4, R4 ;  /* 0x00000004b6b07825 */ /* 0x000fe200078e0204 */
[----:B------:R-:W-:Y:S02]  /*102040*/  IADD3 R183, R252, 0x163, RZ ;  /* 0x00000163fcb77810 */ /* 0x000fe40007ffe0ff */
[----:B------:R-:W-:Y:S02]  /*102050*/  ISETP.LT.AND P0, PT, R111, c[0x0][0x178], !P1 ;  /* 0x00005e006f007a0c */ /* 0x000fe40004f01270 */
[----:B------:R-:W-:Y:S02]  /*102060*/  IADD3 R180, R182, c[0x0][0x198], RZ ;  /* 0x00006600b6b47a10 */ /* 0x000fe40007ffe0ff */
[----:B------:R-:W-:-:S02]  /*102070*/  ISETP.GE.AND P6, PT, R183, c[0x0][0x17c], PT ;  /* 0x00005f00b7007a0c */ /* 0x000fc40003fc6270 */
[----:B------:R-:W-:Y:S01]  /*102080*/  IADD3 R181, R252, 0x165, RZ ;  /* 0x00000165fcb57810 */ /* 0x000fe20007ffe0ff */
[----:B------:R-:W-:Y:S01]  /*102090*/  IMAD.WIDE R178, R180, 0x4, R174 ;  /* 0x00000004b4b27825 */ /* 0x000fe200078e02ae */
[----:B----4-:R1:W-:Y:S01]  /*1020a0*/  @P4 STG.E [R176.64], R246 ;  /* 0x000000f6b0004986 */ /* 0x0103e2000c101904 */
[----:B------:R-:W-:Y:S02]  /*1020b0*/  ISETP.LT.AND P1, PT, R186, c[0x0][0x178], !P1 ;  /* 0x00005e00ba007a0c */ /* 0x000fe40004f21270 */
[----:B------:R-:W-:Y:S01]  /*1020c0*/  IMAD.WIDE R2, R180, 0x4, R6 ;  /* 0x00000004b4027825 */ /* 0x000fe200078e0206 */
[----:B------:R-:W-:Y:S02]  /*1020d0*/  ISETP.LT.AND P4, PT, R150, c[0x0][0x178], !P6 ;  /* 0x00005e0096007a0c */ /* 0x000fe40007781270 */
[----:B------:R-:W-:Y:S02]  /*1020e0*/  ISETP.GE.AND P2, PT, R181, c[0x0][0x17c], PT ;  /* 0x00005f00b5007a0c */ /* 0x000fe40003f46270 */
[C---:B------:R-:W-:Y:S01]  /*1020f0*/  IADD3 R181, R180.reuse, c[0x0][0x198], RZ ;  /* 0x00006600b4b57a10 */ /* 0x040fe20007ffe0ff */
[----:B-1----:R-:W4:Y:S01]  /*102100*/  LDL.LU R246, [R1+0x544] ;  /* 0x0005440001f67983 */ /* 0x002f220000300800 */
[----:B------:R-:W-:-:S03]  /*102110*/  IMAD.WIDE R176, R180, 0x4, R172 ;  /* 0x00000004b4b07825 */ /* 0x000fc600078e02ac */
[----:B---3--:R-:W-:Y:S01]  /*102120*/  @P5 STG.E [R178.64], R249 ;  /* 0x000000f9b2005986 */ /* 0x008fe2000c101904 */
[----:B------:R-:W-:-:S03]  /*102130*/  ISETP.LT.AND P5, PT, R151, c[0x0][0x178], !P6 ;  /* 0x00005e0097007a0c */ /* 0x000fc600077a1270 */
[----:B------:R-:W3:Y:S04]  /*102140*/  LDL.LU R183, [R1+0x1be0] ;  /* 0x001be00001b77983 */ /* 0x000ee80000300800 */
[----:B------:R-:W3:Y:S04]  /*102150*/  LDL.LU R184, [R1+0x13a0] ;  /* 0x0013a00001b87983 */ /* 0x000ee80000300800 */
[----:B------:R1:W-:Y:S04]  /*102160*/  @P3 STG.E [R176.64], R248 ;  /* 0x000000f8b0003986 */ /* 0x0003e8000c101904 */
[----:B------:R1:W-:Y:S01]  /*102170*/  @P0 STG.E [R2.64], R185 ;  /* 0x000000b902000986 */ /* 0x0003e2000c101904 */
[----:B------:R-:W-:-:S03]  /*102180*/  ISETP.LT.AND P0, PT, R111, c[0x0][0x178], !P6 ;  /* 0x00005e006f007a0c */ /* 0x000fc60007701270 */
[----:B------:R-:W3:Y:S01]  /*102190*/  LDL.LU R251, [R1+0xc80] ;  /* 0x000c800001fb7983 */ /* 0x000ee20000300800 */
[----:B-1----:R-:W-:-:S03]  /*1021a0*/  IMAD.WIDE R176, R181, 0x4, R174 ;  /* 0x00000004b5b07825 */ /* 0x002fc600078e02ae */
[----:B------:R-:W3:Y:S01]  /*1021b0*/  LDL.LU R250, [R1+0x840] ;  /* 0x0008400001fa7983 */ /* 0x000ee20000300800 */
[----:B------:R-:W-:-:S04]  /*1021c0*/  IMAD.WIDE R2, R180, 0x4, R4 ;  /* 0x00000004b4027825 */ /* 0x000fc800078e0204 */
[C---:B------:R-:W-:Y:S01]  /*1021d0*/  IMAD.WIDE R178, R181.reuse, 0x4, R172 ;  /* 0x00000004b5b27825 */ /* 0x040fe200078e02ac */
[----:B------:R1:W-:Y:S04]  /*1021e0*/  @P1 STG.E [R2.64], R187 ;  /* 0x000000bb02001986 */ /* 0x0003e8000c101904 */
[----:B------:R1:W-:Y:S04]  /*1021f0*/  @P4 STG.E [R176.64], R245 ;  /* 0x000000f5b0004986 */ /* 0x0003e8000c101904 */
[----:B------:R1:W-:Y:S02]  /*102200*/  @P5 STG.E [R178.64], R244 ;  /* 0x000000f4b2005986 */ /* 0x0003e4000c101904 */
[----:B-1----:R-:W-:-:S02]  /*102210*/  IMAD.WIDE R2, R181, 0x4, R6 ;  /* 0x00000004b5027825 */ /* 0x002fc400078e0206 */
[----:B------:R-:W3:Y:S04]  /*102220*/  LDL.LU R245, [R1+0x1be4] ;  /* 0x001be40001f57983 */ /* 0x000ee80000300800 */
[----:B------:R-:W3:Y:S04]  /*102230*/  LDL.LU R244, [R1+0x13a4] ;  /* 0x0013a40001f47983 */ /* 0x000ee80000300800 */
[----:B--2---:R1:W-:Y:S04]  /*102240*/  @P0 STG.E [R2.64], R243 ;  /* 0x000000f302000986 */ /* 0x0043e8000c101904 */
[----:B-1----:R-:W2:Y:S01]  /*102250*/  LDL.LU R243, [R1+0xc84] ;  /* 0x000c840001f37983 */ /* 0x002ea20000300800 */
[----:B------:R-:W-:-:S02]  /*102260*/  IADD3 R182, R252, 0x164, RZ ;  /* 0x00000164fcb67810 */ /* 0x000fc40007ffe0ff */
[----:B------:R-:W-:Y:S02]  /*102270*/  ISETP.LT.AND P6, PT, R186, c[0x0][0x178], !P6 ;  /* 0x00005e00ba007a0c */ /* 0x000fe400077c1270 */
[----:B------:R-:W-:Y:S01]  /*102280*/  ISETP.GE.AND P3, PT, R182, c[0x0][0x17c], PT ;  /* 0x00005f00b6007a0c */ /* 0x000fe20003f66270 */
[----:B------:R-:W-:-:S03]  /*102290*/  IMAD.WIDE R176, R181, 0x4, R4 ;  /* 0x00000004b5b07825 */ /* 0x000fc600078e0204 */
[----:B------:R-:W-:Y:S02]  /*1022a0*/  ISETP.LT.AND P5, PT, R150, c[0x0][0x178], !P3 ;  /* 0x00005e0096007a0c */ /* 0x000fe40005fa1270 */
[----:B------:R-:W-:Y:S02]  /*1022b0*/  ISETP.LT.AND P1, PT, R151, c[0x0][0x178], !P3 ;  /* 0x00005e0097007a0c */ /* 0x000fe40005f21270 */
[----:B------:R-:W-:Y:S02]  /*1022c0*/  IADD3 R178, R252, 0x168, RZ ;  /* 0x00000168fcb27810 */ /* 0x000fe40007ffe0ff */
[----:B------:R-:W-:Y:S02]  /*1022d0*/  IADD3 R180, R181, c[0x0][0x198], RZ ;  /* 0x00006600b5b47a10 */ /* 0x000fe40007ffe0ff */
[----:B------:R-:W-:Y:S01]  /*1022e0*/  ISETP.LT.AND P4, PT, R111, c[0x0][0x178], !P3 ;  /* 0x00005e006f007a0c */ /* 0x000fe20005f81270 */
[----:B----4-:R1:W-:Y:S01]  /*1022f0*/  @P6 STG.E [R176.64], R246 ;  /* 0x000000f6b0006986 */ /* 0x0103e2000c101904 */
[----:B------:R-:W-:Y:S01]  /*102300*/  ISETP.GE.AND P0, PT, R178, c[0x0][0x17c], PT ;  /* 0x00005f00b2007a0c */ /* 0x000fe20003f06270 */
[----:B------:R-:W-:Y:S01]  /*102310*/  IMAD.WIDE R178, R180, 0x4, R174 ;  /* 0x00000004b4b27825 */ /* 0x000fe200078e02ae */
[----:B------:R-:W-:-:S02]  /*102320*/  ISETP.LT.AND P3, PT, R186, c[0x0][0x178], !P3 ;  /* 0x00005e00ba007a0c */ /* 0x000fc40005f61270 */
[----:B------:R-:W-:Y:S01]  /*102330*/  ISETP.LT.AND P6, PT, R150, c[0x0][0x178], !P2 ;  /* 0x00005e0096007a0c */ /* 0x000fe200057c1270 */
[C---:B------:R-:W-:Y:S01]  /*102340*/  IMAD.WIDE R2, R180.reuse, 0x4, R172 ;  /* 0x00000004b4027825 */ /* 0x040fe200078e02ac */
[C---:B------:R-:W-:Y:S01]  /*102350*/  IADD3 R181, R180.reuse, c[0x0][0x198], RZ ;  /* 0x00006600b4b57a10 */ /* 0x040fe20007ffe0ff */
[----:B-1----:R-:W4:Y:S02]  /*102360*/  LDL.LU R246, [R1+0x844] ;  /* 0x0008440001f67983 */ /* 0x002f240000300800 */
[----:B------:R-:W-:Y:S02]  /*102370*/  IMAD.WIDE R176, R180, 0x4, R6 ;  /* 0x00000004b4b07825 */ /* 0x000fe400078e0206 */
[----:B------:R-:W4:Y:S04]  /*102380*/  LDL.LU R249, [R1+0x1c00] ;  /* 0x001c000001f97983 */ /* 0x000f280000300800 */
[----:B------:R-:W4:Y:S04]  /*102390*/  LDL.LU R248, [R1+0x1720] ;  /* 0x0017200001f87983 */ /* 0x000f280000300800 */
[----:B---3--:R-:W-:Y:S01]  /*1023a0*/  @P5 STG.E [R178.64], R183 ;  /* 0x000000b7b2005986 */ /* 0x008fe2000c101904 */
[----:B------:R-:W-:-:S03]  /*1023b0*/  ISETP.LT.AND P5, PT, R151, c[0x0][0x178], !P2 ;  /* 0x00005e0097007a0c */ /* 0x000fc600057a1270 */
[----:B------:R-:W3:Y:S04]  /*1023c0*/  LDL.LU R185, [R1+0x1390] ;  /* 0x0013900001b97983 */ /* 0x000ee80000300800 */
[----:B------:R1:W-:Y:S01]  /*1023d0*/  @P1 STG.E [R2.64], R184 ;  /* 0x000000b802001986 */ /* 0x0003e2000c101904 */
[----:B------:R-:W-:-:S03]  /*1023e0*/  ISETP.LT.AND P1, PT, R111, c[0x0][0x178], !P2 ;  /* 0x00005e006f007a0c */ /* 0x000fc60005721270 */
[----:B------:R-:W3:Y:S04]  /*1023f0*/  LDL.LU R187, [R1+0xa90] ;  /* 0x000a900001bb7983 */ /* 0x000ee80000300800 */
[----:B------:R1:W-:Y:S02]  /*102400*/  @P4 STG.E [R176.64], R251 ;  /* 0x000000fbb0004986 */ /* 0x0003e4000c101904 */
[----:B-1----:R-:W-:-:S04]  /*102410*/  IMAD.WIDE R2, R180, 0x4, R4 ;  /* 0x00000004b4027825 */ /* 0x002fc800078e0204 */
[C---:B------:R-:W-:Y:S01]  /*102420*/  IMAD.WIDE R176, R181.reuse, 0x4, R174 ;  /* 0x00000004b5b07825 */ /* 0x040fe200078e02ae */
[----:B------:R-:W-:Y:S03]  /*102430*/  @P3 STG.E [R2.64], R250 ;  /* 0x000000fa02003986 */ /* 0x000fe6000c101904 */
[C---:B------:R-:W-:Y:S01]  /*102440*/  IMAD.WIDE R178, R181.reuse, 0x4, R172 ;  /* 0x00000004b5b27825 */ /* 0x040fe200078e02ac */
[----:B------:R1:W-:Y:S04]  /*102450*/  @P6 STG.E [R176.64], R245 ;  /* 0x000000f5b0006986 */ /* 0x0003e8000c101904 */
[----:B------:R1:W-:Y:S04]  /*102460*/  @P5 STG.E [R178.64], R244 ;  /* 0x000000f4b2005986 */ /* 0x0003e8000c101904 */
[----:B-1----:R-:W3:Y:S01]  /*102470*/  LDL.LU R245, [R1+0x1c04] ;  /* 0x001c040001f57983 */ /* 0x002ee20000300800 */
[----:B------:R-:W-:-:S03]  /*102480*/  IMAD.WIDE R176, R181, 0x4, R6 ;  /* 0x00000004b5b07825 */ /* 0x000fc600078e0206 */
[----:B------:R-:W3:Y:S04]  /*102490*/  LDL.LU R244, [R1+0x1724] ;  /* 0x0017240001f47983 */ /* 0x000ee80000300800 */
[----:B--2---:R1:W-:Y:S04]  /*1024a0*/  @P1 STG.E [R176.64], R243 ;  /* 0x000000f3b0001986 */ /* 0x0043e8000c101904 */
[----:B-1----:R-:W2:Y:S01]  /*1024b0*/  LDL.LU R243, [R1+0x1394] ;  /* 0x0013940001f37983 */ /* 0x002ea20000300800 */
[----:B------:R-:W-:-:S04]  /*1024c0*/  IADD3 R182, R252, 0x166, RZ ;  /* 0x00000166fcb67810 */ /* 0x000fc80007ffe0ff */
[----:B------:R-:W-:Y:S02]  /*1024d0*/  ISETP.GE.AND P4, PT, R182, c[0x0][0x17c], PT ;  /* 0x00005f00b6007a0c */ /* 0x000fe40003f86270 */
[----:B------:R-:W-:Y:S02]  /*1024e0*/  ISETP.LT.AND P2, PT, R186, c[0x0][0x178], !P2 ;  /* 0x00005e00ba007a0c */ /* 0x000fe40005741270 */
[----:B------:R-:W-:Y:S02]  /*1024f0*/  ISETP.LT.AND P6, PT, R150, c[0x0][0x178], !P4 ;  /* 0x00005e0096007a0c */ /* 0x000fe400067c1270 */
[----:B------:R-:W-:Y:S02]  /*102500*/  IADD3 R180, R181, c[0x0][0x198], RZ ;  /* 0x00006600b5b47a10 */ /* 0x000fe40007ffe0ff */
[----:B------:R-:W-:Y:S02]  /*102510*/  ISETP.LT.AND P3, PT, R151, c[0x0][0x178], !P4 ;  /* 0x00005e0097007a0c */ /* 0x000fe40006761270 */
[----:B------:R-:W-:Y:S01]  /*102520*/  ISETP.LT.AND P5, PT, R111, c[0x0][0x178], !P4 ;  /* 0x00005e006f007a0c */ /* 0x000fe200067a1270 */
[----:B------:R-:W-:Y:S01]  /*102530*/  IMAD.WIDE R2, R181, 0x4, R4 ;  /* 0x00000004b5027825 */ /* 0x000fe200078e0204 */
[----:B------:R-:W-:-:S02]  /*102540*/  IADD3 R182, R252, 0x167, RZ ;  /* 0x00000167fcb67810 */ /* 0x000fc40007ffe0ff */
[----:B------:R-:W-:Y:S01]  /*102550*/  ISETP.LT.AND P4, PT, R186, c[0x0][0x178], !P4 ;  /* 0x00005e00ba007a0c */ /* 0x000fe20006781270 */
[----:B------:R-:W-:Y:S01]  /*102560*/  IMAD.WIDE R178, R180, 0x4, R174 ;  /* 0x00000004b4b27825 */ /* 0x000fe200078e02ae */
[----:B------:R-:W-:Y:S01]  /*102570*/  ISETP.GE.AND P1, PT, R182, c[0x0][0x17c], PT ;  /* 0x00005f00b6007a0c */ /* 0x000fe20003f26270 */
[----:B----4-:R1:W-:Y:S02]  /*102580*/  @P2 STG.E [R2.64], R246 ;  /* 0x000000f602002986 */ /* 0x0103e4000c101904 */
[----:B------:R-:W-:Y:S01]  /*102590*/  IMAD.WIDE R176, R180, 0x4, R172 ;  /* 0x00000004b4b07825 */ /* 0x000fe200078e02ac */
[----:B------:R-:W-:Y:S01]  /*1025a0*/  ISETP.LT.AND P2, PT, R150, c[0x0][0x178], !P1 ;  /* 0x00005e0096007a0c */ /* 0x000fe20004f41270 */
[----:B------:R4:W-:Y:S04]  /*1025b0*/  @P6 STG.E [R178.64], R249 ;  /* 0x000000f9b2006986 */ /* 0x0009e8000c101904 */
[----:B------:R3:W-:Y:S01]  /*1025c0*/  @P3 STG.E [R176.64], R248 ;  /* 0x000000f8b0003986 */ /* 0x0007e2000c101904 */
[----:B-1----:R-:W-:-:S03]  /*1025d0*/  IMAD.WIDE R2, R180, 0x4, R6 ;  /* 0x00000004b4027825 */ /* 0x002fc600078e0206 */
[----:B------:R-:W2:Y:S01]  /*1025e0*/  LDL.LU R246, [R1+0xa94] ;  /* 0x000a940001f67983 */ /* 0x000ea20000300800 */
[C---:B----4-:R-:W-:Y:S01]  /*1025f0*/  IMAD.WIDE R178, R180.reuse, 0x4, R4 ;  /* 0x00000004b4b27825 */ /* 0x050fe200078e0204 */
[----:B------:R-:W-:Y:S02]  /*102600*/  IADD3 R180, R180, c[0x0][0x198], RZ ;  /* 0x00006600b4b47a10 */ /* 0x000fe40007ffe0ff */
[----:B---3--:R1:W-:Y:S01]  /*102610*/  @P5 STG.E [R2.64], R185 ;  /* 0x000000b902005986 */ /* 0x0083e2000c101904 */
[----:B------:R-:W-:-:S03]  /*102620*/  ISETP.LT.AND P3, PT, R151, c[0x0][0x178], !P1 ;  /* 0x00005e0097007a0c */ /* 0x000fc60004f61270 */
[----:B------:R-:W-:Y:S01]  /*102630*/  @P4 STG.E [R178.64], R187 ;  /* 0x000000bbb2004986 */ /* 0x000fe2000c101904 */
[----:B------:R-:W-:Y:S01]  /*102640*/  ISETP.LT.AND P4, PT, R111, c[0x0][0x178], !P1 ;  /* 0x00005e006f007a0c */ /* 0x000fe20004f81270 */
[C---:B------:R-:W-:Y:S02]  /*102650*/  IMAD.WIDE R176, R180.reuse, 0x4, R172 ;  /* 0x00000004b4b07825 */ /* 0x040fe400078e02ac */
[----:B------:R-:W3:Y:S02]  /*102660*/  LDL.LU R183, [R1+0x1bf0] ;  /* 0x001bf00001b77983 */ /* 0x000ee40000300800 */
[C---:B-1----:R-:W-:Y:S02]  /*102670*/  IMAD.WIDE R2, R180.reuse, 0x4, R174 ;  /* 0x00000004b4027825 */ /* 0x042fe400078e02ae */
[----:B------:R-:W4:Y:S04]  /*102680*/  LDL.LU R184, [R1+0x1710] ;  /* 0x0017100001b87983 */ /* 0x000f280000300800 */
[----:B------:R-:W3:Y:S04]  /*102690*/  LDL.LU R251, [R1+0xe60] ;  /* 0x000e600001fb7983 */ /* 0x000ee80000300800 */
[----:B------:R-:W3:Y:S04]  /*1026a0*/  LDL.LU R250, [R1+0x1c34] ;  /* 0x001c340001fa7983 */ /* 0x000ee80000300800 */
[----:B------:R1:W-:Y:S04]  /*1026b0*/  @P2 STG.E [R2.64], R245 ;  /* 0x000000f502002986 */ /* 0x0003e8000c101904 */
[----:B------:R1:W-:Y:S02]  /*1026c0*/  @P3 STG.E [R176.64], R244 ;  /* 0x000000f4b0003986 */ /* 0x0003e4000c101904 */
[----:B-1----:R-:W-:-:S02]  /*1026d0*/  IMAD.WIDE R2, R180, 0x4, R6 ;  /* 0x00000004b4027825 */ /* 0x002fc400078e0206 */
[----:B------:R-:W3:Y:S04]  /*1026e0*/  LDL.LU R245, [R1+0x1bf4] ;  /* 0x001bf40001f57983 */ /* 0x000ee80000300800 */
[----:B------:R-:W3:Y:S04]  /*1026f0*/  LDL.LU R244, [R1+0x1714] ;  /* 0x0017140001f47983 */ /* 0x000ee80000300800 */
[----:B--2---:R1:W-:Y:S04]  /*102700*/  @P4 STG.E [R2.64], R243 ;  /* 0x000000f302004986 */ /* 0x0043e8000c101904 */
[----:B-1----:R-:W2:Y:S01]  /*102710*/  LDL.LU R3, [R1+0x1c30] ;  /* 0x001c300001037983 */ /* 0x002ea20000300800 */
[----:B------:R-:W-:-:S02]  /*102720*/  ISETP.LT.AND P1, PT, R186, c[0x0][0x178], !P1 ;  /* 0x00005e00ba007a0c */ /* 0x000fc40004f21270 */
[----:B------:R-:W-:Y:S02]  /*102730*/  ISETP.LT.AND P6, PT, R150, c[0x0][0x178], !P0 ;  /* 0x00005e0096007a0c */ /* 0x000fe400047c1270 */
[----:B------:R-:W-:Y:S02]  /*102740*/  ISETP.LT.AND P5, PT, R151, c[0x0][0x178], !P0 ;  /* 0x00005e0097007a0c */ /* 0x000fe400047a1270 */
[----:B------:R-:W-:Y:S02]  /*102750*/  IADD3 R178, R252, 0x169, RZ ;  /* 0x00000169fcb27810 */ /* 0x000fe40007ffe0ff */
[C---:B------:R-:W-:Y:S01]  /*102760*/  IADD3 R182, R180.reuse, c[0x0][0x198], RZ ;  /* 0x00006600b4b67a10 */ /* 0x040fe20007ffe0ff */
[----:B------:R-:W-:Y:S01]  /*102770*/  IMAD.WIDE R176, R180, 0x4, R4 ;  /* 0x00000004b4b07825 */ /* 0x000fe200078e0204 */
[----:B------:R-:W-:Y:S01]  /*102780*/  ISETP.GE.AND P2, PT, R178, c[0x0][0x17c], PT ;  /* 0x00005f00b2007a0c */ /* 0x000fe20003f46270 */
[----:B------:R-:W4:Y:S01]  /*102790*/  LDL.LU R243, [R1+0xe64] ;  /* 0x000e640001f37983 */ /* 0x000f220000300800 */
[----:B------:R-:W-:Y:S01]  /*1027a0*/  ISETP.LT.AND P3, PT, R111, c[0x0][0x178], !P0 ;  /* 0x00005e006f007a0c */ /* 0x000fe20004761270 */
[----:B------:R-:W-:-:S02]  /*1027b0*/  IMAD.WIDE R178, R182, 0x4, R174 ;  /* 0x00000004b6b27825 */ /* 0x000fc400078e02ae */
[----:B------:R-:W4:Y:S02]  /*1027c0*/  LDL.LU R249, [R1+0x1c60] ;  /* 0x001c600001f97983 */ /* 0x000f240000300800 */
[----:B------:R-:W-:Y:S01]  /*1027d0*/  IMAD.WIDE R180, R182, 0x4, R172 ;  /* 0x00000004b6b47825 */ /* 0x000fe200078e02ac */
[----:B------:R-:W-:Y:S01]  /*1027e0*/  ISETP.LT.AND P4, PT, R111, c[0x0][0x178], !P2 ;  /* 0x00005e006f007a0c */ /* 0x000fe20005781270 */
[----:B------:R-:W4:Y:S04]  /*1027f0*/  LDL.LU R248, [R1+0x1c20] ;  /* 0x001c200001f87983 */ /* 0x000f280000300800 */
[----:B------:R1:W-:Y:S01]  /*102800*/  @P1 STG.E [R176.64], R246 ;  /* 0x000000f6b0001986 */ /* 0x0003e2000c101904 */
[----:B------:R-:W-:-:S03]  /*102810*/  ISETP.LT.AND P1, PT, R186, c[0x0][0x178], !P0 ;  /* 0x00005e00ba007a0c */ /* 0x000fc60004721270 */
[----:B------:R-:W4:Y:S04]  /*102820*/  LDL.LU R185, [R1+0x1a70] ;  /* 0x001a700001b97983 */ /* 0x000f280000300800 */
[----:B------:R-:W4:Y:S01]  /*102830*/  LDL.LU R187, [R1+0x1010] ;  /* 0x0010100001bb7983 */ /* 0x000f220000300800 */
[----:B-1----:R-:W-:-:S03]  /*102840*/  IADD3 R176, R252, 0x16b, RZ ;  /* 0x0000016bfcb07810 */ /* 0x002fc60007ffe0ff */
[----:B------:R-:W4:Y:S01]  /*102850*/  LDL.LU R246, [R1+0x1c64] ;  /* 0x001c640001f67983 */ /* 0x000f220000300800 */
[----:B------:R-:W-:-:S03]  /*102860*/  ISETP.GE.AND P0, PT, R176, c[0x0][0x17c], PT ;  /* 0x00005f00b0007a0c */ /* 0x000fc60003f06270 */
[----:B--2---:R1:W-:Y:S01]  /*102870*/  @P6 STG.E [R178.64], R3 ;  /* 0x00000003b2006986 */ /* 0x0043e2000c101904 */
[----:B------:R-:W-:-:S03]  /*102880*/  ISETP.LT.AND P6, PT, R150, c[0x0][0x178], !P2 ;  /* 0x00005e0096007a0c */ /* 0x000fc600057c1270 */
[----:B---3--:R2:W-:Y:S01]  /*102890*/  @P5 STG.E [R180.64], R183 ;  /* 0x000000b7b4005986 */ /* 0x0085e2000c101904 */
[----:B------:R-:W-:Y:S01]  /*1028a0*/  ISETP.LT.AND P5, PT, R151, c[0x0][0x178], !P2 ;  /* 0x00005e0097007a0c */ /* 0x000fe200057a1270 */
[----:B-1----:R-:W-:Y:S01]  /*1028b0*/  IMAD.WIDE R2, R182, 0x4, R6 ;  /* 0x00000004b6027825 */ /* 0x002fe200078e0206 */
[----:B------:R-:W-:Y:S02]  /*1028c0*/  IADD3 R178, R252, 0x16a, RZ ;  /* 0x0000016afcb27810 */ /* 0x000fe40007ffe0ff */
[----:B--2---:R-:W-:Y:S02]  /*1028d0*/  IADD3 R183, R182, c[0x0][0x198], RZ ;  /* 0x00006600b6b77a10 */ /* 0x004fe40007ffe0ff */
[----:B----4-:R1:W-:Y:S01]  /*1028e0*/  @P3 STG.E [R2.64], R184 ;  /* 0x000000b802003986 */ /* 0x0103e2000c101904 */
[----:B------:R-:W-:Y:S02]  /*1028f0*/  ISETP.GE.AND P3, PT, R178, c[0x0][0x17c], PT ;  /* 0x00005f00b2007a0c */ /* 0x000fe40003f66270 */
[----:B------:R-:W-:-:S04]  /*102900*/  IMAD.WIDE R176, R183, 0x4, R174 ;  /* 0x00000004b7b07825 */ /* 0x000fc800078e02ae */
[----:B------:R-:W-:-:S04]  /*102910*/  IMAD.WIDE R178, R183, 0x4, R172 ;  /* 0x00000004b7b27825 */ /* 0x000fc800078e02ac */
[----:B-1----:R-:W-:-:S04]  /*102920*/  IMAD.WIDE R2, R182, 0x4, R4 ;  /* 0x00000004b6027825 */ /* 0x002fc800078e0204 */
[----:B------:R-:W-:Y:S01]  /*102930*/  IMAD.WIDE R180, R183, 0x4, R6 ;  /* 0x00000004b7b47825 */ /* 0x000fe200078e0206 */
[----:B------:R-:W-:Y:S04]  /*102940*/  @P1 STG.E [R2.64], R251 ;  /* 0x000000fb02001986 */ /* 0x000fe8000c101904 */
[----:B------:R-:W-:Y:S04]  /*102950*/  @P6 STG.E [R176.64], R250 ;  /* 0x000000fab0006986 */ /* 0x000fe8000c101904 */
[----:B------:R1:W-:Y:S04]  /*102960*/  @P5 STG.E [R178.64], R245 ;  /* 0x000000f5b2005986 */ /* 0x0003e8000c101904 */
[----:B------:R2:W-:Y:S04]  /*102970*/  @P4 STG.E [R180.64], R244 ;  /* 0x000000f4b4004986 */ /* 0x0005e8000c101904 */
[----:B-1----:R-:W3:Y:S04]  /*102980*/  LDL.LU R245, [R1+0x1c24] ;  /* 0x001c240001f57983 */ /* 0x002ee80000300800 */
[----:B--2---:R-:W2:Y:S01]  /*102990*/  LDL.LU R244, [R1+0x1a74] ;  /* 0x001a740001f47983 */ /* 0x004ea20000300800 */
        /* <DEDUP_REMOVED lines=10> */
[----:B------:R1:W-:Y:S01]  /*102a40*/  @P2 STG.E [R178.64], R243 ;  /* 0x000000f3b2002986 */ /* 0x0003e2000c101904 */
[----:B------:R-:W-:-:S03]  /*102a50*/  ISETP.LT.AND P5, PT, R150, c[0x0][0x178], !P0 ;  /* 0x00005e0096007a0c */ /* 0x000fc600047a1270 */
[----:B------:R4:W-:Y:S01]  /*102a60*/  @P4 STG.E [R2.64], R249 ;  /* 0x000000f902004986 */ /* 0x0009e2000c101904 */
[----:B------:R-:W-:-:S03]  /*102a70*/  ISETP.GE.AND P2, PT, R180, c[0x0][0x17c], PT ;  /* 0x00005f00b4007a0c */ /* 0x000fc60003f46270 */
[----:B------:R4:W-:Y:S01]  /*102a80*/  @P6 STG.E [R176.64], R248 ;  /* 0x000000f8b0006986 */ /* 0x0009e2000c101904 */
[----:B------:R-:W-:Y:S02]  /*102a90*/  ISETP.LT.AND P6, PT, R151, c[0x0][0x178], !P0 ;  /* 0x00005e0097007a0c */ /* 0x000fe400047c1270 */
[----:B------:R-:W-:Y:S01]  /*102aa0*/  ISETP.LT.AND P4, PT, R111, c[0x0][0x178], !P0 ;  /* 0x00005e006f007a0c */ /* 0x000fe20004781270 */
[----:B-1----:R-:W2:Y:S01]  /*102ab0*/  LDL.LU R243, [R1+0x1014] ;  /* 0x0010140001f37983 */ /* 0x002ea20000300800 */
[C---:B------:R-:W-:Y:S01]  /*102ac0*/  IADD3 R180, R181.reuse, c[0x0][0x198], RZ ;  /* 0x00006600b5b47a10 */ /* 0x040fe20007ffe0ff */
[C---:B----4-:R-:W-:Y:S02]  /*102ad0*/  IMAD.WIDE R2, R181.reuse, 0x4, R6 ;  /* 0x00000004b5027825 */ /* 0x050fe400078e0206 */
[----:B------:R-:W4:Y:S02]  /*102ae0*/  LDL.LU R183, [R1+0x1c50] ;  /* 0x001c500001b77983 */ /* 0x000f240000300800 */
[----:B------:R-:W-:-:S02]  /*102af0*/  IMAD.WIDE R176, R181, 0x4, R4 ;  /* 0x00000004b5b07825 */ /* 0x000fc400078e0204 */
[----:B------:R1:W-:Y:S02]  /*102b00*/  @P3 STG.E [R2.64], R185 ;  /* 0x000000b902003986 */ /* 0x0003e4000c101904 */
[C---:B------:R-:W-:Y:S02]  /*102b10*/  IMAD.WIDE R178, R180.reuse, 0x4, R174 ;  /* 0x00000004b4b27825 */ /* 0x040fe400078e02ae */
[----:B------:R1:W-:Y:S04]  /*102b20*/  @P1 STG.E [R176.64], R187 ;  /* 0x000000bbb0001986 */ /* 0x0003e8000c101904 */
[----:B------:R-:W4:Y:S01]  /*102b30*/  LDL.LU R184, [R1+0x1c10] ;  /* 0x001c100001b87983 */ /* 0x000f220000300800 */
[----:B-1----:R-:W-:-:S03]  /*102b40*/  IMAD.WIDE R2, R180, 0x4, R6 ;  /* 0x00000004b4027825 */ /* 0x002fc600078e0206 */
[----:B------:R-:W4:Y:S01]  /*102b50*/  LDL.LU R249, [R1+0x1020] ;  /* 0x0010200001f97983 */ /* 0x000f220000300800 */
[----:B------:R-:W-:-:S03]  /*102b60*/  IMAD.WIDE R176, R180, 0x4, R172 ;  /* 0x00000004b4b07825 */ /* 0x000fc600078e02ac */
[----:B------:R1:W-:Y:S01]  /*102b70*/  @P5 STG.E [R178.64], R246 ;  /* 0x000000f6b2005986 */ /* 0x0003e2000c101904 */
[----:B------:R-:W-:-:S03]  /*102b80*/  IADD3 R181, R180, c[0x0][0x198], RZ ;  /* 0x00006600b4b57a10 */ /* 0x000fc60007ffe0ff */
[----:B------:R-:W4:Y:S04]  /*102b90*/  LDL.LU R248, [R1+0x1c84] ;  /* 0x001c840001f87983 */ /* 0x000f280000300800 */
[----:B-1----:R-:W4:Y:S04]  /*102ba0*/  LDL.LU R246, [R1+0x1c54] ;  /* 0x001c540001f67983 */ /* 0x002f280000300800 */
[----:B---3--:R1:W-:Y:S04]  /*102bb0*/  @P6 STG.E [R176.64], R245 ;  /* 0x000000f5b0006986 */ /* 0x0083e8000c101904 */
[----:B--2---:R2:W-:Y:S04]  /*102bc0*/  @P4 STG.E [R2.64], R244 ;  /* 0x000000f402004986 */ /* 0x0045e8000c101904 */
[----:B-1----:R-:W3:Y:S04]  /*102bd0*/  LDL.LU R245, [R1+0x1c14] ;  /* 0x001c140001f57983 */ /* 0x002ee80000300800 */
[----:B--2---:R-:W2:Y:S01]  /*102be0*/  LDL.LU R244, [R1+0x1024] ;  /* 0x0010240001f47983 */ /* 0x004ea20000300800 */
[----:B------:R-:W-:-:S03]  /*102bf0*/  IMAD.WIDE R2, R180, 0x4, R4 ;  /* 0x00000004b4027825 */ /* 0x000fc600078e0204 */
[----:B------:R-:W2:Y:S01]  /*102c00*/  LDL.LU R180, [R1+0x1c80] ;  /* 0x001c800001b47983 */ /* 0x000ea20000300800 */
[----:B------:R-:W-:Y:S02]  /*102c10*/  ISETP.LT.AND P1, PT, R186, c[0x0][0x178], !P0 ;  /* 0x00005e00ba007a0c */ /* 0x000fe40004721270 */
[----:B------:R-:W-:Y:S02]  /*102c20*/  ISETP.LT.AND P3, PT, R150, c[0x0][0x178], !P2 ;  /* 0x00005e0096007a0c */ /* 0x000fe40005761270 */
[----:B------:R-:W-:Y:S02]  /*102c30*/  ISETP.LT.AND P5, PT, R151, c[0x0][0x178], !P2 ;  /* 0x00005e0097007a0c */ /* 0x000fe400057a1270 */
[C---:B------:R-:W-:Y:S01]  /*102c40*/  IADD3 R178, R252.reuse, 0x16f, RZ ;  /* 0x0000016ffcb27810 */ /* 0x040fe20007ffe0ff */
[C---:B------:R-:W-:Y:S01]  /*102c50*/  IMAD.WIDE R176, R181.reuse, 0x4, R174 ;  /* 0x00000004b5b07825 */ /* 0x040fe200078e02ae */
[----:B------:R-:W-:Y:S01]  /*102c60*/  IADD3 R182, R252, 0x16d, RZ ;  /* 0x0000016dfcb67810 */ /* 0x000fe20007ffe0ff */
[----:B------:R-:W3:Y:S01]  /*102c70*/  LDL.LU R251, [R1+0x1c90] ;  /* 0x001c900001fb7983 */ /* 0x000ee20000300800 */
[----:B------:R-:W-:Y:S01]  /*102c80*/  ISETP.GE.AND P0, PT, R178, c[0x0][0x17c], PT ;  /* 0x00005f00b2007a0c */ /* 0x000fe20003f06270 */
[----:B------:R-:W-:Y:S01]  /*102c90*/  IMAD.WIDE R178, R181, 0x4, R172 ;  /* 0x00000004b5b27825 */ /* 0x000fe200078e02ac */
[----:B------:R-:W-:Y:S01]  /*102ca0*/  ISETP.LT.AND P6, PT, R111, c[0x0][0x178], !P2 ;  /* 0x00005e006f007a0c */ /* 0x000fe200057c1270 */
[----:B------:R1:W-:Y:S01]  /*102cb0*/  @P1 STG.E [R2.64], R243 ;  /* 0x000000f302001986 */ /* 0x0003e2000c101904 */
[----:B------:R-:W-:-:S02]  /*102cc0*/  ISETP.GE.AND P4, PT, R182, c[0x0][0x17c], PT ;  /* 0x00005f00b6007a0c */ /* 0x000fc40003f86270 */
[----:B------:R-:W-:Y:S01]  /*102cd0*/  ISETP.LT.AND P2, PT, R186, c[0x0][0x178], !P2 ;  /* 0x00005e00ba007a0c */ /* 0x000fe20005741270 */
[----:B------:R-:W3:Y:S01]  /*102ce0*/  LDL.LU R250, [R1+0x1c70] ;  /* 0x001c700001fa7983 */ /* 0x000ee20000300800 */
[----:B------:R-:W-:-:S03]  /*102cf0*/  ISETP.LT.AND P1, PT, R111, c[0x0][0x178], !P4 ;  /* 0x00005e006f007a0c */ /* 0x000fc60006721270 */
[----:B------:R-:W3:Y:S01]  /*102d00*/  LDL.LU R185, [R1+0x1c40] ;  /* 0x001c400001b97983 */ /* 0x000ee20000300800 */
[C---:B------:R-:W-:Y:S01]  /*102d10*/  IADD3 R182, R181.reuse, c[0x0][0x198], RZ ;  /* 0x00006600b5b67a10 */ /* 0x040fe20007ffe0ff */
[----:B-1----:R-:W-:Y:S02]  /*102d20*/  IMAD.WIDE R2, R181, 0x4, R6 ;  /* 0x00000004b5027825 */ /* 0x002fe400078e0206 */
[----:B------:R-:W3:Y:S02]  /*102d30*/  LDL.LU R187, [R1+0x1a80] ;  /* 0x001a800001bb7983 */ /* 0x000ee40000300800 */
[----:B------:R-:W3:Y:S02]  /*102d40*/  LDL.LU R243, [R1+0x1c94] ;  /* 0x001c940001f37983 */ /* 0x000ee40000300800 */
[----:B--2---:R1:W-:Y:S01]  /*102d50*/  @P3 STG.E [R176.64], R180 ;  /* 0x000000b4b0003986 */ /* 0x0043e2000c101904 */
[----:B----4-:R-:W-:Y:S01]  /*102d60*/  @P5 STG.E [R178.64], R183 ;  /* 0x000000b7b2005986 */ /* 0x010fe2000c101904 */
[----:B------:R-:W-:-:S02]  /*102d70*/  ISETP.LT.AND P5, PT, R150, c[0x0][0x178], !P4 ;  /* 0x00005e0096007a0c */ /* 0x000fc400067a1270 */
[----:B------:R-:W-:Y:S01]  /*102d80*/  ISETP.LT.AND P3, PT, R151, c[0x0][0x178], !P4 ;  /* 0x00005e0097007a0c */ /* 0x000fe20006761270 */
[----:B------:R2:W-:Y:S01]  /*102d90*/  @P6 STG.E [R2.64], R184 ;  /* 0x000000b802006986 */ /* 0x0005e2000c101904 */
[----:B-1----:R-:W-:Y:S01]  /*102da0*/  IADD3 R176, R252, 0x16e, RZ ;  /* 0x0000016efcb07810 */ /* 0x002fe20007ffe0ff */
[----:B------:R-:W-:-:S04]  /*102db0*/  IMAD.WIDE R180, R181, 0x4, R4 ;  /* 0x00000004b5b47825 */ /* 0x000fc800078e0204 */
[----:B--2---:R-:W-:Y:S01]  /*102dc0*/  IMAD.WIDE R2, R182, 0x4, R174 ;  /* 0x00000004b6027825 */ /* 0x004fe200078e02ae */
[----:B------:R-:W-:-:S03]  /*102dd0*/  ISETP.GE.AND P6, PT, R176, c[0x0][0x17c], PT ;  /* 0x00005f00b0007a0c */ /* 0x000fc60003fc6270 */
[----:B------:R-:W-:-:S04]  /*102de0*/  IMAD.WIDE R176, R182, 0x4, R172 ;  /* 0x00000004b6b07825 */ /* 0x000fc800078e02ac */
[----:B------:R-:W-:Y:S01]  /*102df0*/  IMAD.WIDE R178, R182, 0x4, R6 ;  /* 0x00000004b6b27825 */ /* 0x000fe200078e0206 */
[----:B------:R-:W-:Y:S03]  /*102e00*/  @P2 STG.E [R180.64], R249 ;  /* 0x000000f9b4002986 */ /* 0x000fe6000c101904 */
[----:B------:R-:W-:Y:S02]  /*102e10*/  @P5 STG.E [R2.64], R248 ;  /* 0x000000f802005986 */ /* 0x000fe4000c101904 */
[----:B------:R1:W-:Y:S01]  /*102e20*/  @P3 STG.E [R176.64], R246 ;  /* 0x000000f6b0003986 */ /* 0x0003e2000c101904 */
[----:B---3--:R2:W-:Y:S04]  /*102e30*/  @P1 STG.E [R178.64], R245 ;  /* 0x000000f5b2001986 */ /* 0x0085e8000c101904 */
[----:B-1----:R-:W3:Y:S04]  /*102e40*/  LDL.LU R246, [R1+0x1c74] ;  /* 0x001c740001f67983 */ /* 0x002ee80000300800 */
[----:B--2---:R-:W2:Y:S01]  /*102e50*/  LDL.LU R245, [R1+0x1c44] ;  /* 0x001c440001f57983 */ /* 0x004ea20000300800 */
[----:B------:R-:W-:Y:S01]  /*102e60*/  ISETP.LT.AND P4, PT, R186, c[0x0][0x178], !P4 ;  /* 0x00005e00ba007a0c */ /* 0x000fe20006781270 */
[----:B------:R-:W-:-:S12]  /*102e70*/  IMAD.WIDE R180, R182, 0x4, R4 ;  /* 0x00000004b6b47825 */ /* 0x000fd800078e0204 */
[----:B------:R1:W-:Y:S04]  /*102e80*/  @P4 STG.E [R180.64], R244 ;  /* 0x000000f4b4004986 */ /* 0x0003e8000c101904 */
[----:B-1----:R-:W4:Y:S01]  /*102e90*/  LDL.LU R244, [R1+0x1a84] ;  /* 0x001a840001f47983 */ /* 0x002f220000300800 */
[----:B------:R-:W-:Y:S02]  /*102ea0*/  ISETP.LT.AND P2, PT, R150, c[0x0][0x178], !P6 ;  /* 0x00005e0096007a0c */ /* 0x000fe40007741270 */
[----:B------:R-:W-:Y:S02]  /*102eb0*/  ISETP.LT.AND P4, PT, R151, c[0x0][0x178], !P6 ;  /* 0x00005e0097007a0c */ /* 0x000fe40007781270 */
[----:B------:R-:W-:Y:S02]  /*102ec0*/  ISETP.LT.AND P3, PT, R111, c[0x0][0x178], !P6 ;  /* 0x00005e006f007a0c */ /* 0x000fe40007761270 */
[----:B------:R-:W-:-:S02]  /*102ed0*/  IADD3 R182, R182, c[0x0][0x198], RZ ;  /* 0x00006600b6b67a10 */ /* 0x000fc40007ffe0ff */
[----:B------:R-:W-:Y:S01]  /*102ee0*/  IADD3 R2, R252, 0x170, RZ ;  /* 0x00000170fc027810 */ /* 0x000fe20007ffe0ff */
[----:B------:R-:W-:Y:S01]  /*102ef0*/  ISETP.LT.AND P6, PT, R186, c[0x0][0x178], !P6 ;  /* 0x00005e00ba007a0c */ /* 0x000fe200077c1270 */
[----:B------:R-:W-:Y:S01]  /*102f00*/  ISETP.LT.AND P5, PT, R150, c[0x0][0x178], !P0 ;  /* 0x00005e0096007a0c */ /* 0x000fe200047a1270 */
[----:B------:R-:W4:Y:S01]  /*102f10*/  LDL.LU R249, [R1+0x1bc8] ;  /* 0x001bc80001f97983 */ /* 0x000f220000300800 */
[----:B------:R-:W-:Y:S01]  /*102f20*/  IMAD.WIDE R178, R182, 0x4, R174 ;  /* 0x00000004b6b27825 */ /* 0x000fe200078e02ae */
[----:B------:R-:W-:-:S03]  /*102f30*/  ISETP.GE.AND P1, PT, R2, c[0x0][0x17c], PT ;  /* 0x00005f0002007a0c */ /* 0x000fc60003f26270 */
[----:B------:R-:W-:-:S04]  /*102f40*/  IMAD.WIDE R2, R182, 0x4, R172 ;  /* 0x00000004b6027825 */ /* 0x000fc800078e02ac */
[C---:B------:R-:W-:Y:S01]  /*102f50*/  IMAD.WIDE R176, R182.reuse, 0x4, R6 ;  /* 0x00000004b6b07825 */ /* 0x040fe200078e0206 */
[C---:B------:R-:W-:Y:S01]  /*102f60*/  IADD3 R180, R182.reuse, c[0x0][0x198], RZ ;  /* 0x00006600b6b47a10 */ /* 0x040fe20007ffe0ff */
[----:B------:R1:W-:Y:S02]  /*102f70*/  @P2 STG.E [R178.64], R251 ;  /* 0x000000fbb2002986 */ /* 0x0003e4000c101904 */
[----:B------:R1:W-:Y:S02]  /*102f80*/  @P4 STG.E [R2.64], R250 ;  /* 0x000000fa02004986 */ /* 0x0003e4000c101904 */
[----:B------:R1:W-:Y:S01]  /*102f90*/  @P3 STG.E [R176.64], R185 ;  /* 0x000000b9b0003986 */ /* 0x0003e2000c101904 */
[----:B------:R-:W-:Y:S01]  /*102fa0*/  ISETP.LT.AND P3, PT, R151, c[0x0][0x178], !P0 ;  /* 0x00005e0097007a0c */ /* 0x000fe20004761270 */
[----:B------:R-:W4:Y:S01]  /*102fb0*/  LDL.LU R248, [R1+0xc78] ;  /* 0x000c780001f87983 */ /* 0x000f220000300800 */
[----:B------:R-:W-:Y:S01]  /*102fc0*/  ISETP.LT.AND P4, PT, R111, c[0x0][0x178], !P0 ;  /* 0x00005e006f007a0c */ /* 0x000fe20004781270 */
[----:B-1----:R-:W-:-:S04]  /*102fd0*/  IMAD.WIDE R178, R182, 0x4, R4 ;  /* 0x00000004b6b27825 */ /* 0x002fc800078e0204 */
[C---:B------:R-:W-:Y:S01]  /*102fe0*/  IMAD.WIDE R2, R180.reuse, 0x4, R174 ;  /* 0x00000004b4027825 */ /* 0x040fe200078e02ae */
[----:B------:R-:W4:Y:S04]  /*102ff0*/  LDL.LU R185, [R1+0x838] ;  /* 0x0008380001b97983 */ /* 0x000f280000300800 */
[----:B------:R1:W-:Y:S01]  /*103000*/  @P6 STG.E [R178.64], R187 ;  /* 0x000000bbb2006986 */ /* 0x0003e2000c101904 */
[----:B------:R1:W-:Y:S02]  /*103010*/  @P5 STG.E [R2.64], R243 ;  /* 0x000000f302005986 */ /* 0x0003e4000c101904 */
[C---:B------:R-:W-:Y:S01]  /*103020*/  IMAD.WIDE R176, R180.reuse, 0x4, R172 ;  /* 0x00000004b4b07825 */ /* 0x040fe200078e02ac */
[----:B-1----:R-:W4:Y:S03]  /*103030*/  LDL.LU R187, [R1+0x538] ;  /* 0x0005380001bb7983 */ /* 0x002f260000300800 */
[----:B------:R-:W-:-:S04]  /*103040*/  IMAD.WIDE R2, R180, 0x4, R6 ;  /* 0x00000004b4027825 */ /* 0x000fc800078e0206 */
[----:B------:R-:W4:Y:S01]  /*103050*/  LDL.LU R243, [R1+0x1bcc] ;  /* 0x001bcc0001f37983 */ /* 0x000f220000300800 */
[----:B------:R-:W-:Y:S02]  /*103060*/  ISETP.LT.AND P5, PT, R186, c[0x0][0x178], !P0 ;  /* 0x00005e00ba007a0c */ /* 0x000fe400047a1270 */
[----:B------:R-:W-:-:S04]  /*103070*/  IADD3 R178, R252, 0x171, RZ ;  /* 0x00000171fcb27810 */ /* 0x000fc80007ffe0ff */
[----:B------:R-:W-:Y:S01]  /*103080*/  ISETP.GE.AND P2, PT, R178, c[0x0][0x17c], PT ;  /* 0x00005f00b2007a0c */ /* 0x000fe20003f46270 */
[----:B------:R-:W-:Y:S01]  /*103090*/  IMAD.WIDE R178, R180, 0x4, R4 ;  /* 0x00000004b4b27825 */ /* 0x000fe200078e0204 */
[----:B---3--:R1:W-:Y:S04]  /*1030a0*/  @P3 STG.E [R176.64], R246 ;  /* 0x000000f6b0003986 */ /* 0x0083e8000c101904 */
[----:B--2---:R2:W-:Y:S04]  /*1030b0*/  @P4 STG.E [R2.64], R245 ;  /* 0x000000f502004986 */ /* 0x0045e8000c101904 */
[----:B-1----:R-:W3:Y:S04]  /*1030c0*/  LDL.LU R246, [R1+0xc7c] ;  /* 0x000c7c0001f67983 */ /* 0x002ee80000300800 */
[----:B--2---:R-:W2:Y:S04]  /*1030d0*/  LDL.LU R245, [R1+0x83c] ;  /* 0x00083c0001f57983 */ /* 0x004ea80000300800 */
[----:B----4-:R1:W-:Y:S04]  /*1030e0*/  @P5 STG.E [R178.64], R244 ;  /* 0x000000f4b2005986 */ /* 0x0103e8000c101904 */
[----:B-1----:R-:W4:Y:S01]  /*1030f0*/  LDL.LU R244, [R1+0x53c] ;  /* 0x00053c0001f47983 */ /* 0x002f220000300800 */
[----:B------:R-:W-:-:S02]  /*103100*/  ISETP.LT.AND P6, PT, R150, c[0x0][0x178], !P1 ;  /* 0x00005e0096007a0c */ /* 0x000fc40004fc1270 */
[----:B------:R-:W-:Y:S02]  /*103110*/  ISETP.LT.AND P0, PT, R151, c[0x0][0x178], !P1 ;  /* 0x00005e0097007a0c */ /* 0x000fe40004f01270 */
[----:B------:R-:W-:Y:S02]  /*103120*/  IADD3 R181, R180, c[0x0][0x198], RZ ;  /* 0x00006600b4b57a10 */ /* 0x000fe40007ffe0ff */
[----:B------:R-:W-:Y:S01]  /*103130*/  ISETP.LT.AND P5, PT, R111, c[0x0][0x178], !P1 ;  /* 0x00005e006f007a0c */ /* 0x000fe20004fa1270 */
[----:B------:R-:W-:Y:S01]  /*103140*/  ISETP.LT.AND P1, PT, R186, c[0x0][0x178], !P1 ;  /* 0x00005e00ba007a0c */ /* 0x000fe20004f21270 */
[----:B------:R-:W-:Y:S01]  /*103150*/  ISETP.LT.AND P4, PT, R150, c[0x0][0x178], !P2 ;  /* 0x00005e0096007a0c */ /* 0x000fe20005781270 */
[----:B------:R-:W4:Y:S01]  /*103160*/  LDL.LU R183, [R1+0x1bd8] ;  /* 0x001bd80001b77983 */ /* 0x000f220000300800 */
[----:B------:R-:W-:-:S04]  /*103170*/  IMAD.WIDE R176, R181, 0x4, R174 ;  /* 0x00000004b5b07825 */ /* 0x000fc800078e02ae */
[----:B------:R-:W-:Y:S01]  /*103180*/  IMAD.WIDE R2, R181, 0x4, R172 ;  /* 0x00000004b5027825 */ /* 0x000fe200078e02ac */
[----:B------:R-:W-:Y:S02]  /*103190*/  ISETP.LT.AND P3, PT, R111, c[0x0][0x178], !P2 ;  /* 0x00005e006f007a0c */ /* 0x000fe40005761270 */
[C---:B------:R-:W-:Y:S02]  /*1031a0*/  IADD3 R178, R252.reuse, 0x179, RZ ;  /* 0x00000179fcb27810 */ /* 0x040fe40007ffe0ff */
[----:B------:R-:W-:Y:S01]  /*1031b0*/  IADD3 R179, R252, 0x172, RZ ;  /* 0x00000172fcb37810 */ /* 0x000fe20007ffe0ff */
[----:B------:R-:W4:Y:S04]  /*1031c0*/  LDL.LU R184, [R1+0xe58] ;  /* 0x000e580001b87983 */ /* 0x000f280000300800 */
[----:B------:R1:W-:Y:S01]  /*1031d0*/  @P6 STG.E [R176.64], R249 ;  /* 0x000000f9b0006986 */ /* 0x0003e2000c101904 */
[----:B------:R1:W-:Y:S01]  /*1031e0*/  @P0 STG.E [R2.64], R248 ;  /* 0x000000f802000986 */ /* 0x0003e2000c101904 */
[----:B------:R-:W-:Y:S01]  /*1031f0*/  ISETP.LT.AND P6, PT, R151, c[0x0][0x178], !P2 ;  /* 0x00005e0097007a0c */ /* 0x000fe200057c1270 */
[----:B------:R-:W4:Y:S01]  /*103200*/  LDL.LU R251, [R1+0xaa8] ;  /* 0x000aa80001fb7983 */ /* 0x000f220000300800 */
[----:B------:R-:W-:Y:S01]  /*103210*/  ISETP.GE.AND P0, PT, R178, c[0x0][0x17c], PT ;  /* 0x00005f00b2007a0c */ /* 0x000fe20003f06270 */
[----:B-1----:R-:W-:-:S04]  /*103220*/  IMAD.WIDE R176, R181, 0x4, R4 ;  /* 0x00000004b5b07825 */ /* 0x002fc800078e0204 */
[C---:B------:R-:W-:Y:S01]  /*103230*/  IMAD.WIDE R2, R181.reuse, 0x4, R6 ;  /* 0x00000004b5027825 */ /* 0x040fe200078e0206 */
[----:B------:R-:W-:-:S04]  /*103240*/  IADD3 R181, R181, c[0x0][0x198], RZ ;  /* 0x00006600b5b57a10 */ /* 0x000fc80007ffe0ff */
[----:B------:R1:W-:Y:S01]  /*103250*/  @P5 STG.E [R2.64], R185 ;  /* 0x000000b902005986 */ /* 0x0003e2000c101904 */
[----:B------:R1:W-:Y:S01]  /*103260*/  @P1 STG.E [R176.64], R187 ;  /* 0x000000bbb0001986 */ /* 0x0003e2000c101904 */
[----:B------:R-:W-:Y:S01]  /*103270*/  ISETP.GE.AND P5, PT, R179, c[0x0][0x17c], PT ;  /* 0x00005f00b3007a0c */ /* 0x000fe20003fa6270 */
[----:B------:R-:W-:-:S04]  /*103280*/  IMAD.WIDE R178, R181, 0x4, R6 ;  /* 0x00000004b5b27825 */ /* 0x000fc800078e0206 */
[----:B-1----:R-:W-:-:S04]  /*103290*/  IMAD.WIDE R2, R181, 0x4, R174 ;  /* 0x00000004b5027825 */ /* 0x002fc800078e02ae */
[C---:B------:R-:W-:Y:S01]  /*1032a0*/  IMAD.WIDE R176, R181.reuse, 0x4, R172 ;  /* 0x00000004b5b07825 */ /* 0x040fe200078e02ac */
[----:B------:R1:W-:Y:S01]  /*1032b0*/  @P4 STG.E [R2.64], R243 ;  /* 0x000000f302004986 */ /* 0x0003e2000c101904 */
[----:B------:R-:W-:Y:S02]  /*1032c0*/  ISETP.LT.AND P2, PT, R186, c[0x0][0x178], !P2 ;  /* 0x00005e00ba007a0c */ /* 0x000fe40005741270 */
[----:B-1----:R-:W-:Y:S01]  /*1032d0*/  IMAD.WIDE R2, R181, 0x4, R4 ;  /* 0x00000004b5027825 */ /* 0x002fe200078e0204 */
[----:B---3--:R1:W-:Y:S04]  /*1032e0*/  @P6 STG.E [R176.64], R246 ;  /* 0x000000f6b0006986 */ /* 0x0083e8000c101904 */
[----:B--2---:R2:W-:Y:S04]  /*1032f0*/  @P3 STG.E [R178.64], R245 ;  /* 0x000000f5b2003986 */ /* 0x0045e8000c101904 */
[----:B-1----:R-:W3:Y:S04]  /*103300*/  LDL.LU R246, [R1+0x548] ;  /* 0x0005480001f67983 */ /* 0x002ee80000300800 */
[----:B--2---:R-:W2:Y:S01]  /*103310*/  LDL.LU R245, [R1+0x1bdc] ;  /* 0x001bdc0001f57983 */ /* 0x004ea20000300800 */
[----:B------:R-:W2:Y:S02]  /*103320*/  LDL.LU R250, [R1+0xe5c] ;  /* 0x000e5c0001fa7983 */ /* 0x000ea40000300800 */
[----:B------:R-:W2:Y:S01]  /*103330*/  LDL.LU R243, [R1+0xaac] ;  /* 0x000aac0001f37983 */ /* 0x000ea20000300800 */
[----:B----4-:R1:W-:Y:S04]  /*103340*/  @P2 STG.E [R2.64], R244 ;  /* 0x000000f402002986 */ /* 0x0103e8000c101904 */
[----:B-1----:R-:W4:Y:S01]  /*103350*/  LDL.LU R244, [R1+0x54c] ;  /* 0x00054c0001f47983 */ /* 0x002f220000300800 */
[----:B------:R-:W-:-:S02]  /*103360*/  ISETP.LT.AND P1, PT, R150, c[0x0][0x178], !P5 ;  /* 0x00005e0096007a0c */ /* 0x000fc40006f21270 */
[----:B------:R-:W-:Y:S02]  /*103370*/  IADD3 R180, R181, c[0x0][0x198], RZ ;  /* 0x00006600b5b47a10 */ /* 0x000fe40007ffe0ff */
[----:B------:R-:W-:Y:S02]  /*103380*/  ISETP.LT.AND P3, PT, R151, c[0x0][0x178], !P5 ;  /* 0x00005e0097007a0c */ /* 0x000fe40006f61270 */
[----:B------:R-:W-:Y:S02]  /*103390*/  IADD3 R178, R252, 0x173, RZ ;  /* 0x00000173fcb27810 */ /* 0x000fe40007ffe0ff */
[----:B------:R-:W-:Y:S01]  /*1033a0*/  ISETP.LT.AND P6, PT, R111, c[0x0][0x178], !P5 ;  /* 0x00005e006f007a0c */ /* 0x000fe20006fc1270 */
[----:B------:R-:W4:Y:S01]  /*1033b0*/  LDL.LU R249, [R1+0x1be8] ;  /* 0x001be80001f97983 */ /* 0x000f220000300800 */
[----:B------:R-:W-:Y:S01]  /*1033c0*/  IMAD.WIDE R176, R180, 0x4, R174 ;  /* 0x00000004b4b07825 */ /* 0x000fe200078e02ae */
[----:B------:R-:W-:Y:S02]  /*1033d0*/  ISETP.GE.AND P4, PT, R178, c[0x0][0x17c], PT ;  /* 0x00005f00b2007a0c */ /* 0x000fe40003f86270 */
[----:B------:R-:W-:Y:S01]  /*1033e0*/  ISETP.LT.AND P5, PT, R186, c[0x0][0x178], !P5 ;  /* 0x00005e00ba007a0c */ /* 0x000fe20006fa1270 */
[C---:B------:R-:W-:Y:S01]  /*1033f0*/  IMAD.WIDE R2, R180.reuse, 0x4, R6 ;  /* 0x00000004b4027825 */ /* 0x040fe200078e0206 */
[----:B------:R-:W-:Y:S01]  /*103400*/  IADD3 R181, R180, c[0x0][0x198], RZ ;  /* 0x00006600b4b57a10 */ /* 0x000fe20007ffe0ff */
[----:B------:R-:W4:Y:S04]  /*103410*/  LDL.LU R248, [R1+0x13a8] ;  /* 0x0013a80001f87983 */ /* 0x000f280000300800 */
[----:B------:R1:W-:Y:S01]  /*103420*/  @P1 STG.E [R176.64], R183 ;  /* 0x000000b7b0001986 */ /* 0x0003e2000c101904 */
[----:B------:R-:W-:-:S02]  /*103430*/  ISETP.LT.AND P1, PT, R150, c[0x0][0x178], !P4 ;  /* 0x00005e0096007a0c */ /* 0x000fc40006721270 */
[----:B------:R-:W-:Y:S01]  /*103440*/  IADD3 R178, R252, 0x174, RZ ;  /* 0x00000174fcb27810 */ /* 0x000fe20007ffe0ff */
[----:B------:R-:W4:Y:S01]  /*103450*/  LDL.LU R185, [R1+0xc88] ;  /* 0x000c880001b97983 */ /* 0x000f220000300800 */
[----:B------:R-:W4:Y:S01]  /*103460*/  LDL.LU R187, [R1+0x848] ;  /* 0x0008480001bb7983 */ /* 0x000f220000300800 */
[----:B-1----:R-:W-:Y:S01]  /*103470*/  IMAD.WIDE R176, R180, 0x4, R172 ;  /* 0x00000004b4b07825 */ /* 0x002fe200078e02ac */
[----:B------:R-:W-:-:S03]  /*103480*/  ISETP.GE.AND P2, PT, R178, c[0x0][0x17c], PT ;  /* 0x00005f00b2007a0c */ /* 0x000fc60003f46270 */
[----:B------:R-:W-:Y:S01]  /*103490*/  IMAD.WIDE R178, R180, 0x4, R4 ;  /* 0x00000004b4b27825 */ /* 0x000fe200078e0204 */
[----:B------:R-:W-:Y:S03]  /*1034a0*/  @P3 STG.E [R176.64], R184 ;  /* 0x000000b8b0003986 */ /* 0x000fe6000c101904 */
[----:B------:R1:W-:Y:S01]  /*1034b0*/  @P6 STG.E [R2.64], R251 ;  /* 0x000000fb02006986 */ /* 0x0003e2000c101904 */
[----:B------:R-:W-:Y:S02]  /*1034c0*/  ISETP.LT.AND P3, PT, R151, c[0x0][0x178], !P4 ;  /* 0x00005e0097007a0c */ /* 0x000fe40006761270 */
[----:B------:R-:W-:Y:S01]  /*1034d0*/  ISETP.LT.AND P6, PT, R111, c[0x0][0x178], !P4 ;  /* 0x00005e006f007a0c */ /* 0x000fe200067c1270 */
[----:B-1----:R-:W-:-:S04]  /*1034e0*/  IMAD.WIDE R2, R181, 0x4, R174 ;  /* 0x00000004b5027825 */ /* 0x002fc800078e02ae */
[C---:B------:R-:W-:Y:S01]  /*1034f0*/  IMAD.WIDE R176, R181.reuse, 0x4, R172 ;  /* 0x00000004b5b07825 */ /* 0x040fe200078e02ac */
[----:B------:R-:W-:Y:S01]  /*103500*/  ISETP.LT.AND P4, PT, R186, c[0x0][0x178], !P4 ;  /* 0x00005e00ba007a0c */ /* 0x000fe20006781270 */
[----:B---3--:R1:W-:Y:S04]  /*103510*/  @P5 STG.E [R178.64], R246 ;  /* 0x000000f6b2005986 */ /* 0x0083e8000c101904 */
[----:B--2---:R2:W-:Y:S01]  /*103520*/  @P1 STG.E [R2.64], R245 ;  /* 0x000000f502001986 */ /* 0x0045e2000c101904 */
[----:B------:R-:W-:Y:S03]  /*103530*/  @P3 STG.E [R176.64], R250 ;  /* 0x000000fab0003986 */ /* 0x000fe6000c101904 */
[----:B-1----:R-:W3:Y:S04]  /*103540*/  LDL.LU R246, [R1+0x1bec] ;  /* 0x001bec0001f67983 */ /* 0x002ee80000300800 */
[----:B--2---:R-:W2:Y:S01]  /*103550*/  LDL.LU R245, [R1+0x13ac] ;  /* 0x0013ac0001f57983 */ /* 0x004ea20000300800 */
[----:B------:R-:W-:-:S05]  /*103560*/  IMAD.WIDE R2, R181, 0x4, R6 ;  /* 0x00000004b5027825 */ /* 0x000fca00078e0206 */
[----:B------:R1:W-:Y:S04]  /*103570*/  @P6 STG.E [R2.64], R243 ;  /* 0x000000f302006986 */ /* 0x0003e8000c101904 */
[----:B-1----:R-:W2:Y:S01]  /*103580*/  LDL.LU R243, [R1+0xc8c] ;  /* 0x000c8c0001f37983 */ /* 0x002ea20000300800 */
[----:B------:R-:W-:-:S04]  /*103590*/  IADD3 R178, R252, 0x175, RZ ;  /* 0x00000175fcb27810 */ /* 0x000fc80007ffe0ff */
[----:B------:R-:W-:Y:S01]  /*1035a0*/  ISETP.GE.AND P1, PT, R178, c[0x0][0x17c], PT ;  /* 0x00005f00b2007a0c */ /* 0x000fe20003f26270 */
[----:B------:R-:W-:-:S05]  /*1035b0*/  IMAD.WIDE R178, R181, 0x4, R4 ;  /* 0x00000004b5b27825 */ /* 0x000fca00078e0204 */
[----:B----4-:R1:W-:Y:S04]  /*1035c0*/  @P4 STG.E [R178.64], R244 ;  /* 0x000000f4b2004986 */ /* 0x0103e8000c101904 */
[----:B-1----:R-:W4:Y:S01]  /*1035d0*/  LDL.LU R244, [R1+0x84c] ;  /* 0x00084c0001f47983 */ /* 0x002f220000300800 */
[----:B------:R-:W-:Y:S02]  /*1035e0*/  ISETP.LT.AND P5, PT, R150, c[0x0][0x178], !P2 ;  /* 0x00005e0096007a0c */ /* 0x000fe400057a1270 */
[----:B------:R-:W-:Y:S02]  /*1035f0*/  IADD3 R180, R181, c[0x0][0x198], RZ ;  /* 0x00006600b5b47a10 */ /* 0x000fe40007ffe0ff */
[----:B------:R-:W-:Y:S02]  /*103600*/  ISETP.LT.AND P3, PT, R151, c[0x0][0x178], !P2 ;  /* 0x00005e0097007a0c */ /* 0x000fe40005761270 */
[----:B------:R-:W-:Y:S01]  /*103610*/  ISETP.LT.AND P4, PT, R111, c[0x0][0x178], !P2 ;  /* 0x00005e006f007a0c */ /* 0x000fe20005781270 */
[----:B------:R-:W-:Y:S01]  /*103620*/  ISETP.LT.AND P2, PT, R186, c[0x0][0x178], !P2 ;  /* 0x00005e00ba007a0c */ /* 0x000fe20005741270 */
[----:B------:R-:W-:Y:S01]  /*103630*/  ISETP.LT.AND P6, PT, R151, c[0x0][0x178], !P1 ;  /* 0x00005e0097007a0c */ /* 0x000fe20004fc1270 */
[----:B------:R-:W-:-:S04]  /*103640*/  IMAD.WIDE R176, R180, 0x4, R174 ;  /* 0x00000004b4b07825 */ /* 0x000fc800078e02ae */
[----:B------:R-:W-:-:S04]  /*103650*/  IMAD.WIDE R2, R180, 0x4, R6 ;  /* 0x00000004b4027825 */ /* 0x000fc800078e0206 */
[----:B------:R-:W-:Y:S01]  /*103660*/  IMAD.WIDE R178, R180, 0x4, R4 ;  /* 0x00000004b4b27825 */ /* 0x000fe200078e0204 */
[----:B------:R-:W4:Y:S04]  /*103670*/  LDL.LU R184, [R1+0x1398] ;  /* 0x0013980001b87983 */ /* 0x000f280000300800 */
[----:B------:R1:W-:Y:S01]  /*103680*/  @P5 STG.E [R176.64], R249 ;  /* 0x000000f9b0005986 */ /* 0x0003e2000c101904 */
[----:B------:R-:W-:Y:S02]  /*103690*/  ISETP.LT.AND P5, PT, R150, c[0x0][0x178], !P1 ;  /* 0x00005e0096007a0c */ /* 0x000fe40004fa1270 */
[C---:B------:R-:W-:Y:S01]  /*1036a0*/  IADD3 R181, R180.reuse, c[0x0][0x198], RZ ;  /* 0x00006600b4b57a10 */ /* 0x040fe20007ffe0ff */
[----:B-1----:R-:W-:Y:S01]  /*1036b0*/  IMAD.WIDE R176, R180, 0x4, R172 ;  /* 0x00000004b4b07825 */ /* 0x002fe200078e02ac */
[----:B------:R-:W4:Y:S04]  /*1036c0*/  LDL.LU R249, [R1+0xa98] ;  /* 0x000a980001f97983 */ /* 0x000f280000300800 */
[----:B------:R1:W-:Y:S01]  /*1036d0*/  @P3 STG.E [R176.64], R248 ;  /* 0x000000f8b0003986 */ /* 0x0003e2000c101904 */
[----:B------:R1:W-:Y:S02]  /*1036e0*/  @P4 STG.E [R2.64], R185 ;  /* 0x000000b902004986 */ /* 0x0003e4000c101904 */
[----:B------:R-:W-:Y:S01]  /*1036f0*/  @P2 STG.E [R178.64], R187 ;  /* 0x000000bbb2002986 */ /* 0x000fe2000c101904 */
[----:B------:R-:W-:Y:S01]  /*103700*/  ISETP.LT.AND P2, PT, R111, c[0x0][0x178], !P1 ;  /* 0x00005e006f007a0c */ /* 0x000fe20004f41270 */
[----:B-1----:R-:W-:-:S04]  /*103710*/  IMAD.WIDE R176, R181, 0x4, R174 ;  /* 0x00000004b5b07825 */ /* 0x002fc800078e02ae */
[----:B------:R-:W-:Y:S01]  /*103720*/  IMAD.WIDE R2, R181, 0x4, R172 ;  /* 0x00000004b5027825 */ /* 0x000fe200078e02ac */
[----:B------:R-:W4:Y:S01]  /*103730*/  LDL.LU R248, [R1+0x1c0c] ;  /* 0x001c0c0001f87983 */ /* 0x000f220000300800 */
[----:B------:R-:W-:-:S03]  /*103740*/  ISETP.LT.AND P1, PT, R186, c[0x0][0x178], !P1 ;  /* 0x00005e00ba007a0c */ /* 0x000fc60004f21270 */
[----:B---3--:R1:W-:Y:S04]  /*103750*/  @P5 STG.E [R176.64], R246 ;  /* 0x000000f6b0005986 */ /* 0x0083e8000c101904 */
[----:B--2---:R2:W-:Y:S04]  /*103760*/  @P6 STG.E [R2.64], R245 ;  /* 0x000000f502006986 */ /* 0x0045e8000c101904 */
[----:B-1----:R-:W3:Y:S01]  /*103770*/  LDL.LU R246, [R1+0x172c] ;  /* 0x00172c0001f67983 */ /* 0x002ee20000300800 */
[----:B--2---:R-:W-:-:S03]  /*103780*/  IMAD.WIDE R2, R181, 0x4, R6 ;  /* 0x00000004b5027825 */ /* 0x004fc600078e0206 */
[----:B------:R-:W2:Y:S04]  /*103790*/  LDL.LU R245, [R1+0x139c] ;  /* 0x00139c0001f57983 */ /* 0x000ea80000300800 */
[----:B------:R1:W-:Y:S04]  /*1037a0*/  @P2 STG.E [R2.64], R243 ;  /* 0x000000f302002986 */ /* 0x0003e8000c101904 */
[----:B-1----:R-:W2:Y:S01]  /*1037b0*/  LDL.LU R2, [R1+0x1c08] ;  /* 0x001c080001027983 */ /* 0x002ea20000300800 */
[----:B------:R-:W3:Y:S02]  /*1037c0*/  LDL.LU R3, [R1+0x1728] ;  /* 0x0017280001037983 */ /* 0x000ee40000300800 */
[----:B------:R-:W-:-:S05]  /*1037d0*/  IMAD.WIDE R176, R181, 0x4, R4 ;  /* 0x00000004b5b07825 */ /* 0x000fca00078e0204 */
[----:B----4-:R1:W-:Y:S04]  /*1037e0*/  @P1 STG.E [R176.64], R244 ;  /* 0x000000f4b0001986 */ /* 0x0103e8000c101904 */
[----:B-1----:R-:W4:Y:S01]  /*1037f0*/  LDL.LU R244, [R1+0xa9c] ;  /* 0x000a9c0001f47983 */ /* 0x002f220000300800 */
[C---:B------:R-:W-:Y:S02]  /*103800*/  IADD3 R182, R252.reuse, 0x176, RZ ;  /* 0x00000176fcb67810 */ /* 0x040fe40007ffe0ff */
[----:B------:R-:W-:Y:S01]  /*103810*/  IADD3 R183, R252, 0x177, RZ ;  /* 0x00000177fcb77810 */ /* 0x000fe20007ffe0ff */
[----:B------:R-:W4:Y:S01]  /*103820*/  LDL.LU R251, [R1+0x1c38] ;  /* 0x001c380001fb7983 */ /* 0x000f220000300800 */
[----:B------:R-:W4:Y:S01]  /*103830*/  LDL.LU R250, [R1+0x1bf8] ;  /* 0x001bf80001fa7983 */ /* 0x000f220000300800 */
[----:B------:R-:W-:Y:S01]  /*103840*/  ISETP.GE.AND P3, PT, R182, c[0x0][0x17c], PT ;  /* 0x00005f00b6007a0c */ /* 0x000fe20003f66270 */
[----:B------:R-:W-:Y:S01]  /*103850*/  IADD3 R182, R181, c[0x0][0x198], RZ ;  /* 0x00006600b5b67a10 */ /* 0x000fe20007ffe0ff */
[----:B------:R-:W-:Y:S01]  /*103860*/  ISETP.GE.AND P2, PT, R183, c[0x0][0x17c], PT ;  /* 0x00005f00b7007a0c */ /* 0x000fe20003f46270 */
[----:B------:R-:W4:Y:S01]  /*103870*/  LDL.LU R185, [R1+0x1718] ;  /* 0x0017180001b97983 */ /* 0x000f220000300800 */
[----:B------:R-:W-:-:S02]  /*103880*/  ISETP.LT.AND P5, PT, R150, c[0x0][0x178], !P3 ;  /* 0x00005e0096007a0c */ /* 0x000fc40005fa1270 */
[----:B------:R-:W-:Y:S02]  /*103890*/  ISETP.LT.AND P4, PT, R151, c[0x0][0x178], !P3 ;  /* 0x00005e0097007a0c */ /* 0x000fe40005f81270 */
[----:B------:R-:W-:Y:S01]  /*1038a0*/  ISETP.LT.AND P6, PT, R111, c[0x0][0x178], !P3 ;  /* 0x00005e006f007a0c */ /* 0x000fe20005fc1270 */
[----:B------:R-:W-:-:S04]  /*1038b0*/  IMAD.WIDE R178, R182, 0x4, R174 ;  /* 0x00000004b6b27825 */ /* 0x000fc800078e02ae */
[----:B------:R-:W-:Y:S01]  /*1038c0*/  IMAD.WIDE R180, R182, 0x4, R172 ;  /* 0x00000004b6b47825 */ /* 0x000fe200078e02ac */
[----:B------:R-:W-:Y:S01]  /*1038d0*/  ISETP.LT.AND P3, PT, R186, c[0x0][0x178], !P3 ;  /* 0x00005e00ba007a0c */ /* 0x000fe20005f61270 */
[----:B------:R-:W4:Y:S02]  /*1038e0*/  LDL.LU R187, [R1+0xe68] ;  /* 0x000e680001bb7983 */ /* 0x000f240000300800 */
[----:B------:R-:W4:Y:S01]  /*1038f0*/  LDL.LU R243, [R1+0x1c3c] ;  /* 0x001c3c0001f37983 */ /* 0x000f220000300800 */
[----:B------:R-:W-:Y:S02]  /*103900*/  ISETP.LT.AND P1, PT, R111, c[0x0][0x178], !P2 ;  /* 0x00005e006f007a0c */ /* 0x000fe40005721270 */
[----:B------:R-:W-:-:S05]  /*103910*/  IADD3 R183, R182, c[0x0][0x198], RZ ;  /* 0x00006600b6b77a10 */ /* 0x000fca0007ffe0ff */
[----:B------:R-:W-:Y:S01]  /*103920*/  IMAD.WIDE R176, R183, 0x4, R174 ;  /* 0x00000004b7b07825 */ /* 0x000fe200078e02ae */
[----:B--2---:R-:W-:Y:S03]  /*103930*/  @P5 STG.E [R178.64], R2 ;  /* 0x00000002b2005986 */ /* 0x004fe6000c101904 */
[----:B---3--:R1:W-:Y:S01]  /*103940*/  @P4 STG.E [R180.64], R3 ;  /* 0x00000003b4004986 */ /* 0x0083e2000c101904 */
[----:B------:R-:W-:Y:S02]  /*103950*/  ISETP.LT.AND P5, PT, R150, c[0x0][0x178], !P2 ;  /* 0x00005e0096007a0c */ /* 0x000fe400057a1270 */
[----:B------:R-:W-:Y:S01]  /*103960*/  ISETP.LT.AND P4, PT, R151, c[0x0][0x178], !P2 ;  /* 0x00005e0097007a0c */ /* 0x000fe20005781270 */
[----:B------:R-:W-:Y:S02]  /*103970*/  ISETP.LT.AND P2, PT, R186, c[0x0][0x178], !P2 ;  /* 0x00005e00ba007a0c */ /* 0x000fe40005741270 */
[----:B-1----:R-:W-:-:S04]  /*103980*/  IMAD.WIDE R2, R182, 0x4, R6 ;  /* 0x00000004b6027825 */ /* 0x002fc800078e0206 */
[C---:B------:R-:W-:Y:S01]  /*103990*/  IMAD.WIDE R178, R183.reuse, 0x4, R172 ;  /* 0x00000004b7b27825 */ /* 0x040fe200078e02ac */
[----:B------:R1:W-:Y:S03]  /*1039a0*/  @P6 STG.E [R2.64], R184 ;  /* 0x000000b802006986 */ /* 0x0003e6000c101904 */
[----:B------:R-:W-:-:S04]  /*1039b0*/  IMAD.WIDE R180, R183, 0x4, R6 ;  /* 0x00000004b7b47825 */ /* 0x000fc800078e0206 */
[----:B-1----:R-:W-:-:S05]  /*1039c0*/  IMAD.WIDE R2, R182, 0x4, R4 ;  /* 0x00000004b6027825 */ /* 0x002fca00078e0204 */
[----:B------:R-:W-:Y:S01]  /*1039d0*/  @P3 STG.E [R2.64], R249 ;  /* 0x000000f902003986 */ /* 0x000fe2000c101904 */
[----:B------:R-:W-:Y:S02]  /*1039e0*/  @P5 STG.E [R176.64], R248 ;  /* 0x000000f8b0005986 */ /* 0x000fe4000c101904 */
[----:B------:R1:W-:Y:S02]  /*1039f0*/  @P4 STG.E [R178.64], R246 ;  /* 0x000000f6b2004986 */ /* 0x0003e4000c101904 */
[----:B------:R2:W-:Y:S01]  /*103a00*/  @P1 STG.E [R180.64], R245 ;  /* 0x000000f5b4001986 */ /* 0x0005e2000c101904 */
[----:B-1----:R-:W3:Y:S01]  /*103a10*/  LDL.LU R246, [R1+0x1bfc] ;  /* 0x001bfc0001f67983 */ /* 0x002ee20000300800 */
[----:B--2---:R-:W2:Y:S02]  /*103a20*/  LDL.LU R245, [R1+0x171c] ;  /* 0x00171c0001f57983 */ /* 0x004ea40000300800 */
[----:B------:R-:W-:-:S05]  /*103a30*/  IMAD.WIDE R2, R183, 0x4, R4 ;  /* 0x00000004b7027825 */ /* 0x000fca00078e0204 */
[----:B----4-:R1:W-:Y:S04]  /*103a40*/  @P2 STG.E [R2.64], R244 ;  /* 0x000000f402002986 */ /* 0x0103e8000c101904 */
[----:B-1----:R-:W4:Y:S01]  /*103a50*/  LDL.LU R244, [R1+0xe6c] ;  /* 0x000e6c0001f47983 */ /* 0x002f220000300800 */
[----:B------:R-:W-:Y:S02]  /*103a60*/  IADD3 R184, R252, 0x178, RZ ;  /* 0x00000178fcb87810 */ /* 0x000fe40007ffe0ff */
[----:B------:R-:W-:Y:S02]  /*103a70*/  IADD3 R176, R183, c[0x0][0x198], RZ ;  /* 0x00006600b7b07a10 */ /* 0x000fe40007ffe0ff */
[----:B------:R-:W-:Y:S02]  /*103a80*/  ISETP.LT.AND P2, PT, R150, c[0x0][0x178], !P0 ;  /* 0x00005e0096007a0c */ /* 0x000fe40004741270 */
[----:B------:R-:W-:-:S02]  /*103a90*/  IADD3 R177, R252, 0x17a, RZ ;  /* 0x0000017afcb17810 */ /* 0x000fc40007ffe0ff */
[----:B------:R-:W-:Y:S01]  /*103aa0*/  ISETP.GE.AND P6, PT, R184, c[0x0][0x17c], PT ;  /* 0x00005f00b8007a0c */ /* 0x000fe20003fc6270 */
[----:B------:R-:W4:Y:S01]  /*103ab0*/  LDL.LU R249, [R1+0x1c68] ;  /* 0x001c680001f97983 */ /* 0x000f220000300800 */
[C---:B------:R-:W-:Y:S01]  /*103ac0*/  IMAD.WIDE R182, R176.reuse, 0x4, R174 ;  /* 0x00000004b0b67825 */ /* 0x040fe200078e02ae */
[----:B------:R-:W-:Y:S02]  /*103ad0*/  IADD3 R2, R176, c[0x0][0x198], RZ ;  /* 0x00006600b0027a10 */ /* 0x000fe40007ffe0ff */
[----:B------:R-:W-:Y:S02]  /*103ae0*/  ISETP.LT.AND P3, PT, R150, c[0x0][0x178], !P6 ;  /* 0x00005e0096007a0c */ /* 0x000fe40007761270 */
[----:B------:R-:W-:Y:S02]  /*103af0*/  ISETP.LT.AND P1, PT, R151, c[0x0][0x178], !P6 ;  /* 0x00005e0097007a0c */ /* 0x000fe40007721270 */
[----:B------:R-:W-:Y:S01]  /*103b00*/  ISETP.LT.AND P5, PT, R111, c[0x0][0x178], !P6 ;  /* 0x00005e006f007a0c */ /* 0x000fe200077a1270 */
[----:B------:R-:W-:-:S02]  /*103b10*/  ISETP.LT.AND P6, PT, R186, c[0x0][0x178], !P6 ;  /* 0x00005e00ba007a0c */ /* 0x000fc400077c1270 */
[----:B------:R-:W-:Y:S01]  /*103b20*/  IMAD.WIDE R180, R176, 0x4, R172 ;  /* 0x00000004b0b47825 */ /* 0x000fe200078e02ac */
[----:B------:R-:W-:-:S03]  /*103b30*/  ISETP.GE.AND P4, PT, R177, c[0x0][0x17c], PT ;  /* 0x00005f00b1007a0c */ /* 0x000fc60003f86270 */
[----:B------:R-:W-:-:S04]  /*103b40*/  IMAD.WIDE R178, R176, 0x4, R6 ;  /* 0x00000004b0b27825 */ /* 0x000fc800078e0206 */
[----:B------:R-:W-:Y:S01]  /*103b50*/  IMAD.WIDE R176, R176, 0x4, R4 ;  /* 0x00000004b0b07825 */ /* 0x000fe200078e0204 */
[----:B------:R-:W4:Y:S04]  /*103b60*/  LDL.LU R248, [R1+0x1c28] ;  /* 0x001c280001f87983 */ /* 0x000f280000300800 */
[----:B------:R1:W-:Y:S01]  /*103b70*/  @P3 STG.E [R182.64], R251 ;  /* 0x000000fbb6003986 */ /* 0x0003e2000c101904 */
[----:B------:R-:W-:Y:S02]  /*103b80*/  @P1 STG.E [R180.64], R250 ;  /* 0x000000fab4001986 */ /* 0x000fe4000c101904 */
[----:B------:R1:W-:Y:S02]  /*103b90*/  @P5 STG.E [R178.64], R185 ;  /* 0x000000b9b2005986 */ /* 0x0003e4000c101904 */
[----:B------:R1:W-:Y:S01]  /*103ba0*/  @P6 STG.E [R176.64], R187 ;  /* 0x000000bbb0006986 */ /* 0x0003e2000c101904 */
[----:B------:R-:W-:Y:S01]  /*103bb0*/  ISETP.LT.AND P3, PT, R151, c[0x0][0x178], !P0 ;  /* 0x00005e0097007a0c */ /* 0x000fe20004761270 */
[C---:B-1----:R-:W-:Y:S01]  /*103bc0*/  IMAD.WIDE R182, R2.reuse, 0x4, R174 ;  /* 0x0000000402b67825 */ /* 0x042fe200078e02ae */
[----:B------:R-:W4:Y:S04]  /*103bd0*/  LDL.LU R185, [R1+0x1a78] ;  /* 0x001a780001b97983 */ /* 0x000f280000300800 */
[----:B------:R1:W-:Y:S01]  /*103be0*/  @P2 STG.E [R182.64], R243 ;  /* 0x000000f3b6002986 */ /* 0x0003e2000c101904 */
[----:B------:R-:W-:Y:S01]  /*103bf0*/  ISETP.LT.AND P2, PT, R111, c[0x0][0x178], !P0 ;  /* 0x00005e006f007a0c */ /* 0x000fe20004741270 */
[----:B------:R-:W-:-:S04]  /*103c00*/  IMAD.WIDE R178, R2, 0x4, R172 ;  /* 0x0000000402b27825 */ /* 0x000fc800078e02ac */
[----:B------:R-:W4:Y:S01]  /*103c10*/  LDL.LU R187, [R1+0x1018] ;  /* 0x0010180001bb7983 */ /* 0x000f220000300800 */
[----:B------:R-:W-:Y:S01]  /*103c20*/  ISETP.LT.AND P0, PT, R186, c[0x0][0x178], !P0 ;  /* 0x00005e00ba007a0c */ /* 0x000fe20004701270 */
[----:B------:R-:W-:Y:S01]  /*103c30*/  IMAD.WIDE R176, R2, 0x4, R6 ;  /* 0x0000000402b07825 */ /* 0x000fe200078e0206 */
[----:B------:R-:W-:Y:S01]  /*103c40*/  IADD3 R3, R252, 0x17b, RZ ;  /* 0x0000017bfc037810 */ /* 0x000fe20007ffe0ff */
[----:B-1----:R-:W4:Y:S01]  /*103c50*/  LDL.LU R243, [R1+0x1c6c] ;  /* 0x001c6c0001f37983 */ /* 0x002f220000300800 */
[C---:B------:R-:W-:Y:S02]  /*103c60*/  IADD3 R182, R2.reuse, c[0x0][0x198], RZ ;  /* 0x0000660002b67a10 */ /* 0x040fe40007ffe0ff */
[----:B------:R-:W-:Y:S01]  /*103c70*/  ISETP.GE.AND P1, PT, R3, c[0x0][0x17c], PT ;  /* 0x00005f0003007a0c */ /* 0x000fe20003f26270 */
[----:B------:R-:W-:Y:S01]  /*103c80*/  IMAD.WIDE R2, R2, 0x4, R4 ;  /* 0x0000000402027825 */ /* 0x000fe200078e0204 */
[----:B---3--:R1:W-:Y:S03]  /*103c90*/  @P3 STG.E [R178.64], R246 ;  /* 0x000000f6b2003986 */ /* 0x0083e6000c101904 */
[----:B--2---:R2:W-:Y:S01]  /*103ca0*/  @P2 STG.E [R176.64], R245 ;  /* 0x000000f5b0002986 */ /* 0x0045e2000c101904 */
[----:B-1----:R-:W3:Y:S01]  /*103cb0*/  LDL.LU R246, [R1+0x1c2c] ;  /* 0x001c2c0001f67983 */ /* 0x002ee20000300800 */
[----:B--2---:R-:W2:Y:S03]  /*103cc0*/  LDL.LU R245, [R1+0x1a7c] ;  /* 0x001a7c0001f57983 */ /* 0x004ea60000300800 */
[----:B----4-:R1:W-:Y:S04]  /*103cd0*/  @P0 STG.E [R2.64], R244 ;  /* 0x000000f402000986 */ /* 0x0103e8000c101904 */
[----:B-1----:R-:W4:Y:S01]  /*103ce0*/  LDL.LU R244, [R1+0x101c] ;  /* 0x00101c0001f47983 */ /* 0x002f220000300800 */
[----:B------:R-:W-:-:S02]  /*103cf0*/  ISETP.LT.AND P6, PT, R150, c[0x0][0x178], !P4 ;  /* 0x00005e0096007a0c */ /* 0x000fc400067c1270 */
[----:B------:R-:W-:Y:S01]  /*103d00*/  ISETP.LT.AND P5, PT, R151, c[0x0][0x178], !P4 ;  /* 0x00005e0097007a0c */ /* 0x000fe200067a1270 */
[----:B------:R-:W-:-:S04]  /*103d10*/  IMAD.WIDE R180, R182, 0x4, R174 ;  /* 0x00000004b6b47825 */ /* 0x000fc800078e02ae */
[----:B------:R-:W-:Y:S01]  /*103d20*/  IMAD.WIDE R178, R182, 0x4, R172 ;  /* 0x00000004b6b27825 */ /* 0x000fe200078e02ac */
[----:B------:R-:W4:Y:S03]  /*103d30*/  LDL.LU R184, [R1+0x1c88] ;  /* 0x001c880001b87983 */ /* 0x000f260000300800 */
[----:B------:R-:W4:Y:S01]  /*103d40*/  LDL.LU R251, [R1+0x1c58] ;  /* 0x001c580001fb7983 */ /* 0x000f220000300800 */
[----:B------:R-:W-:Y:S01]  /*103d50*/  ISETP.LT.AND P3, PT, R151, c[0x0][0x178], !P1 ;  /* 0x00005e0097007a0c */ /* 0x000fe20004f61270 */
[----:B------:R1:W-:Y:S01]  /*103d60*/  @P6 STG.E [R180.64], R249 ;  /* 0x000000f9b4006986 */ /* 0x0003e2000c101904 */
[----:B------:R-:W-:Y:S01]  /*103d70*/  ISETP.LT.AND P6, PT, R111, c[0x0][0x178], !P4 ;  /* 0x00005e006f007a0c */ /* 0x000fe200067c1270 */
[----:B------:R-:W-:Y:S02]  /*103d80*/  ISETP.LT.AND P4, PT, R186, c[0x0][0x178], !P4 ;  /* 0x00005e00ba007a0c */ /* 0x000fe40006781270 */
[----:B------:R1:W-:Y:S01]  /*103d90*/  @P5 STG.E [R178.64], R248 ;  /* 0x000000f8b2005986 */ /* 0x0003e2000c101904 */
[----:B------:R-:W-:-:S02]  /*103da0*/  ISETP.LT.AND P5, PT, R150, c[0x0][0x178], !P1 ;  /* 0x00005e0096007a0c */ /* 0x000fc40004fa1270 */
[----:B------:R-:W-:Y:S01]  /*103db0*/  ISETP.LT.AND P0, PT, R111, c[0x0][0x178], !P1 ;  /* 0x00005e006f007a0c */ /* 0x000fe20004f01270 */
[----:B------:R-:W-:-:S04]  /*103dc0*/  IMAD.WIDE R2, R182, 0x4, R6 ;  /* 0x00000004b6027825 */ /* 0x000fc800078e0206 */
[C---:B------:R-:W-:Y:S01]  /*103dd0*/  IMAD.WIDE R176, R182.reuse, 0x4, R4 ;  /* 0x00000004b6b07825 */ /* 0x040fe200078e0204 */
[----:B-1----:R-:W-:Y:S01]  /*103de0*/  IADD3 R180, R182, c[0x0][0x198], RZ ;  /* 0x00006600b6b47a10 */ /* 0x002fe20007ffe0ff */
[----:B------:R-:W4:Y:S04]  /*103df0*/  LDL.LU R249, [R1+0x1c18] ;  /* 0x001c180001f97983 */ /* 0x000f280000300800 */
[----:B------:R1:W-:Y:S01]  /*103e00*/  @P6 STG.E [R2.64], R185 ;  /* 0x000000b902006986 */ /* 0x0003e2000c101904 */
[----:B------:R-:W-:-:S03]  /*103e10*/  IMAD.WIDE R178, R180, 0x4, R174 ;  /* 0x00000004b4b27825 */ /* 0x000fc600078e02ae */
[----:B------:R1:W-:Y:S01]  /*103e20*/  @P4 STG.E [R176.64], R187 ;  /* 0x000000bbb0004986 */ /* 0x0003e2000c101904 */
[----:B------:R-:W-:-:S03]  /*103e30*/  ISETP.LT.AND P1, PT, R186, c[0x0][0x178], !P1 ;  /* 0x00005e00ba007a0c */ /* 0x000fc60004f21270 */
[----:B------:R1:W-:Y:S04]  /*103e40*/  @P5 STG.E [R178.64], R243 ;  /* 0x000000f3b2005986 */ /* 0x0003e8000c101904 */
[----:B-1----:R-:W4:Y:S01]  /*103e50*/  LDL.LU R185, [R1+0x1028] ;  /* 0x0010280001b97983 */ /* 0x002f220000300800 */
[----:B------:R-:W-:-:S04]  /*103e60*/  IMAD.WIDE R2, R180, 0x4, R172 ;  /* 0x00000004b4027825 */ /* 0x000fc800078e02ac */
[C---:B------:R-:W-:Y:S01]  /*103e70*/  IMAD.WIDE R176, R180.reuse, 0x4, R6 ;  /* 0x00000004b4b07825 */ /* 0x040fe200078e0206 */
[----:B------:R-:W4:Y:S04]  /*103e80*/  LDL.LU R243, [R1+0x1c8c] ;  /* 0x001c8c0001f37983 */ /* 0x000f280000300800 */
[----:B---3--:R-:W-:Y:S01]  /*103e90*/  @P3 STG.E [R2.64], R246 ;  /* 0x000000f602003986 */ /* 0x008fe2000c101904 */
[----:B--2---:R1:W-:Y:S03]  /*103ea0*/  @P0 STG.E [R176.64], R245 ;  /* 0x000000f5b0000986 */ /* 0x0043e6000c101904 */
[----:B-1----:R-:W2:Y:S01]  /*103eb0*/  LDL.LU R245, [R1+0x1c5c] ;  /* 0x001c5c0001f57983 */ /* 0x002ea20000300800 */
[----:B------:R-:W3:Y:S02]  /*103ec0*/  LDL.LU R246, [R1+0x1c1c] ;  /* 0x001c1c0001f67983 */ /* 0x000ee40000300800 */
[----:B------:R-:W-:-:S05]  /*103ed0*/  IMAD.WIDE R2, R180, 0x4, R4 ;  /* 0x00000004b4027825 */ /* 0x000fca00078e0204 */
[----:B----4-:R1:W-:Y:S04]  /*103ee0*/  @P1 STG.E [R2.64], R244 ;  /* 0x000000f402001986 */ /* 0x0103e8000c101904 */
[----:B-1----:R-:W4:Y:S01]  /*103ef0*/  LDL.LU R244, [R1+0x102c] ;  /* 0x00102c0001f47983 */ /* 0x002f220000300800 */
[C---:B------:R-:W-:Y:S02]  /*103f00*/  IADD3 R183, R252.reuse, 0x17c, RZ ;  /* 0x0000017cfcb77810 */ /* 0x040fe40007ffe0ff */
[C---:B------:R-:W-:Y:S02]  /*103f10*/  IADD3 R181, R252.reuse, 0x17e, RZ ;  /* 0x0000017efcb57810 */ /* 0x040fe40007ffe0ff */
[----:B------:R-:W-:Y:S01]  /*103f20*/  IADD3 R182, R252, 0x17d, RZ ;  /* 0x0000017dfcb67810 */ /* 0x000fe20007ffe0ff */
[----:B------:R-:W4:Y:S01]  /*103f30*/  LDL.LU R250, [R1+0x1c98] ;  /* 0x001c980001fa7983 */ /* 0x000f220000300800 */
[----:B------:R-:W-:-:S02]  /*103f40*/  ISETP.GE.AND P6, PT, R183, c[0x0][0x17c], PT ;  /* 0x00005f00b7007a0c */ /* 0x000fc40003fc6270 */
[----:B------:R-:W-:Y:S02]  /*103f50*/  ISETP.GE.AND P2, PT, R181, c[0x0][0x17c], PT ;  /* 0x00005f00b5007a0c */ /* 0x000fe40003f46270 */
[----:B------:R-:W-:Y:S01]  /*103f60*/  ISETP.GE.AND P3, PT, R182, c[0x0][0x17c], PT ;  /* 0x00005f00b6007a0c */ /* 0x000fe20003f66270 */
[----:B------:R-:W4:Y:S01]  /*103f70*/  LDL.LU R248, [R1+0x1c78] ;  /* 0x001c780001f87983 */ /* 0x000f220000300800 */
[----:B------:R-:W-:Y:S02]  /*103f80*/  ISETP.LT.AND P4, PT, R150, c[0x0][0x178], !P6 ;  /* 0x00005e0096007a0c */ /* 0x000fe40007781270 */
[----:B------:R-:W-:Y:S02]  /*103f90*/  ISETP.LT.AND P5, PT, R151, c[0x0][0x178], !P6 ;  /* 0x00005e0097007a0c */ /* 0x000fe400077a1270 */
[----:B------:R-:W-:Y:S02]  /*103fa0*/  IADD3 R181, R180, c[0x0][0x198], RZ ;  /* 0x00006600b4b57a10 */ /* 0x000fe40007ffe0ff */
[----:B------:R-:W-:-:S02]  /*103fb0*/  ISETP.LT.AND P0, PT, R111, c[0x0][0x178], !P6 ;  /* 0x00005e006f007a0c */ /* 0x000fc40007701270 */
[----:B------:R-:W-:Y:S01]  /*103fc0*/  ISETP.LT.AND P1, PT, R151, c[0x0][0x178], !P3 ;  /* 0x00005e0097007a0c */ /* 0x000fe20005f21270 */
[----:B------:R-:W4:Y:S01]  /*103fd0*/  LDL.LU R187, [R1+0x1c48] ;  /* 0x001c480001bb7983 */ /* 0x000f220000300800 */
[----:B------:R-:W-:-:S04]  /*103fe0*/  IMAD.WIDE R176, R181, 0x4, R174 ;  /* 0x00000004b5b07825 */ /* 0x000fc800078e02ae */
[C---:B------:R-:W-:Y:S01]  /*103ff0*/  IMAD.WIDE R178, R181.reuse, 0x4, R172 ;  /* 0x00000004b5b27825 */ /* 0x040fe200078e02ac */
[----:B------:R-:W-:Y:S01]  /*104000*/  ISETP.LT.AND P6, PT, R186, c[0x0][0x178], !P6 ;  /* 0x00005e00ba007a0c */ /* 0x000fe200077c1270 */
[----:B------:R1:W-:Y:S03]  /*104010*/  @P4 STG.E [R176.64], R184 ;  /* 0x000000b8b0004986 */ /* 0x0003e6000c101904 */
[----:B------:R1:W-:Y:S01]  /*104020*/  @P5 STG.E [R178.64], R251 ;  /* 0x000000fbb2005986 */ /* 0x0003e2000c101904 */
[----:B------:R-:W-:Y:S01]  /*104030*/  ISETP.LT.AND P5, PT, R150, c[0x0][0x178], !P3 ;  /* 0x00005e0096007a0c */ /* 0x000fe20005fa1270 */
[----:B------:R-:W-:Y:S01]  /*104040*/  IMAD.WIDE R2, R181, 0x4, R6 ;  /* 0x00000004b5027825 */ /* 0x000fe200078e0206 */
[----:B------:R-:W-:-:S03]  /*104050*/  ISETP.LT.AND P4, PT, R111, c[0x0][0x178], !P3 ;  /* 0x00005e006f007a0c */ /* 0x000fc60005f81270 */
[C---:B-1----:R-:W-:Y:S01]  /*104060*/  IMAD.WIDE R176, R181.reuse, 0x4, R4 ;  /* 0x00000004b5b07825 */ /* 0x042fe200078e0204 */
[----:B------:R-:W-:Y:S01]  /*104070*/  IADD3 R181, R181, c[0x0][0x198], RZ ;  /* 0x00006600b5b57a10 */ /* 0x000fe20007ffe0ff */
[----:B------:R1:W-:Y:S01]  /*104080*/  @P0 STG.E [R2.64], R249 ;  /* 0x000000f902000986 */ /* 0x0003e2000c101904 */
[----:B------:R-:W-:Y:S02]  /*104090*/  IADD3 R178, R252, 0x181, RZ ;  /* 0x00000181fcb27810 */ /* 0x000fe40007ffe0ff */
[----:B------:R1:W-:Y:S01]  /*1040a0*/  @P6 STG.E [R176.64], R185 ;  /* 0x000000b9b0006986 */ /* 0x0003e2000c101904 */
[----:B------:R-:W-:Y:S02]  /*1040b0*/  ISETP.LT.AND P3, PT, R186, c[0x0][0x178], !P3 ;  /* 0x00005e00ba007a0c */ /* 0x000fe40005f61270 */
[----:B------:R-:W-:Y:S01]  /*1040c0*/  ISETP.GE.AND P0, PT, R178, c[0x0][0x17c], PT ;  /* 0x00005f00b2007a0c */ /* 0x000fe20003f06270 */
[----:B------:R-:W-:-:S04]  /*1040d0*/  IMAD.WIDE R178, R181, 0x4, R6 ;  /* 0x00000004b5b27825 */ /* 0x000fc800078e0206 */
[----:B-1----:R-:W-:-:S04]  /*1040e0*/  IMAD.WIDE R2, R181, 0x4, R174 ;  /* 0x00000004b5027825 */ /* 0x002fc800078e02ae */
[C---:B------:R-:W-:Y:S01]  /*1040f0*/  IMAD.WIDE R176, R181.reuse, 0x4, R172 ;  /* 0x00000004b5b07825 */ /* 0x040fe200078e02ac */
[----:B------:R1:W-:Y:S04]  /*104100*/  @P5 STG.E [R2.64], R243 ;  /* 0x000000f302005986 */ /* 0x0003e8000c101904 */
[----:B-1----:R-:W4:Y:S01]  /*104110*/  LDL.LU R243, [R1+0x1a88] ;  /* 0x001a880001f37983 */ /* 0x002f220000300800 */
[----:B------:R-:W-:-:S03]  /*104120*/  IMAD.WIDE R2, R181, 0x4, R4 ;  /* 0x00000004b5027825 */ /* 0x000fc600078e0204 */
[----:B--2---:R1:W-:Y:S01]  /*104130*/  @P1 STG.E [R176.64], R245 ;  /* 0x000000f5b0001986 */ /* 0x0043e2000c101904 */
[----:B---3--:R2:W-:Y:S03]  /*104140*/  @P4 STG.E [R178.64], R246 ;  /* 0x000000f6b2004986 */ /* 0x0085e6000c101904 */
[----:B-1----:R-:W3:Y:S01]  /*104150*/  LDL.LU R245, [R1+0x1c9c] ;  /* 0x001c9c0001f57983 */ /* 0x002ee20000300800 */
[----:B------:R-:W3:Y:S02]  /*104160*/  LDL.LU R185, [R1+0x1c7c] ;  /* 0x001c7c0001b97983 */ /* 0x000ee40000300800 */
[----:B--2---:R-:W2:Y:S01]  /*104170*/  LDL.LU R246, [R1+0x1c4c] ;  /* 0x001c4c0001f67983 */ /* 0x004ea20000300800 */
[----:B----4-:R1:W-:Y:S04]  /*104180*/  @P3 STG.E [R2.64], R244 ;  /* 0x000000f402003986 */ /* 0x0103e8000c101904 */
[----:B-1----:R-:W4:Y:S01]  /*104190*/  LDL.LU R244, [R1+0x1a8c] ;  /* 0x001a8c0001f47983 */ /* 0x002f220000300800 */
[----:B------:R-:W-:-:S02]  /*1041a0*/  ISETP.LT.AND P6, PT, R150, c[0x0][0x178], !P2 ;  /* 0x00005e0096007a0c */ /* 0x000fc400057c1270 */
[----:B------:R-:W-:Y:S02]  /*1041b0*/  ISETP.LT.AND P5, PT, R151, c[0x0][0x178], !P2 ;  /* 0x00005e0097007a0c */ /* 0x000fe400057a1270 */
[----:B------:R-:W-:Y:S02]  /*1041c0*/  IADD3 R180, R181, c[0x0][0x198], RZ ;  /* 0x00006600b5b47a10 */ /* 0x000fe40007ffe0ff */
[----:B------:R-:W-:Y:S02]  /*1041d0*/  IADD3 R182, R252, 0x17f, RZ ;  /* 0x0000017ffcb67810 */ /* 0x000fe40007ffe0ff */
[----:B------:R-:W-:Y:S01]  /*1041e0*/  ISETP.LT.AND P1, PT, R111, c[0x0][0x178], !P2 ;  /* 0x00005e006f007a0c */ /* 0x000fe20005721270 */
[----:B------:R-:W-:Y:S01]  /*1041f0*/  ISETP.LT.AND P2, PT, R186, c[0x0][0x178], !P2 ;  /* 0x00005e00ba007a0c */ /* 0x000fe20005741270 */
[----:B------:R-:W4:Y:S01]  /*104200*/  LDL.LU R251, [R1+0x1ca0] ;  /* 0x001ca00001fb7983 */ /* 0x000f220000300800 */
[----:B------:R-:W-:-:S04]  /*104210*/  IMAD.WIDE R176, R180, 0x4, R174 ;  /* 0x00000004b4b07825 */ /* 0x000fc800078e02ae */
[----:B------:R-:W-:Y:S01]  /*104220*/  IMAD.WIDE R178, R180, 0x4, R172 ;  /* 0x00000004b4b27825 */ /* 0x000fe200078e02ac */
[----:B------:R-:W-:Y:S01]  /*104230*/  ISETP.GE.AND P4, PT, R182, c[0x0][0x17c], PT ;  /* 0x00005f00b6007a0c */ /* 0x000fe20003f86270 */
[----:B------:R-:W4:Y:S04]  /*104240*/  LDL.LU R249, [R1+0xc50] ;  /* 0x000c500001f97983 */ /* 0x000f280000300800 */
[----:B------:R1:W-:Y:S01]  /*104250*/  @P6 STG.E [R176.64], R250 ;  /* 0x000000fab0006986 */ /* 0x0003e2000c101904 */
[----:B------:R1:W-:Y:S01]  /*104260*/  @P5 STG.E [R178.64], R248 ;  /* 0x000000f8b2005986 */ /* 0x0003e2000c101904 */
[----:B------:R-:W-:Y:S02]  /*104270*/  ISETP.LT.AND P6, PT, R150, c[0x0][0x178], !P4 ;  /* 0x00005e0096007a0c */ /* 0x000fe400067c1270 */
[----:B------:R-:W-:Y:S01]  /*104280*/  ISETP.LT.AND P3, PT, R151, c[0x0][0x178], !P4 ;  /* 0x00005e0097007a0c */ /* 0x000fe20006761270 */
[----:B------:R-:W-:Y:S01]  /*104290*/  IMAD.WIDE R2, R180, 0x4, R6 ;  /* 0x00000004b4027825 */ /* 0x000fe200078e0206 */
[----:B------:R-:W-:-:S02]  /*1042a0*/  ISETP.LT.AND P5, PT, R111, c[0x0][0x178], !P4 ;  /* 0x00005e006f007a0c */ /* 0x000fc400067a1270 */
[----:B------:R-:W-:Y:S01]  /*1042b0*/  IADD3 R181, R180, c[0x0][0x198], RZ ;  /* 0x00006600b4b57a10 */ /* 0x000fe20007ffe0ff */
[----:B------:R-:W-:Y:S01]  /*1042c0*/  ISETP.LT.AND P4, PT, R186, c[0x0][0x178], !P4 ;  /* 0x00005e00ba007a0c */ /* 0x000fe20006781270 */
[----:B------:R1:W-:Y:S02]  /*1042d0*/  @P1 STG.E [R2.64], R187 ;  /* 0x000000bb02001986 */ /* 0x0003e4000c101904 */
[----:B-1----:R-:W-:Y:S01]  /*1042e0*/  IMAD.WIDE R176, R180, 0x4, R4 ;  /* 0x00000004b4b07825 */ /* 0x002fe200078e0204 */
[----:B------:R-:W-:Y:S01]  /*1042f0*/  IADD3 R178, R252, 0x180, RZ ;  /* 0x00000180fcb27810 */ /* 0x000fe20007ffe0ff */
[----:B------:R-:W4:Y:S03]  /*104300*/  LDL.LU R248, [R1+0x810] ;  /* 0x0008100001f87983 */ /* 0x000f260000300800 */
[----:B------:R-:W-:Y:S01]  /*104310*/  ISETP.GE.AND P1, PT, R178, c[0x0][0x17c], PT ;  /* 0x00005f00b2007a0c */ /* 0x000fe20003f26270 */
[----:B------:R-:W-:-:S04]  /*104320*/  IMAD.WIDE R178, R181, 0x4, R172 ;  /* 0x00000004b5b27825 */ /* 0x000fc800078e02ac */
[C---:B------:R-:W-:Y:S01]  /*104330*/  IMAD.WIDE R2, R181.reuse, 0x4, R174 ;  /* 0x00000004b5027825 */ /* 0x040fe200078e02ae */
[----:B------:R-:W4:Y:S04]  /*104340*/  LDL.LU R187, [R1+0x510] ;  /* 0x0005100001bb7983 */ /* 0x000f280000300800 */
[----:B------:R1:W-:Y:S02]  /*104350*/  @P2 STG.E [R176.64], R243 ;  /* 0x000000f3b0002986 */ /* 0x0003e4000c101904 */
[C---:B-1----:R-:W-:Y:S02]  /*104360*/  IMAD.WIDE R176, R181.reuse, 0x4, R6 ;  /* 0x00000004b5b07825 */ /* 0x042fe400078e0206 */
[----:B------:R-:W4:Y:S04]  /*104370*/  LDL.LU R243, [R1+0x1ca4] ;  /* 0x001ca40001f37983 */ /* 0x000f280000300800 */
[----:B---3--:R1:W-:Y:S01]  /*104380*/  @P6 STG.E [R2.64], R245 ;  /* 0x000000f502006986 */ /* 0x0083e2000c101904 */
[----:B------:R-:W-:Y:S02]  /*104390*/  @P3 STG.E [R178.64], R185 ;  /* 0x000000b9b2003986 */ /* 0x000fe4000c101904 */
[----:B--2---:R2:W-:Y:S01]  /*1043a0*/  @P5 STG.E [R176.64], R246 ;  /* 0x000000f6b0005986 */ /* 0x0045e2000c101904 */
[----:B-1----:R-:W3:Y:S01]  /*1043b0*/  LDL.LU R245, [R1+0xc54] ;  /* 0x000c540001f57983 */ /* 0x002ee20000300800 */
[----:B------:R-:W-:-:S04]  /*1043c0*/  IMAD.WIDE R2, R181, 0x4, R4 ;  /* 0x00000004b5027825 */ /* 0x000fc800078e0204 */
[----:B--2---:R-:W2:Y:S01]  /*1043d0*/  LDL.LU R246, [R1+0x814] ;  /* 0x0008140001f67983 */ /* 0x004ea20000300800 */
[----:B----4-:R1:W-:Y:S04]  /*1043e0*/  @P4 STG.E [R2.64], R244 ;  /* 0x000000f402004986 */ /* 0x0103e8000c101904 */
[----:B-1----:R-:W4:Y:S01]  /*1043f0*/  LDL.LU R244, [R1+0x514] ;  /* 0x0005140001f47983 */ /* 0x002f220000300800 */
[----:B------:R-:W-:Y:S02]  /*104400*/  ISETP.LT.AND P2, PT, R150, c[0x0][0x178], !P1 ;  /* 0x00005e0096007a0c */ /* 0x000fe40004f41270 */
[----:B------:R-:W-:Y:S02]  /*104410*/  ISETP.LT.AND P3, PT, R151, c[0x0][0x178], !P1 ;  /* 0x00005e0097007a0c */ /* 0x000fe40004f61270 */
[----:B------:R-:W-:-:S02]  /*104420*/  IADD3 R178, R181, c[0x0][0x198], RZ ;  /* 0x00006600b5b27a10 */ /* 0x000fc40007ffe0ff */
[----:B------:R-:W-:Y:S01]  /*104430*/  ISETP.LT.AND P4, PT, R111, c[0x0][0x178], !P1 ;  /* 0x00005e006f007a0c */ /* 0x000fe20004f81270 */
[----:B------:R-:W-:Y:S01]  /*104440*/  ISETP.LT.AND P1, PT, R186, c[0x0][0x178], !P1 ;  /* 0x00005e00ba007a0c */ /* 0x000fe20004f21270 */
[----:B------:R-:W4:Y:S01]  /*104450*/  LDL.LU R184, [R1+0x1cb0] ;  /* 0x001cb00001b87983 */ /* 0x000f220000300800 */
[----:B------:R-:W4:Y:S02]  /*104460*/  LDL.LU R250, [R1+0xe30] ;  /* 0x000e300001fa7983 */ /* 0x000f240000300800 */
[----:B------:R-:W-:-:S04]  /*104470*/  IMAD.WIDE R2, R178, 0x4, R174 ;  /* 0x00000004b2027825 */ /* 0x000fc800078e02ae */
[----:B------:R-:W-:Y:S01]  /*104480*/  IMAD.WIDE R176, R178, 0x4, R172 ;  /* 0x00000004b2b07825 */ /* 0x000fe200078e02ac */
[----:B------:R-:W-:Y:S02]  /*104490*/  ISETP.LT.AND P6, PT, R150, c[0x0][0x178], !P0 ;  /* 0x00005e0096007a0c */ /* 0x000fe400047c1270 */
[----:B------:R-:W-:Y:S01]  /*1044a0*/  ISETP.LT.AND P5, PT, R151, c[0x0][0x178], !P0 ;  /* 0x00005e0097007a0c */ /* 0x000fe200047a1270 */
[----:B------:R-:W4:Y:S04]  /*1044b0*/  LDL.LU R185, [R1+0xa70] ;  /* 0x000a700001b97983 */ /* 0x000f280000300800 */
[----:B------:R1:W-:Y:S01]  /*1044c0*/  @P2 STG.E [R2.64], R251 ;  /* 0x000000fb02002986 */ /* 0x0003e2000c101904 */
[----:B------:R1:W-:Y:S01]  /*1044d0*/  @P3 STG.E [R176.64], R249 ;  /* 0x000000f9b0003986 */ /* 0x0003e2000c101904 */
[----:B------:R-:W-:-:S02]  /*1044e0*/  ISETP.LT.AND P3, PT, R111, c[0x0][0x178], !P0 ;  /* 0x00005e006f007a0c */ /* 0x000fc40004761270 */
[----:B------:R-:W-:Y:S02]  /*1044f0*/  IADD3 R179, R252, 0x182, RZ ;  /* 0x00000182fcb37810 */ /* 0x000fe40007ffe0ff */
[C---:B------:R-:W-:Y:S01]  /*104500*/  IADD3 R182, R178.reuse, c[0x0][0x198], RZ ;  /* 0x00006600b2b67a10 */ /* 0x040fe20007ffe0ff */
[----:B-1----:R-:W-:-:S04]  /*104510*/  IMAD.WIDE R2, R178, 0x4, R6 ;  /* 0x00000004b2027825 */ /* 0x002fc800078e0206 */
[----:B------:R-:W-:Y:S01]  /*104520*/  IMAD.WIDE R176, R178, 0x4, R4 ;  /* 0x00000004b2b07825 */ /* 0x000fe200078e0204 */
[----:B------:R-:W-:-:S03]  /*104530*/  ISETP.GE.AND P2, PT, R179, c[0x0][0x17c], PT ;  /* 0x00005f00b3007a0c */ /* 0x000fc60003f46270 */
[----:B------:R-:W-:Y:S01]  /*104540*/  IMAD.WIDE R178, R182, 0x4, R174 ;  /* 0x00000004b6b27825 */ /* 0x000fe200078e02ae */
[----:B------:R1:W-:Y:S03]  /*104550*/  @P4 STG.E [R2.64], R248 ;  /* 0x000000f802004986 */ /* 0x0003e6000c101904 */
[----:B------:R1:W-:Y:S01]  /*104560*/  @P1 STG.E [R176.64], R187 ;  /* 0x000000bbb0001986 */ /* 0x0003e2000c101904 */
[----:B------:R-:W-:Y:S01]  /*104570*/  ISETP.LT.AND P1, PT, R186, c[0x0][0x178], !P0 ;  /* 0x00005e00ba007a0c */ /* 0x000fe20004721270 */
[----:B------:R-:W-:-:S04]  /*104580*/  IMAD.WIDE R180, R182, 0x4, R172 ;  /* 0x00000004b6b47825 */ /* 0x000fc800078e02ac */
[C---:B-1----:R-:W-:Y:S01]  /*104590*/  IMAD.WIDE R2, R182.reuse, 0x4, R6 ;  /* 0x00000004b6027825 */ /* 0x042fe200078e0206 */
[----:B------:R-:W4:Y:S04]  /*1045a0*/  LDL.LU R187, [R1+0x520] ;  /* 0x0005200001bb7983 */ /* 0x000f280000300800 */
[----:B------:R1:W-:Y:S04]  /*1045b0*/  @P6 STG.E [R178.64], R243 ;  /* 0x000000f3b2006986 */ /* 0x0003e8000c101904 */
[----:B-1----:R-:W4:Y:S04]  /*1045c0*/  LDL.LU R243, [R1+0x1cb4] ;  /* 0x001cb40001f37983 */ /* 0x002f280000300800 */
[----:B---3--:R1:W-:Y:S01]  /*1045d0*/  @P5 STG.E [R180.64], R245 ;  /* 0x000000f5b4005986 */ /* 0x0083e2000c101904 */
[----:B--2---:R2:W-:Y:S03]  /*1045e0*/  @P3 STG.E [R2.64], R246 ;  /* 0x000000f602003986 */ /* 0x0045e6000c101904 */
[----:B-1----:R-:W3:Y:S01]  /*1045f0*/  LDL.LU R245, [R1+0xe34] ;  /* 0x000e340001f57983 */ /* 0x002ee20000300800 */
[----:B--2---:R-:W-:-:S04]  /*104600*/  IMAD.WIDE R2, R182, 0x4, R4 ;  /* 0x00000004b6027825 */ /* 0x004fc800078e0204 */
[----:B------:R-:W2:Y:S01]  /*104610*/  LDL.LU R246, [R1+0xa74] ;  /* 0x000a740001f67983 */ /* 0x000ea20000300800 */
[----:B----4-:R1:W-:Y:S04]  /*104620*/  @P1 STG.E [R2.64], R244 ;  /* 0x000000f402001986 */ /* 0x0103e8000c101904 */
[----:B-1----:R-:W4:Y:S01]  /*104630*/  LDL.LU R244, [R1+0x524] ;  /* 0x0005240001f47983 */ /* 0x002f220000300800 */
[----:B------:R-:W-:Y:S02]  /*104640*/  ISETP.LT.AND P6, PT, R150, c[0x0][0x178], !P2 ;  /* 0x00005e0096007a0c */ /* 0x000fe400057c1270 */
[----:B------:R-:W-:Y:S02]  /*104650*/  ISETP.LT.AND P4, PT, R151, c[0x0][0x178], !P2 ;  /* 0x00005e0097007a0c */ /* 0x000fe40005781270 */
[----:B------:R-:W-:-:S02]  /*104660*/  IADD3 R176, R252, 0x183, RZ ;  /* 0x00000183fcb07810 */ /* 0x000fc40007ffe0ff */
[----:B------:R-:W-:Y:S02]  /*104670*/  ISETP.LT.AND P5, PT, R111, c[0x0][0x178], !P2 ;  /* 0x00005e006f007a0c */ /* 0x000fe400057a1270 */
[----:B------:R-:W-:Y:S02]  /*104680*/  IADD3 R183, R182, c[0x0][0x198], RZ ;  /* 0x00006600b6b77a10 */ /* 0x000fe40007ffe0ff */
[----:B------:R-:W-:Y:S02]  /*104690*/  IADD3 R178, R252, 0x184, RZ ;  /* 0x00000184fcb27810 */ /* 0x000fe40007ffe0ff */
[----:B------:R-:W-:Y:S01]  /*1046a0*/  ISETP.GE.AND P0, PT, R176, c[0x0][0x17c], PT ;  /* 0x00005f00b0007a0c */ /* 0x000fe20003f06270 */
[----:B------:R-:W4:Y:S01]  /*1046b0*/  LDL.LU R251, [R1+0x1cc0] ;  /* 0x001cc00001fb7983 */ /* 0x000f220000300800 */
[----:B------:R-:W-:Y:S01]  /*1046c0*/  ISETP.LT.AND P2, PT, R186, c[0x0][0x178], !P2 ;  /* 0x00005e00ba007a0c */ /* 0x000fe20005741270 */
[----:B------:R-:W-:Y:S01]  /*1046d0*/  IMAD.WIDE R176, R183, 0x4, R174 ;  /* 0x00000004b7b07825 */ /* 0x000fe200078e02ae */
[----:B------:R-:W-:-:S03]  /*1046e0*/  ISETP.GE.AND P3, PT, R178, c[0x0][0x17c], PT ;  /* 0x00005f00b2007a0c */ /* 0x000fc60003f66270 */
[----:B------:R-:W-:-:S04]  /*1046f0*/  IMAD.WIDE R178, R183, 0x4, R172 ;  /* 0x00000004b7b27825 */ /* 0x000fc800078e02ac */
[----:B------:R-:W-:Y:S01]  /*104700*/  IMAD.WIDE R180, R183, 0x4, R6 ;  /* 0x00000004b7b47825 */ /* 0x000fe200078e0206 */
[----:B------:R-:W4:Y:S04]  /*104710*/  LDL.LU R249, [R1+0x13c0] ;  /* 0x0013c00001f97983 */ /* 0x000f280000300800 */
[----:B------:R-:W-:Y:S01]  /*104720*/  @P6 STG.E [R176.64], R184 ;  /* 0x000000b8b0006986 */ /* 0x000fe2000c101904 */
[----:B------:R-:W-:Y:S01]  /*104730*/  @P4 STG.E [R178.64], R250 ;  /* 0x000000fab2004986 */ /* 0x000fe2000c101904 */
[----:B------:R-:W-:Y:S01]  /*104740*/  ISETP.LT.AND P4, PT, R150, c[0x0][0x178], !P0 ;  /* 0x00005e0096007a0c */ /* 0x000fe20004781270 */
[----:B------:R1:W-:Y:S01]  /*104750*/  @P5 STG.E [R180.64], R185 ;  /* 0x000000b9b4005986 */ /* 0x0003e2000c101904 */
[----:B------:R-:W-:Y:S01]  /*104760*/  ISETP.LT.AND P5, PT, R151, c[0x0][0x178], !P0 ;  /* 0x00005e0097007a0c */ /* 0x000fe200047a1270 */
[----:B------:R-:W4:Y:S01]  /*104770*/  LDL.LU R248, [R1+0xc60] ;  /* 0x000c600001f87983 */ /* 0x000f220000300800 */
[----:B------:R-:W-:Y:S01]  /*104780*/  ISETP.LT.AND P1, PT, R111, c[0x0][0x178], !P0 ;  /* 0x00005e006f007a0c */ /* 0x000fe20004721270 */
[----:B------:R-:W-:Y:S01]  /*104790*/  ISETP.LT.AND P0, PT, R186, c[0x0][0x178], !P0 ;  /* 0x00005e00ba007a0c */ /* 0x000fe20004701270 */
[C---:B-1----:R-:W-:Y:S01]  /*1047a0*/  IADD3 R181, R183.reuse, c[0x0][0x198], RZ ;  /* 0x00006600b7b57a10 */ /* 0x042fe20007ffe0ff */
[----:B------:R-:W-:Y:S01]  /*1047b0*/  IMAD.WIDE R178, R183, 0x4, R4 ;  /* 0x00000004b7b27825 */ /* 0x000fe200078e0204 */
[----:B------:R-:W4:Y:S03]  /*1047c0*/  LDL.LU R185, [R1+0x820] ;  /* 0x0008200001b97983 */ /* 0x000f260000300800 */
[----:B------:R-:W-:-:S04]  /*1047d0*/  IMAD.WIDE R2, R181, 0x4, R174 ;  /* 0x00000004b5027825 */ /* 0x000fc800078e02ae */
[C---:B------:R-:W-:Y:S01]  /*1047e0*/  IMAD.WIDE R176, R181.reuse, 0x4, R172 ;  /* 0x00000004b5b07825 */ /* 0x040fe200078e02ac */
[----:B------:R-:W-:Y:S04]  /*1047f0*/  @P2 STG.E [R178.64], R187 ;  /* 0x000000bbb2002986 */ /* 0x000fe8000c101904 */
[----:B------:R1:W-:Y:S04]  /*104800*/  @P4 STG.E [R2.64], R243 ;  /* 0x000000f302004986 */ /* 0x0003e8000c101904 */
[----:B-1----:R-:W4:Y:S01]  /*104810*/  LDL.LU R243, [R1+0x1cc4] ;  /* 0x001cc40001f37983 */ /* 0x002f220000300800 */
[----:B------:R-:W-:-:S03]  /*104820*/  IMAD.WIDE R2, R181, 0x4, R6 ;  /* 0x00000004b5027825 */ /* 0x000fc600078e0206 */
[----:B---3--:R1:W-:Y:S04]  /*104830*/  @P5 STG.E [R176.64], R245 ;  /* 0x000000f5b0005986 */ /* 0x0083e8000c101904 */
[----:B--2---:R-:W-:Y:S01]  /*104840*/  @P1 STG.E [R2.64], R246 ;  /* 0x000000f602001986 */ /* 0x004fe2000c101904 */
[----:B-1----:R-:W-:-:S03]  /*104850*/  IMAD.WIDE R176, R181, 0x4, R4 ;  /* 0x00000004b5b07825 */ /* 0x002fc600078e0204 */
[----:B------:R-:W2:Y:S04]  /*104860*/  LDL.LU R245, [R1+0x13c4] ;  /* 0x0013c40001f57983 */ /* 0x000ea80000300800 */
[----:B----4-:R1:W-:Y:S04]  /*104870*/  @P0 STG.E [R176.64], R244 ;  /* 0x000000f4b0000986 */ /* 0x0103e8000c101904 */
[----:B-1----:R-:W3:Y:S01]  /*104880*/  LDL.LU R244, [R1+0xc64] ;  /* 0x000c640001f47983 */ /* 0x002ee20000300800 */
[----:B------:R-:W4:Y:S02]  /*104890*/  LDL.LU R187, [R1+0x824] ;  /* 0x0008240001bb7983 */ /* 0x000f240000300800 */
[----:B------:R-:W4:Y:S01]  /*1048a0*/  LDL.LU R246, [R1+0x1ce0] ;  /* 0x001ce00001f67983 */ /* 0x000f220000300800 */
[----:B------:R-:W-:-:S02]  /*1048b0*/  IADD3 R180, R252, 0x185, RZ ;  /* 0x00000185fcb47810 */ /* 0x000fc40007ffe0ff */
[----:B------:R-:W-:Y:S02]  /*1048c0*/  ISETP.LT.AND P6, PT, R150, c[0x0][0x178], !P3 ;  /* 0x00005e0096007a0c */ /* 0x000fe40005fc1270 */
[----:B------:R-:W-:Y:S02]  /*1048d0*/  ISETP.LT.AND P5, PT, R151, c[0x0][0x178], !P3 ;  /* 0x00005e0097007a0c */ /* 0x000fe40005fa1270 */
[----:B------:R-:W-:Y:S02]  /*1048e0*/  ISETP.LT.AND P4, PT, R111, c[0x0][0x178], !P3 ;  /* 0x00005e006f007a0c */ /* 0x000fe40005f81270 */
[----:B------:R-:W-:Y:S01]  /*1048f0*/  ISETP.GE.AND P2, PT, R180, c[0x0][0x17c], PT ;  /* 0x00005f00b4007a0c */ /* 0x000fe20003f46270 */
[----:B------:R-:W-:Y:S01]  /*104900*/  IADD3 R180, R181, c[0x0][0x198], RZ ;  /* 0x00006600b5b47a10 */ /* 0x000fe20007ffe0ff */
[----:B------:R-:W-:Y:S01]  /*104910*/  IADD3 R182, R252, 0x187, RZ ;  /* 0x00000187fcb67810 */ /* 0x000fe20007ffe0ff */
[----:B------:R-:W4:Y:S03]  /*104920*/  LDL.LU R250, [R1+0x13b0] ;  /* 0x0013b00001fa7983 */ /* 0x000f260000300800 */
[----:B------:R-:W-:Y:S01]  /*104930*/  IMAD.WIDE R178, R180, 0x4, R174 ;  /* 0x00000004b4b27825 */ /* 0x000fe200078e02ae */
[----:B------:R-:W-:-:S03]  /*104940*/  ISETP.LT.AND P3, PT, R186, c[0x0][0x178], !P3 ;  /* 0x00005e00ba007a0c */ /* 0x000fc60005f61270 */
[----:B------:R-:W-:-:S04]  /*104950*/  IMAD.WIDE R176, R180, 0x4, R172 ;  /* 0x00000004b4b07825 */ /* 0x000fc800078e02ac */
[----:B------:R-:W-:Y:S01]  /*104960*/  IMAD.WIDE R2, R180, 0x4, R6 ;  /* 0x00000004b4027825 */ /* 0x000fe200078e0206 */
[----:B------:R1:W-:Y:S01]  /*104970*/  @P6 STG.E [R178.64], R251 ;  /* 0x000000fbb2006986 */ /* 0x0003e2000c101904 */
[----:B------:R-:W-:Y:S02]  /*104980*/  ISETP.LT.AND P6, PT, R150, c[0x0][0x178], !P2 ;  /* 0x00005e0096007a0c */ /* 0x000fe400057c1270 */
[----:B------:R-:W-:Y:S01]  /*104990*/  IADD3 R181, R180, c[0x0][0x198], RZ ;  /* 0x00006600b4b57a10 */ /* 0x000fe20007ffe0ff */
[----:B------:R1:W-:Y:S01]  /*1049a0*/  @P5 STG.E [R176.64], R249 ;  /* 0x000000f9b0005986 */ /* 0x0003e2000c101904 */
[----:B------:R1:W-:Y:S01]  /*1049b0*/  @P4 STG.E [R2.64], R248 ;  /* 0x000000f802004986 */ /* 0x0003e2000c101904 */
[----:B------:R-:W-:Y:S02]  /*1049c0*/  ISETP.LT.AND P1, PT, R151, c[0x0][0x178], !P2 ;  /* 0x00005e0097007a0c */ /* 0x000fe40005721270 */
[----:B------:R-:W-:Y:S02]  /*1049d0*/  ISETP.LT.AND P5, PT, R111, c[0x0][0x178], !P2 ;  /* 0x00005e006f007a0c */ /* 0x000fe400057a1270 */
[----:B-1----:R-:W-:Y:S01]  /*1049e0*/  IADD3 R178, R252, 0x186, RZ ;  /* 0x00000186fcb27810 */ /* 0x002fe20007ffe0ff */
[----:B------:R-:W-:-:S04]  /*1049f0*/  IMAD.WIDE R176, R181, 0x4, R174 ;  /* 0x00000004b5b07825 */ /* 0x000fc800078e02ae */
[----:B------:R-:W-:Y:S01]  /*104a00*/  IMAD.WIDE R2, R180, 0x4, R4 ;  /* 0x00000004b4027825 */ /* 0x000fe200078e0204 */
[----:B------:R-:W-:Y:S02]  /*104a10*/  ISETP.GE.AND P0, PT, R178, c[0x0][0x17c], PT ;  /* 0x00005f00b2007a0c */ /* 0x000fe40003f06270 */
[----:B------:R-:W-:Y:S01]  /*104a20*/  ISETP.LT.AND P2, PT, R186, c[0x0][0x178], !P2 ;  /* 0x00005e00ba007a0c */ /* 0x000fe20005741270 */
[----:B------:R-:W4:Y:S04]  /*104a30*/  LDL.LU R249, [R1+0xa80] ;  /* 0x000a800001f97983 */ /* 0x000f280000300800 */
[----:B------:R1:W-:Y:S01]  /*104a40*/  @P3 STG.E [R2.64], R185 ;  /* 0x000000b902003986 */ /* 0x0003e2000c101904 */
[----:B------:R-:W-:Y:S01]  /*104a50*/  IMAD.WIDE R178, R181, 0x4, R172 ;  /* 0x00000004b5b27825 */ /* 0x000fe200078e02ac */
[----:B------:R-:W-:-:S03]  /*104a60*/  ISETP.GE.AND P4, PT, R182, c[0x0][0x17c], PT ;  /* 0x00005f00b6007a0c */ /* 0x000fc60003f86270 */
[C---:B------:R-:W-:Y:S02]  /*104a70*/  IADD3 R182, R181.reuse, c[0x0][0x198], RZ ;  /* 0x00006600b5b67a10 */ /* 0x040fe40007ffe0ff */
[C---:B-1----:R-:W-:Y:S01]  /*104a80*/  IMAD.WIDE R2, R181.reuse, 0x4, R6 ;  /* 0x00000004b5027825 */ /* 0x042fe200078e0206 */
[----:B------:R1:W-:Y:S01]  /*104a90*/  @P6 STG.E [R176.64], R243 ;  /* 0x000000f3b0006986 */ /* 0x0003e2000c101904 */
[----:B------:R-:W-:Y:S02]  /*104aa0*/  ISETP.LT.AND P6, PT, R150, c[0x0][0x178], !P0 ;  /* 0x00005e0096007a0c */ /* 0x000fe400047c1270 */
[----:B------:R-:W-:Y:S01]  /*104ab0*/  IMAD.WIDE R180, R181, 0x4, R4 ;  /* 0x00000004b5b47825 */ /* 0x000fe200078e0204 */
[----:B-1----:R-:W4:Y:S03]  /*104ac0*/  LDL.LU R243, [R1+0x1ce4] ;  /* 0x001ce40001f37983 */ /* 0x002f260000300800 */
[----:B------:R-:W4:Y:S01]  /*104ad0*/  LDL.LU R248, [R1+0x1754] ;  /* 0x0017540001f87983 */ /* 0x000f220000300800 */
[----:B--2---:R1:W-:Y:S04]  /*104ae0*/  @P1 STG.E [R178.64], R245 ;  /* 0x000000f5b2001986 */ /* 0x0043e8000c101904 */
[----:B-1----:R-:W2:Y:S04]  /*104af0*/  LDL.LU R245, [R1+0x13b4] ;  /* 0x0013b40001f57983 */ /* 0x002ea80000300800 */
[----:B---3--:R1:W-:Y:S01]  /*104b00*/  @P5 STG.E [R2.64], R244 ;  /* 0x000000f402005986 */ /* 0x0083e2000c101904 */
[----:B----4-:R3:W-:Y:S03]  /*104b10*/  @P2 STG.E [R180.64], R187 ;  /* 0x000000bbb4002986 */ /* 0x0107e6000c101904 */
[----:B-1----:R-:W4:Y:S01]  /*104b20*/  LDL.LU R244, [R1+0xa84] ;  /* 0x000a840001f47983 */ /* 0x002f220000300800 */
[----:B------:R-:W-:-:S04]  /*104b30*/  IMAD.WIDE R2, R182, 0x4, R174 ;  /* 0x00000004b6027825 */ /* 0x000fc800078e02ae */
[----:B------:R-:W2:Y:S02]  /*104b40*/  LDL.LU R183, [R1+0x1d10] ;  /* 0x001d100001b77983 */ /* 0x000ea40000300800 */
[----:B------:R-:W2:Y:S01]  /*104b50*/  LDL.LU R184, [R1+0x1cd0] ;  /* 0x001cd00001b87983 */ /* 0x000ea20000300800 */
[----:B------:R-:W2:Y:S01]  /*104b60*/  LDL.LU R251, [R1+0x1740] ;  /* 0x0017400001fb7983 */ /* 0x000ea20000300800 */
[----:B------:R-:W2:Y:S03]  /*104b70*/  LDL.LU R185, [R1+0xe40] ;  /* 0x000e400001b97983 */ /* 0x000ea60000300800 */
[----:B---3--:R-:W2:Y:S04]  /*104b80*/  LDL.LU R187, [R1+0x1d14] ;  /* 0x001d140001bb7983 */ /* 0x008ea80000300800 */
[----:B------:R1:W-:Y:S04]  /*104b90*/  @P6 STG.E [R2.64], R246 ;  /* 0x000000f602006986 */ /* 0x0003e8000c101904 */
[----:B-1----:R-:W2:Y:S01]  /*104ba0*/  LDL.LU R246, [R1+0x44a0] ;  /* 0x0044a00001f67983 */ /* 0x002ea20000300800 */
[----:B------:R-:W2:Y:S01]  /*104bb0*/  LDL.LU R3, [R1+0x1750] ;  /* 0x0017500001037983 */ /* 0x000ea20000300800 */
[----:B------:R-:W-:-:S02]  /*104bc0*/  ISETP.LT.AND P3, PT, R151, c[0x0][0x178], !P0 ;  /* 0x00005e0097007a0c */ /* 0x000fc40004761270 */
[----:B------:R-:W-:Y:S02]  /*104bd0*/  ISETP.LT.AND P1, PT, R111, c[0x0][0x178], !P0 ;  /* 0x00005e006f007a0c */ /* 0x000fe40004721270 */
[----:B------:R-:W-:Y:S01]  /*104be0*/  IADD3 R176, R252, 0x188, RZ ;  /* 0x00000188fcb07810 */ /* 0x000fe20007ffe0ff */
[----:B------:R-:W-:-:S03]  /*104bf0*/  IMAD.WIDE R178, R182, 0x4, R6 ;  /* 0x00000004b6b27825 */ /* 0x000fc600078e0206 */
[----:B------:R-:W-:Y:S01]  /*104c00*/  ISETP.GE.AND P5, PT, R176, c[0x0][0x17c], PT ;  /* 0x00005f00b0007a0c */ /* 0x000fe20003fa6270 */
[----:B------:R-:W-:Y:S01]  /*104c10*/  IMAD.WIDE R176, R182, 0x4, R172 ;  /* 0x00000004b6b07825 */ /* 0x000fe200078e02ac */
[----:B------:R-:W-:-:S03]  /*104c20*/  ISETP.LT.AND P0, PT, R186, c[0x0][0x178], !P0 ;  /* 0x00005e00ba007a0c */ /* 0x000fc60004701270 */
[C---:B------:R-:W-:Y:S01]  /*104c30*/  IMAD.WIDE R180, R182.reuse, 0x4, R4 ;  /* 0x00000004b6b47825 */ /* 0x040fe200078e0204 */
[----:B------:R-:W-:Y:S02]  /*104c40*/  IADD3 R182, R182, c[0x0][0x198], RZ ;  /* 0x00006600b6b67a10 */ /* 0x000fe40007ffe0ff */
[----:B------:R-:W-:Y:S02]  /*104c50*/  ISETP.LT.AND P2, PT, R111, c[0x0][0x178], !P4 ;  /* 0x00005e006f007a0c */ /* 0x000fe40006741270 */
[----:B------:R-:W-:Y:S02]  /*104c60*/  IADD3 R2, R252, 0x189, RZ ;  /* 0x00000189fc027810 */ /* 0x000fe40007ffe0ff */
[C---:B------:R-:W-:Y:S01]  /*104c70*/  ISETP.LT.AND P6, PT, R150.reuse, c[0x0][0x178], !P5 ;  /* 0x00005e0096007a0c */ /* 0x040fe20006fc1270 */
[----:B--2---:R-:W-:Y:S01]  /*104c80*/  @P3 STG.E [R176.64], R3 ;  /* 0x00000003b0003986 */ /* 0x004fe2000c101904 */
[----:B------:R1:W-:Y:S01]  /*104c90*/  @P1 STG.E [R178.64], R250 ;  /* 0x000000fab2001986 */ /* 0x0003e2000c101904 */
[----:B------:R-:W-:-:S02]  /*104ca0*/  ISETP.LT.AND P1, PT, R150, c[0x0][0x178], !P4 ;  /* 0x00005e0096007a0c */ /* 0x000fc40006721270 */
[----:B------:R-:W-:Y:S01]  /*104cb0*/  ISETP.LT.AND P3, PT, R151, c[0x0][0x178], !P4 ;  /* 0x00005e0097007a0c */ /* 0x000fe20006761270 */
[----:B------:R-:W-:Y:S01]  /*104cc0*/  @P0 STG.E [R180.64], R249 ;  /* 0x000000f9b4000986 */ /* 0x000fe2000c101904 */
[----:B------:R-:W-:Y:S01]  /*104cd0*/  ISETP.GE.AND P0, PT, R2, c[0x0][0x17c], PT ;  /* 0x00005f0002007a0c */ /* 0x000fe20003f06270 */
[----:B-1----:R-:W-:-:S04]  /*104ce0*/  IMAD.WIDE R178, R182, 0x4, R174 ;  /* 0x00000004b6b27825 */ /* 0x002fc800078e02ae */
[----:B------:R-:W-:-:S04]  /*104cf0*/  IMAD.WIDE R2, R182, 0x4, R172 ;  /* 0x00000004b6027825 */ /* 0x000fc800078e02ac */
[----:B------:R-:W-:Y:S01]  /*104d00*/  IMAD.WIDE R176, R182, 0x4, R6 ;  /* 0x00000004b6b07825 */ /* 0x000fe200078e0206 */
[----:B------:R1:W-:Y:S03]  /*104d10*/  @P1 STG.E [R178.64], R243 ;  /* 0x000000f3b2001986 */ /* 0x0003e6000c101904 */
[----:B------:R-:W-:Y:S02]  /*104d20*/  @P3 STG.E [R2.64], R248 ;  /* 0x000000f802003986 */ /* 0x000fe4000c101904 */
[----:B------:R2:W-:Y:S01]  /*104d30*/  @P2 STG.E [R176.64], R245 ;  /* 0x000000f5b0002986 */ /* 0x0005e2000c101904 */
[----:B-1----:R-:W3:Y:S01]  /*104d40*/  LDL.LU R243, [R1+0x1cd4] ;  /* 0x001cd40001f37983 */ /* 0x002ee20000300800 */
[----:B--2---:R-:W2:Y:S01]  /*104d50*/  LDL.LU R245, [R1+0x1744] ;  /* 0x0017440001f57983 */ /* 0x004ea20000300800 */
[----:B------:R-:W-:Y:S02]  /*104d60*/  ISETP.LT.AND P4, PT, R186, c[0x0][0x178], !P4 ;  /* 0x00005e00ba007a0c */ /* 0x000fe40006781270 */
[C---:B------:R-:W-:Y:S01]  /*104d70*/  IADD3 R180, R182.reuse, c[0x0][0x198], RZ ;  /* 0x00006600b6b47a10 */ /* 0x040fe20007ffe0ff */
[----:B------:R-:W-:Y:S01]  /*104d80*/  IMAD.WIDE R178, R182, 0x4, R4 ;  /* 0x00000004b6b27825 */ /* 0x000fe200078e0204 */
[----:B------:R-:W-:-:S03]  /*104d90*/  ISETP.LT.AND P1, PT, R151, c[0x0][0x178], !P5 ;  /* 0x00005e0097007a0c */ /* 0x000fc60006f21270 */
[----:B------:R-:W-:Y:S01]  /*104da0*/  IMAD.WIDE R2, R180, 0x4, R174 ;  /* 0x00000004b4027825 */ /* 0x000fe200078e02ae */
[----:B------:R-:W-:-:S03]  /*104db0*/  ISETP.LT.AND P3, PT, R111, c[0x0][0x178], !P5 ;  /* 0x00005e006f007a0c */ /* 0x000fc60006f61270 */
[----:B------:R-:W-:Y:S02]  /*104dc0*/  ISETP.LT.AND P5, PT, R186, c[0x0][0x178], !P5 ;  /* 0x00005e00ba007a0c */ /* 0x000fe40006fa1270 */
[----:B------:R-:W-:Y:S01]  /*104dd0*/  IMAD.WIDE R176, R180, 0x4, R172 ;  /* 0x00000004b4b07825 */ /* 0x000fe200078e02ac */
[----:B----4-:R1:W-:Y:S03]  /*104de0*/  @P4 STG.E [R178.64], R244 ;  /* 0x000000f4b2004986 */ /* 0x0103e6000c101904 */
[----:B------:R4:W-:Y:S01]  /*104df0*/  @P6 STG.E [R2.64], R183 ;  /* 0x000000b702006986 */ /* 0x0009e2000c101904 */
[----:B------:R-:W-:Y:S02]  /*104e00*/  ISETP.LT.AND P6, PT, R150, c[0x0][0x178], !P0 ;  /* 0x00005e0096007a0c */ /* 0x000fe400047c1270 */
[----:B------:R-:W-:Y:S02]  /*104e10*/  IADD3 R181, R180, c[0x0][0x198], RZ ;  /* 0x00006600b4b57a10 */ /* 0x000fe40007ffe0ff */
[----:B------:R-:W-:Y:S01]  /*104e20*/  ISETP.LT.AND P4, PT, R151, c[0x0][0x178], !P0 ;  /* 0x00005e0097007a0c */ /* 0x000fe20004781270 */
[----:B------:R4:W-:Y:S04]  /*104e30*/  @P1 STG.E [R176.64], R184 ;  /* 0x000000b8b0001986 */ /* 0x0009e8000c101904 */
[----:B-1----:R-:W2:Y:S01]  /*104e40*/  LDL.LU R244, [R1+0xe44] ;  /* 0x000e440001f47983 */ /* 0x002ea20000300800 */
[----:B------:R-:W-:Y:S01]  /*104e50*/  IADD3 R178, R252, 0x18a, RZ ;  /* 0x0000018afcb27810 */ /* 0x000fe20007ffe0ff */
[----:B------:R-:W2:Y:S02]  /*104e60*/  LDL.LU R250, [R1+0x1d40] ;  /* 0x001d400001fa7983 */ /* 0x000ea40000300800 */
[----:B----4-:R-:W-:Y:S01]  /*104e70*/  IMAD.WIDE R2, R180, 0x4, R6 ;  /* 0x00000004b4027825 */ /* 0x010fe200078e0206 */
[----:B------:R-:W4:Y:S01]  /*104e80*/  LDL.LU R249, [R1+0x1d00] ;  /* 0x001d000001f97983 */ /* 0x000f220000300800 */
[----:B------:R-:W-:-:S02]  /*104e90*/  ISETP.GE.AND P2, PT, R178, c[0x0][0x17c], PT ;  /* 0x00005f00b2007a0c */ /* 0x000fc40003f46270 */
[----:B------:R-:W-:-:S04]  /*104ea0*/  IMAD.WIDE R178, R180, 0x4, R4 ;  /* 0x00000004b4b27825 */ /* 0x000fc800078e0204 */
[----:B------:R-:W-:Y:S01]  /*104eb0*/  IMAD.WIDE R176, R181, 0x4, R174 ;  /* 0x00000004b5b07825 */ /* 0x000fe200078e02ae */
[----:B------:R1:W-:Y:S04]  /*104ec0*/  @P3 STG.E [R2.64], R251 ;  /* 0x000000fb02003986 */ /* 0x0003e8000c101904 */
[----:B------:R-:W4:Y:S01]  /*104ed0*/  LDL.LU R248, [R1+0x1a90] ;  /* 0x001a900001f87983 */ /* 0x000f220000300800 */
[----:B------:R1:W-:Y:S01]  /*104ee0*/  @P5 STG.E [R178.64], R185 ;  /* 0x000000b9b2005986 */ /* 0x0003e2000c101904 */
[----:B------:R-:W-:Y:S01]  /*104ef0*/  ISETP.LT.AND P5, PT, R111, c[0x0][0x178], !P0 ;  /* 0x00005e006f007a0c */ /* 0x000fe200047a1270 */
[----:B------:R1:W-:Y:S02]  /*104f00*/  @P6 STG.E [R176.64], R187 ;  /* 0x000000bbb0006986 */ /* 0x0003e4000c101904 */
[C---:B-1----:R-:W-:Y:S01]  /*104f10*/  IMAD.WIDE R2, R181.reuse, 0x4, R172 ;  /* 0x00000004b5027825 */ /* 0x042fe200078e02ac */
[----:B------:R-:W4:Y:S03]  /*104f20*/  LDL.LU R185, [R1+0xff0] ;  /* 0x000ff00001b97983 */ /* 0x000f260000300800 */
[----:B------:R-:W4:Y:S01]  /*104f30*/  LDL.LU R187, [R1+0x1d44] ;  /* 0x001d440001bb7983 */ /* 0x000f220000300800 */
[----:B---3--:R1:W-:Y:S02]  /*104f40*/  @P4 STG.E [R2.64], R243 ;  /* 0x000000f302004986 */ /* 0x0083e4000c101904 */
[----:B-1----:R-:W-:-:S02]  /*104f50*/  IMAD.WIDE R2, R181, 0x4, R6 ;  /* 0x00000004b5027825 */ /* 0x002fc400078e0206 */
[----:B------:R-:W3:Y:S04]  /*104f60*/  LDL.LU R243, [R1+0x1d04] ;  /* 0x001d040001f37983 */ /* 0x000ee80000300800 */
[----:B--2---:R1:W-:Y:S04]  /*104f70*/  @P5 STG.E [R2.64], R245 ;  /* 0x000000f502005986 */ /* 0x0043e8000c101904 */
[----:B-1----:R-:W2:Y:S01]  /*104f80*/  LDL.LU R245, [R1+0x1a94] ;  /* 0x001a940001f57983 */ /* 0x002ea20000300800 */
[----:B------:R-:W-:Y:S02]  /*104f90*/  ISETP.LT.AND P0, PT, R186, c[0x0][0x178], !P0 ;  /* 0x00005e00ba007a0c */ /* 0x000fe40004701270 */
[----:B------:R-:W-:-:S02]  /*104fa0*/  ISETP.LT.AND P1, PT, R150, c[0x0][0x178], !P2 ;  /* 0x00005e0096007a0c */ /* 0x000fc40005721270 */
[----:B------:R-:W-:Y:S02]  /*104fb0*/  IADD3 R179, R252, 0x18b, RZ ;  /* 0x0000018bfcb37810 */ /* 0x000fe40007ffe0ff */
[----:B------:R-:W-:Y:S01]  /*104fc0*/  ISETP.LT.AND P3, PT, R151, c[0x0][0x178], !P2 ;  /* 0x00005e0097007a0c */ /* 0x000fe20005761270 */
[C---:B------:R-:W-:Y:S01]  /*104fd0*/  IMAD.WIDE R176, R181.reuse, 0x4, R4 ;  /* 0x00000004b5b07825 */ /* 0x040fe200078e0204 */
[----:B------:R-:W-:Y:S02]  /*104fe0*/  IADD3 R180, R181, c[0x0][0x198], RZ ;  /* 0x00006600b5b47a10 */ /* 0x000fe40007ffe0ff */
[----:B------:R-:W-:Y:S02]  /*104ff0*/  ISETP.GE.AND P4, PT, R179, c[0x0][0x17c], PT ;  /* 0x00005f00b3007a0c */ /* 0x000fe40003f86270 */
[----:B------:R-:W-:Y:S01]  /*105000*/  ISETP.LT.AND P6, PT, R111, c[0x0][0x178], !P2 ;  /* 0x00005e006f007a0c */ /* 0x000fe200057c1270 */
[----:B------:R-:W-:Y:S01]  /*105010*/  ISETP.LT.AND P2, PT, R186, c[0x0][0x178], !P2 ;  /* 0x00005e00ba007a0c */ /* 0x000fe20005741270 */
[----:B------:R-:W-:Y:S01]  /*105020*/  IADD3 R178, R252, 0x18c, RZ ;  /* 0x0000018cfcb27810 */ /* 0x000fe20007ffe0ff */
[----:B------:R-:W-:Y:S01]  /*105030*/  IMAD.WIDE R2, R180, 0x4, R174 ;  /* 0x00000004b4027825 */ /* 0x000fe200078e02ae */
[----:B------:R1:W-:Y:S01]  /*105040*/  @P0 STG.E [R176.64], R244 ;  /* 0x000000f4b0000986 */ /* 0x0003e2000c101904 */
[----:B------:R-:W-:-:S02]  /*105050*/  ISETP.LT.AND P0, PT, R150, c[0x0][0x178], !P4 ;  /* 0x00005e0096007a0c */ /* 0x000fc40006701270 */
[----:B------:R-:W-:Y:S02]  /*105060*/  IADD3 R181, R180, c[0x0][0x198], RZ ;  /* 0x00006600b4b57a10 */ /* 0x000fe40007ffe0ff */
[----:B------:R-:W-:Y:S01]  /*105070*/  ISETP.GE.AND P5, PT, R178, c[0x0][0x17c], PT ;  /* 0x00005f00b2007a0c */ /* 0x000fe20003fa6270 */
[----:B------:R4:W-:Y:S01]  /*105080*/  @P1 STG.E [R2.64], R250 ;  /* 0x000000fa02001986 */ /* 0x0009e2000c101904 */
[C---:B------:R-:W-:Y:S01]  /*105090*/  IMAD.WIDE R178, R180.reuse, 0x4, R6 ;  /* 0x00000004b4b27825 */ /* 0x040fe200078e0206 */
[----:B------:R-:W-:Y:S02]  /*1050a0*/  ISETP.LT.AND P1, PT, R151, c[0x0][0x178], !P4 ;  /* 0x00005e0097007a0c */ /* 0x000fe40006721270 */
[----:B-1----:R-:W2:Y:S01]  /*1050b0*/  LDL.LU R244, [R1+0xff4] ;  /* 0x000ff40001f47983 */ /* 0x002ea20000300800 */
[----:B------:R-:W-:-:S04]  /*1050c0*/  IMAD.WIDE R176, R180, 0x4, R172 ;  /* 0x00000004b4b07825 */ /* 0x000fc800078e02ac */
[----:B------:R-:W2:Y:S02]  /*1050d0*/  LDL.LU R184, [R1+0x1d60] ;  /* 0x001d600001b87983 */ /* 0x000ea40000300800 */
[----:B----4-:R-:W-:Y:S01]  /*1050e0*/  IMAD.WIDE R2, R180, 0x4, R4 ;  /* 0x00000004b4027825 */ /* 0x010fe200078e0204 */
[----:B------:R1:W-:Y:S03]  /*1050f0*/  @P3 STG.E [R176.64], R249 ;  /* 0x000000f9b0003986 */ /* 0x0003e6000c101904 */
[----:B------:R4:W-:Y:S02]  /*105100*/  @P6 STG.E [R178.64], R248 ;  /* 0x000000f8b2006986 */ /* 0x0009e4000c101904 */
[----:B------:R4:W-:Y:S01]  /*105110*/  @P2 STG.E [R2.64], R185 ;  /* 0x000000b902002986 */ /* 0x0009e2000c101904 */
[----:B------:R-:W-:Y:S01]  /*105120*/  ISETP.LT.AND P6, PT, R111, c[0x0][0x178], !P4 ;  /* 0x00005e006f007a0c */ /* 0x000fe200067c1270 */
[----:B-1----:R-:W2:Y:S01]  /*105130*/  LDL.LU R249, [R1+0x1d30] ;  /* 0x001d300001f97983 */ /* 0x002ea20000300800 */
[----:B------:R-:W-:-:S04]  /*105140*/  IMAD.WIDE R176, R181, 0x4, R174 ;  /* 0x00000004b5b07825 */ /* 0x000fc800078e02ae */
[----:B----4-:R-:W4:Y:S02]  /*105150*/  LDL.LU R248, [R1+0x1cf0] ;  /* 0x001cf00001f87983 */ /* 0x010f240000300800 */
[----:B------:R-:W4:Y:S02]  /*105160*/  LDL.LU R185, [R1+0x1000] ;  /* 0x0010000001b97983 */ /* 0x000f240000300800 */
[C---:B------:R-:W-:Y:S01]  /*105170*/  IMAD.WIDE R2, R181.reuse, 0x4, R172 ;  /* 0x00000004b5027825 */ /* 0x040fe200078e02ac */
[----:B------:R1:W-:Y:S04]  /*105180*/  @P0 STG.E [R176.64], R187 ;  /* 0x000000bbb0000986 */ /* 0x0003e8000c101904 */
[----:B-1----:R-:W4:Y:S01]  /*105190*/  LDL.LU R187, [R1+0x1d64] ;  /* 0x001d640001bb7983 */ /* 0x002f220000300800 */
[----:B------:R-:W-:-:S03]  /*1051a0*/  IMAD.WIDE R176, R181, 0x4, R6 ;  /* 0x00000004b5b07825 */ /* 0x000fc600078e0206 */
[----:B---3--:R1:W-:Y:S04]  /*1051b0*/  @P1 STG.E [R2.64], R243 ;  /* 0x000000f302001986 */ /* 0x0083e8000c101904 */
[----:B-1----:R-:W3:Y:S04]  /*1051c0*/  LDL.LU R243, [R1+0x1d34] ;  /* 0x001d340001f37983 */ /* 0x002ee80000300800 */
[----:B--2---:R1:W-:Y:S04]  /*1051d0*/  @P6 STG.E [R176.64], R245 ;  /* 0x000000f5b0006986 */ /* 0x0043e8000c101904 */
[----:B-1----:R-:W2:Y:S01]  /*1051e0*/  LDL.LU R245, [R1+0x1cf4] ;  /* 0x001cf40001f57983 */ /* 0x002ea20000300800 */
[----:B------:R-:W-:-:S02]  /*1051f0*/  IADD3 R178, R252, 0x18d, RZ ;  /* 0x0000018dfcb27810 */ /* 0x000fc40007ffe0ff */
[----:B------:R-:W-:Y:S02]  /*105200*/  ISETP.LT.AND P4, PT, R186, c[0x0][0x178], !P4 ;  /* 0x00005e00ba007a0c */ /* 0x000fe40006781270 */
[----:B------:R-:W-:Y:S01]  /*105210*/  ISETP.GE.AND P3, PT, R178, c[0x0][0x17c], PT ;  /* 0x00005f00b2007a0c */ /* 0x000fe20003f66270 */
[----:B------:R-:W-:Y:S01]  /*105220*/  IADD3 R178, R252, 0x18e, RZ ;  /* 0x0000018efcb27810 */ /* 0x000fe20007ffe0ff */
[----:B------:R-:W-:Y:S02]  /*105230*/  ISETP.LT.AND P0, PT, R150, c[0x0][0x178], !P5 ;  /* 0x00005e0096007a0c */ /* 0x000fe40006f01270 */
[----:B------:R-:W-:Y:S02]  /*105240*/  ISETP.LT.AND P1, PT, R151, c[0x0][0x178], !P5 ;  /* 0x00005e0097007a0c */ /* 0x000fe40006f21270 */
[C---:B------:R-:W-:Y:S02]  /*105250*/  IADD3 R180, R181.reuse, c[0x0][0x198], RZ ;  /* 0x00006600b5b47a10 */ /* 0x040fe40007ffe0ff */
[----:B------:R-:W-:Y:S01]  /*105260*/  ISETP.GE.AND P2, PT, R178, c[0x0][0x17c], PT ;  /* 0x00005f00b2007a0c */ /* 0x000fe20003f46270 */
[----:B------:R-:W-:Y:S01]  /*105270*/  IMAD.WIDE R178, R181, 0x4, R4 ;  /* 0x00000004b5b27825 */ /* 0x000fe200078e0204 */
[----:B------:R-:W-:-:S03]  /*105280*/  ISETP.LT.AND P6, PT, R111, c[0x0][0x178], !P5 ;  /* 0x00005e006f007a0c */ /* 0x000fc60006fc1270 */
[----:B------:R-:W-:Y:S02]  /*105290*/  ISETP.LT.AND P5, PT, R186, c[0x0][0x178], !P5 ;  /* 0x00005e00ba007a0c */ /* 0x000fe40006fa1270 */
[----:B------:R-:W-:-:S04]  /*1052a0*/  IMAD.WIDE R2, R180, 0x4, R174 ;  /* 0x00000004b4027825 */ /* 0x000fc800078e02ae */
[----:B------:R-:W-:Y:S01]  /*1052b0*/  IMAD.WIDE R176, R180, 0x4, R172 ;  /* 0x00000004b4b07825 */ /* 0x000fe200078e02ac */
[----:B------:R1:W-:Y:S01]  /*1052c0*/  @P4 STG.E [R178.64], R244 ;  /* 0x000000f4b2004986 */ /* 0x0003e2000c101904 */
[----:B------:R-:W-:Y:S02]  /*1052d0*/  ISETP.LT.AND P4, PT, R150, c[0x0][0x178], !P3 ;  /* 0x00005e0096007a0c */ /* 0x000fe40005f81270 */
[----:B------:R-:W-:Y:S01]  /*1052e0*/  IADD3 R181, R180, c[0x0][0x198], RZ ;  /* 0x00006600b4b57a10 */ /* 0x000fe20007ffe0ff */
[----:B------:R1:W-:Y:S04]  /*1052f0*/  @P0 STG.E [R2.64], R184 ;  /* 0x000000b802000986 */ /* 0x0003e8000c101904 */
[----:B-1----:R-:W2:Y:S01]  /*105300*/  LDL.LU R244, [R1+0x1004] ;  /* 0x0010040001f47983 */ /* 0x002ea20000300800 */
[----:B------:R-:W-:Y:S01]  /*105310*/  IADD3 R178, R252, 0x18f, RZ ;  /* 0x0000018ffcb27810 */ /* 0x000fe20007ffe0ff */
[----:B------:R-:W2:Y:S02]  /*105320*/  LDL.LU R251, [R1+0x1d70] ;  /* 0x001d700001fb7983 */ /* 0x000ea40000300800 */
[----:B------:R-:W2:Y:S02]  /*105330*/  LDL.LU R250, [R1+0x1d50] ;  /* 0x001d500001fa7983 */ /* 0x000ea40000300800 */
[----:B------:R-:W-:Y:S01]  /*105340*/  IMAD.WIDE R2, R180, 0x4, R6 ;  /* 0x00000004b4027825 */ /* 0x000fe200078e0206 */
[----:B------:R-:W-:Y:S01]  /*105350*/  ISETP.GE.AND P0, PT, R178, c[0x0][0x17c], PT ;  /* 0x00005f00b2007a0c */ /* 0x000fe20003f06270 */
[----:B------:R1:W-:Y:S02]  /*105360*/  @P1 STG.E [R176.64], R249 ;  /* 0x000000f9b0001986 */ /* 0x0003e4000c101904 */
[----:B------:R-:W-:Y:S01]  /*105370*/  IMAD.WIDE R178, R180, 0x4, R4 ;  /* 0x00000004b4b27825 */ /* 0x000fe200078e0204 */
[----:B------:R-:W-:-:S03]  /*105380*/  ISETP.LT.AND P1, PT, R151, c[0x0][0x178], !P3 ;  /* 0x00005e0097007a0c */ /* 0x000fc60005f21270 */
[----:B----4-:R4:W-:Y:S01]  /*105390*/  @P6 STG.E [R2.64], R248 ;  /* 0x000000f802006986 */ /* 0x0109e2000c101904 */
[----:B------:R4:W-:Y:S01]  /*1053a0*/  @P5 STG.E [R178.64], R185 ;  /* 0x000000b9b2005986 */ /* 0x0009e2000c101904 */
[----:B------:R-:W-:Y:S01]  /*1053b0*/  ISETP.LT.AND P5, PT, R111, c[0x0][0x178], !P3 ;  /* 0x00005e006f007a0c */ /* 0x000fe20005fa1270 */
[C---:B-1----:R-:W-:Y:S02]  /*1053c0*/  IMAD.WIDE R176, R181.reuse, 0x4, R174 ;  /* 0x00000004b5b07825 */ /* 0x042fe400078e02ae */
[----:B------:R-:W2:Y:S02]  /*1053d0*/  LDL.LU R249, [R1+0x1d20] ;  /* 0x001d200001f97983 */ /* 0x000ea40000300800 */
[----:B----4-:R-:W4:Y:S02]  /*1053e0*/  LDL.LU R248, [R1+0x1ac0] ;  /* 0x001ac00001f87983 */ /* 0x010f240000300800 */
[----:B------:R1:W-:Y:S04]  /*1053f0*/  @P4 STG.E [R176.64], R187 ;  /* 0x000000bbb0004986 */ /* 0x0003e8000c101904 */
[----:B------:R-:W4:Y:S01]  /*105400*/  LDL.LU R185, [R1+0x1d74] ;  /* 0x001d740001b97983 */ /* 0x000f220000300800 */
[----:B------:R-:W-:-:S04]  /*105410*/  IMAD.WIDE R2, R181, 0x4, R6 ;  /* 0x00000004b5027825 */ /* 0x000fc800078e0206 */
[----:B-1----:R-:W-:Y:S01]  /*105420*/  IMAD.WIDE R176, R181, 0x4, R172 ;  /* 0x00000004b5b07825 */ /* 0x002fe200078e02ac */
[----:B------:R-:W4:Y:S04]  /*105430*/  LDL.LU R187, [R1+0x1d54] ;  /* 0x001d540001bb7983 */ /* 0x000f280000300800 */
[----:B---3--:R1:W-:Y:S04]  /*105440*/  @P1 STG.E [R176.64], R243 ;  /* 0x000000f3b0001986 */ /* 0x0083e8000c101904 */
[----:B-1----:R-:W3:Y:S04]  /*105450*/  LDL.LU R243, [R1+0x1d24] ;  /* 0x001d240001f37983 */ /* 0x002ee80000300800 */
[----:B--2---:R1:W-:Y:S04]  /*105460*/  @P5 STG.E [R2.64], R245 ;  /* 0x000000f502005986 */ /* 0x0043e8000c101904 */
[----:B-1----:R-:W2:Y:S01]  /*105470*/  LDL.LU R245, [R1+0x1ac4] ;  /* 0x001ac40001f57983 */ /* 0x002ea20000300800 */
[----:B------:R-:W-:-:S02]  /*105480*/  ISETP.LT.AND P3, PT, R186, c[0x0][0x178], !P3 ;  /* 0x00005e00ba007a0c */ /* 0x000fc40005f61270 */
[----:B------:R-:W-:Y:S02]  /*105490*/  ISETP.LT.AND P6, PT, R150, c[0x0][0x178], !P2 ;  /* 0x00005e0096007a0c */ /* 0x000fe400057c1270 */
[----:B------:R-:W-:Y:S02]  /*1054a0*/  ISETP.LT.AND P4, PT, R151, c[0x0][0x178], !P2 ;  /* 0x00005e0097007a0c */ /* 0x000fe40005781270 */
[C---:B------:R-:W-:Y:S01]  /*1054b0*/  IADD3 R180, R181.reuse, c[0x0][0x198], RZ ;  /* 0x00006600b5b47a10 */ /* 0x040fe20007ffe0ff */
[----:B------:R-:W-:-:S04]  /*1054c0*/  IMAD.WIDE R178, R181, 0x4, R4 ;  /* 0x00000004b5b27825 */ /* 0x000fc800078e0204 */
[----:B------:R-:W-:-:S04]  /*1054d0*/  IMAD.WIDE R176, R180, 0x4, R174 ;  /* 0x00000004b4b07825 */ /* 0x000fc800078e02ae */
[----:B------:R-:W-:Y:S01]  /*1054e0*/  IMAD.WIDE R2, R180, 0x4, R172 ;  /* 0x00000004b4027825 */ /* 0x000fe200078e02ac */
[----:B------:R-:W-:Y:S01]  /*1054f0*/  IADD3 R182, R252, 0x190, RZ ;  /* 0x00000190fcb67810 */ /* 0x000fe20007ffe0ff */
[----:B------:R1:W-:Y:S01]  /*105500*/  @P3 STG.E [R178.64], R244 ;  /* 0x000000f4b2003986 */ /* 0x0003e2000c101904 */
[----:B------:R-:W-:Y:S01]  /*105510*/  ISETP.LT.AND P3, PT, R111, c[0x0][0x178], !P2 ;  /* 0x00005e006f007a0c */ /* 0x000fe20005761270 */
[----:B------:R1:W-:Y:S01]  /*105520*/  @P6 STG.E [R176.64], R251 ;  /* 0x000000fbb0006986 */ /* 0x0003e2000c101904 */
[----:B------:R-:W-:Y:S02]  /*105530*/  ISETP.LT.AND P2, PT, R186, c[0x0][0x178], !P2 ;  /* 0x00005e00ba007a0c */ /* 0x000fe40005741270 */
[----:B------:R-:W-:Y:S02]  /*105540*/  ISETP.LT.AND P6, PT, R150, c[0x0][0x178], !P0 ;  /* 0x00005e0096007a0c */ /* 0x000fe400047c1270 */
[----:B------:R-:W-:Y:S01]  /*105550*/  ISETP.LT.AND P5, PT, R151, c[0x0][0x178], !P0 ;  /* 0x00005e0097007a0c */ /* 0x000fe200047a1270 */
[----:B------:R1:W-:Y:S01]  /*105560*/  @P4 STG.E [R2.64], R250 ;  /* 0x000000fa02004986 */ /* 0x0003e2000c101904 */
[----:B------:R-:W-:-:S02]  /*105570*/  ISETP.GE.AND P1, PT, R182, c[0x0][0x17c], PT ;  /* 0x00005f00b6007a0c */ /* 0x000fc40003f26270 */
[----:B------:R-:W-:Y:S01]  /*105580*/  ISETP.LT.AND P4, PT, R111, c[0x0][0x178], !P0 ;  /* 0x00005e006f007a0c */ /* 0x000fe20004781270 */
[----:B------:R-:W-:Y:S01]  /*105590*/  IADD3 R182, R180, c[0x0][0x198], RZ ;  /* 0x00006600b4b67a10 */ /* 0x000fe20007ffe0ff */
[----:B------:R-:W-:Y:S02]  /*1055a0*/  ISETP.LT.AND P0, PT, R186, c[0x0][0x178], !P0 ;  /* 0x00005e00ba007a0c */ /* 0x000fe40004701270 */
[----:B------:R-:W-:Y:S01]  /*1055b0*/  IADD3 R183, R252, 0x191, RZ ;  /* 0x00000191fcb77810 */ /* 0x000fe20007ffe0ff */
[----:B-1----:R-:W2:Y:S01]  /*1055c0*/  LDL.LU R244, [R1+0x1ca8] ;  /* 0x001ca80001f47983 */ /* 0x002ea20000300800 */
[----:B------:R-:W2:Y:S02]  /*1055d0*/  LDL.LU R251, [R1+0x1cac] ;  /* 0x001cac0001fb7983 */ /* 0x000ea40000300800 */
[----:B------:R-:W-:-:S04]  /*1055e0*/  IMAD.WIDE R176, R180, 0x4, R4 ;  /* 0x00000004b4b07825 */ /* 0x000fc800078e0204 */
[----:B------:R-:W-:-:S04]  /*1055f0*/  IMAD.WIDE R2, R180, 0x4, R6 ;  /* 0x00000004b4027825 */ /* 0x000fc800078e0206 */
[----:B------:R-:W-:-:S04]  /*105600*/  IMAD.WIDE R178, R182, 0x4, R174 ;  /* 0x00000004b6b27825 */ /* 0x000fc800078e02ae */
[C---:B------:R-:W-:Y:S01]  /*105610*/  IMAD.WIDE R180, R182.reuse, 0x4, R172 ;  /* 0x00000004b6b47825 */ /* 0x040fe200078e02ac */
[----:B------:R-:W2:Y:S04]  /*105620*/  LDL.LU R250, [R1+0xc5c] ;  /* 0x000c5c0001fa7983 */ /* 0x000ea80000300800 */
[----:B------:R1:W-:Y:S01]  /*105630*/  @P3 STG.E [R2.64], R249 ;  /* 0x000000f902003986 */ /* 0x0003e2000c101904 */
[----:B----4-:R-:W-:Y:S02]  /*105640*/  @P2 STG.E [R176.64], R248 ;  /* 0x000000f8b0002986 */ /* 0x010fe4000c101904 */
[----:B------:R4:W-:Y:S01]  /*105650*/  @P6 STG.E [R178.64], R185 ;  /* 0x000000b9b2006986 */ /* 0x0009e2000c101904 */
[----:B------:R-:W-:Y:S01]  /*105660*/  ISETP.GE.AND P3, PT, R183, c[0x0][0x17c], PT ;  /* 0x00005f00b7007a0c */ /* 0x000fe20003f66270 */
[C---:B-1----:R-:W-:Y:S01]  /*105670*/  IMAD.WIDE R2, R182.reuse, 0x4, R6 ;  /* 0x00000004b6027825 */ /* 0x042fe200078e0206 */
[----:B------:R1:W-:Y:S04]  /*105680*/  @P5 STG.E [R180.64], R187 ;  /* 0x000000bbb4005986 */ /* 0x0003e8000c101904 */
[----:B----4-:R-:W4:Y:S01]  /*105690*/  LDL.LU R185, [R1+0x81c] ;  /* 0x00081c0001b97983 */ /* 0x010f220000300800 */
[----:B------:R-:W-:-:S03]  /*1056a0*/  IADD3 R183, R182, c[0x0][0x198], RZ ;  /* 0x00006600b6b77a10 */ /* 0x000fc60007ffe0ff */
[----:B-1----:R-:W4:Y:S04]  /*1056b0*/  LDL.LU R187, [R1+0x51c] ;  /* 0x00051c0001bb7983 */ /* 0x002f280000300800 */
[----:B---3--:R1:W-:Y:S02]  /*1056c0*/  @P4 STG.E [R2.64], R243 ;  /* 0x000000f302004986 */ /* 0x0083e4000c101904 */
[----:B-1----:R-:W-:Y:S02]  /*1056d0*/  IMAD.WIDE R2, R182, 0x4, R4 ;  /* 0x00000004b6027825 */ /* 0x002fe400078e0204 */
[----:B------:R-:W3:Y:S04]  /*1056e0*/  LDL.LU R182, [R1+0x518] ;  /* 0x0005180001b67983 */ /* 0x000ee80000300800 */
[----:B--2---:R1:W-:Y:S04]  /*1056f0*/  @P0 STG.E [R2.64], R245 ;  /* 0x000000f502000986 */ /* 0x0043e8000c101904 */
[----:B-1----:R-:W2:Y:S01]  /*105700*/  LDL.LU R2, [R1+0xc58] ;  /* 0x000c580001027983 */ /* 0x002ea20000300800 */
[----:B------:R-:W3:Y:S01]  /*105710*/  LDL.LU R3, [R1+0x818] ;  /* 0x0008180001037983 */ /* 0x000ee20000300800 */
[----:B------:R-:W-:-:S02]  /*105720*/  ISETP.LT.AND P6, PT, R150, c[0x0][0x178], !P1 ;  /* 0x00005e0096007a0c */ /* 0x000fc40004fc1270 */
[----:B------:R-:W-:Y:S02]  /*105730*/  ISETP.LT.AND P5, PT, R151, c[0x0][0x178], !P1 ;  /* 0x00005e0097007a0c */ /* 0x000fe40004fa1270 */
[----:B------:R-:W-:Y:S02]  /*105740*/  ISETP.LT.AND P2, PT, R111, c[0x0][0x178], !P1 ;  /* 0x00005e006f007a0c */ /* 0x000fe40004f41270 */
[----:B------:R-:W-:Y:S01]  /*105750*/  ISETP.LT.AND P4, PT, R186, c[0x0][0x178], !P1 ;  /* 0x00005e00ba007a0c */ /* 0x000fe20004f81270 */
[----:B------:R-:W-:-:S04]  /*105760*/  IMAD.WIDE R176, R183, 0x4, R174 ;  /* 0x00000004b7b07825 */ /* 0x000fc800078e02ae */
[----:B------:R-:W-:Y:S01]  /*105770*/  IMAD.WIDE R178, R183, 0x4, R172 ;  /* 0x00000004b7b27825 */ /* 0x000fe200078e02ac */
[----:B------:R-:W-:-:S03]  /*105780*/  IADD3 R184, R252, 0x192, RZ ;  /* 0x00000192fcb87810 */ /* 0x000fc60007ffe0ff */
[----:B------:R-:W-:Y:S01]  /*105790*/  IMAD.WIDE R180, R183, 0x4, R6 ;  /* 0x00000004b7b47825 */ /* 0x000fe200078e0206 */
[----:B------:R-:W-:Y:S02]  /*1057a0*/  ISETP.GE.AND P1, PT, R184, c[0x0][0x17c], PT ;  /* 0x00005f00b8007a0c */ /* 0x000fe40003f26270 */
[----:B------:R-:W4:Y:S04]  /*1057b0*/  LDL.LU R184, [R1+0xe38] ;  /* 0x000e380001b87983 */ /* 0x000f280000300800 */
[----:B------:R1:W-:Y:S01]  /*1057c0*/  @P6 STG.E [R176.64], R244 ;  /* 0x000000f4b0006986 */ /* 0x0003e2000c101904 */
[----:B------:R-:W4:Y:S02]  /*1057d0*/  LDL.LU R249, [R1+0xa78] ;  /* 0x000a780001f97983 */ /* 0x000f240000300800 */
[----:B------:R-:W4:Y:S02]  /*1057e0*/  LDL.LU R248, [R1+0x528] ;  /* 0x0005280001f87983 */ /* 0x000f240000300800 */
[----:B------:R-:W4:Y:S01]  /*1057f0*/  LDL.LU R243, [R1+0x1cbc] ;  /* 0x001cbc0001f37983 */ /* 0x000f220000300800 */
[----:B------:R-:W4:Y:S04]  /*105800*/  LDL.LU R245, [R1+0xe3c] ;  /* 0x000e3c0001f57983 */ /* 0x000f280000300800 */
[----:B-1----:R-:W4:Y:S01]  /*105810*/  LDL.LU R244, [R1+0x449c] ;  /* 0x00449c0001f47983 */ /* 0x002f220000300800 */
[----:B------:R-:W-:-:S02]  /*105820*/  ISETP.LT.AND P0, PT, R151, c[0x0][0x178], !P3 ;  /* 0x00005e0097007a0c */ /* 0x000fc40005f01270 */
[----:B------:R-:W-:Y:S02]  /*105830*/  ISETP.LT.AND P6, PT, R111, c[0x0][0x178], !P3 ;  /* 0x00005e006f007a0c */ /* 0x000fe40005fc1270 */
[C---:B------:R-:W-:Y:S01]  /*105840*/  IADD3 R176, R183.reuse, c[0x0][0x198], RZ ;  /* 0x00006600b7b07a10 */ /* 0x040fe20007ffe0ff */
[----:B--2---:R-:W-:Y:S01]  /*105850*/  @P5 STG.E [R178.64], R2 ;  /* 0x00000002b2005986 */ /* 0x004fe2000c101904 */
[----:B---3--:R1:W-:Y:S02]  /*105860*/  @P2 STG.E [R180.64], R3 ;  /* 0x00000003b4002986 */ /* 0x0083e4000c101904 */
[----:B-1----:R-:W-:-:S05]  /*105870*/  IMAD.WIDE R2, R183, 0x4, R4 ;  /* 0x00000004b7027825 */ /* 0x002fca00078e0204 */
[----:B------:R1:W-:Y:S04]  /*105880*/  @P4 STG.E [R2.64], R182 ;  /* 0x000000b602004986 */ /* 0x0003e8000c101904 */
[----:B-1----:R-:W2:Y:S01]  /*105890*/  LDL.LU R3, [R1+0x1cb8] ;  /* 0x001cb80001037983 */ /* 0x002ea20000300800 */
[----:B------:R-:W-:Y:S01]  /*1058a0*/  ISETP.LT.AND P5, PT, R150, c[0x0][0x178], !P3 ;  /* 0x00005e0096007a0c */ /* 0x000fe20005fa1270 */
[----:B------:R-:W-:-:S04]  /*1058b0*/  IMAD.WIDE R182, R176, 0x4, R174 ;  /* 0x00000004b0b67825 */ /* 0x000fc800078e02ae */
[----:B------:R-:W-:-:S04]  /*1058c0*/  IMAD.WIDE R180, R176, 0x4, R172 ;  /* 0x00000004b0b47825 */ /* 0x000fc800078e02ac */
[----:B------:R-:W-:-:S04]  /*1058d0*/  IMAD.WIDE R178, R176, 0x4, R6 ;  /* 0x00000004b0b27825 */ /* 0x000fc800078e0206 */
[----:B------:R-:W-:Y:S01]  /*1058e0*/  @P5 STG.E [R182.64], R251 ;  /* 0x000000fbb6005986 */ /* 0x000fe2000c101904 */
[----:B------:R-:W-:Y:S02]  /*1058f0*/  @P0 STG.E [R180.64], R250 ;  /* 0x000000fab4000986 */ /* 0x000fe4000c101904 */
[----:B----4-:R1:W-:Y:S02]  /*105900*/  @P6 STG.E [R178.64], R185 ;  /* 0x000000b9b2006986 */ /* 0x0103e4000c101904 */
[----:B-1----:R-:W3:Y:S01]  /*105910*/  LDL.LU R185, [R1+0xa7c] ;  /* 0x000a7c0001b97983 */ /* 0x002ee20000300800 */
[----:B------:R-:W-:Y:S02]  /*105920*/  ISETP.LT.AND P3, PT, R186, c[0x0][0x178], !P3 ;  /* 0x00005e00ba007a0c */ /* 0x000fe40005f61270 */
[----:B------:R-:W-:Y:S02]  /*105930*/  ISETP.LT.AND P4, PT, R150, c[0x0][0x178], !P1 ;  /* 0x00005e0096007a0c */ /* 0x000fe40004f81270 */
[----:B------:R-:W-:-:S02]  /*105940*/  IADD3 R177, R252, 0x193, RZ ;  /* 0x00000193fcb17810 */ /* 0x000fc40007ffe0ff */
[C---:B------:R-:W-:Y:S02]  /*105950*/  IADD3 R2, R176.reuse, c[0x0][0x198], RZ ;  /* 0x00006600b0027a10 */ /* 0x040fe40007ffe0ff */
[----:B------:R-:W-:Y:S01]  /*105960*/  ISETP.GE.AND P2, PT, R177, c[0x0][0x17c], PT ;  /* 0x00005f00b1007a0c */ /* 0x000fe20003f46270 */
[----:B------:R-:W-:-:S04]  /*105970*/  IMAD.WIDE R176, R176, 0x4, R4 ;  /* 0x00000004b0b07825 */ /* 0x000fc800078e0204 */
[----:B------:R-:W-:Y:S01]  /*105980*/  IMAD.WIDE R182, R2, 0x4, R174 ;  /* 0x0000000402b67825 */ /* 0x000fe200078e02ae */
[----:B------:R1:W-:Y:S01]  /*105990*/  @P3 STG.E [R176.64], R187 ;  /* 0x000000bbb0003986 */ /* 0x0003e2000c101904 */
[C---:B------:R-:W-:Y:S02]  /*1059a0*/  ISETP.LT.AND P3, PT, R151.reuse, c[0x0][0x178], !P1 ;  /* 0x00005e0097007a0c */ /* 0x040fe40004f61270 */
[----:B------:R-:W-:Y:S02]  /*1059b0*/  ISETP.LT.AND P0, PT, R186, c[0x0][0x178], !P1 ;  /* 0x00005e00ba007a0c */ /* 0x000fe40004f01270 */
[----:B------:R-:W-:Y:S01]  /*1059c0*/  ISETP.LT.AND P6, PT, R150, c[0x0][0x178], !P2 ;  /* 0x00005e0096007a0c */ /* 0x000fe200057c1270 */
[C---:B------:R-:W-:Y:S01]  /*1059d0*/  IMAD.WIDE R178, R2.reuse, 0x4, R172 ;  /* 0x0000000402b27825 */ /* 0x040fe200078e02ac */
[----:B------:R-:W-:Y:S01]  /*1059e0*/  ISETP.LT.AND P5, PT, R151, c[0x0][0x178], !P2 ;  /* 0x00005e0097007a0c */ /* 0x000fe200057a1270 */
[----:B-1----:R-:W4:Y:S02]  /*1059f0*/  LDL.LU R187, [R1+0x52c] ;  /* 0x00052c0001bb7983 */ /* 0x002f240000300800 */
[----:B------:R-:W3:Y:S02]  /*105a00*/  LDL.LU R251, [R1+0x1cc8] ;  /* 0x001cc80001fb7983 */ /* 0x000ee40000300800 */
[----:B------:R-:W-:-:S04]  /*105a10*/  IMAD.WIDE R176, R2, 0x4, R6 ;  /* 0x0000000402b07825 */ /* 0x000fc800078e0206 */
[----:B------:R-:W4:Y:S01]  /*105a20*/  LDL.LU R250, [R1+0x13c8] ;  /* 0x0013c80001fa7983 */ /* 0x000f220000300800 */
[----:B--2---:R1:W-:Y:S01]  /*105a30*/  @P4 STG.E [R182.64], R3 ;  /* 0x00000003b6004986 */ /* 0x0043e2000c101904 */
[----:B------:R-:W-:Y:S01]  /*105a40*/  ISETP.LT.AND P4, PT, R111, c[0x0][0x178], !P1 ;  /* 0x00005e006f007a0c */ /* 0x000fe20004f81270 */
[----:B------:R2:W-:Y:S01]  /*105a50*/  @P3 STG.E [R178.64], R184 ;  /* 0x000000b8b2003986 */ /* 0x0005e2000c101904 */
[----:B-1----:R-:W-:Y:S02]  /*105a60*/  IADD3 R3, R252, 0x194, RZ ;  /* 0x00000194fc037810 */ /* 0x002fe40007ffe0ff */
[----:B------:R-:W-:-:S09]  /*105a70*/  IADD3 R182, R2, c[0x0][0x198], RZ ;  /* 0x0000660002b67a10 */ /* 0x000fd20007ffe0ff */
[----:B------:R1:W-:Y:S01]  /*105a80*/  @P4 STG.E [R176.64], R249 ;  /* 0x000000f9b0004986 */ /* 0x0003e2000c101904 */
[----:B------:R-:W-:Y:S01]  /*105a90*/  ISETP.GE.AND P1, PT, R3, c[0x0][0x17c], PT ;  /* 0x00005f0003007a0c */ /* 0x000fe20003f26270 */
[----:B------:R-:W-:-:S04]  /*105aa0*/  IMAD.WIDE R2, R2, 0x4, R4 ;  /* 0x0000000402027825 */ /* 0x000fc800078e0204 */
[----:B------:R-:W-:-:S04]  /*105ab0*/  IMAD.WIDE R180, R182, 0x4, R174 ;  /* 0x00000004b6b47825 */ /* 0x000fc800078e02ae */
[C---:B--2---:R-:W-:Y:S01]  /*105ac0*/  IMAD.WIDE R178, R182.reuse, 0x4, R172 ;  /* 0x00000004b6b27825 */ /* 0x044fe200078e02ac */
[----:B-1----:R-:W2:Y:S04]  /*105ad0*/  LDL.LU R249, [R1+0xc68] ;  /* 0x000c680001f97983 */ /* 0x002ea80000300800 */
[----:B------:R1:W-:Y:S01]  /*105ae0*/  @P0 STG.E [R2.64], R248 ;  /* 0x000000f802000986 */ /* 0x0003e2000c101904 */
[----:B------:R1:W-:Y:S02]  /*105af0*/  @P6 STG.E [R180.64], R243 ;  /* 0x000000f3b4006986 */ /* 0x0003e4000c101904 */
[----:B------:R1:W-:Y:S02]  /*105b00*/  @P5 STG.E [R178.64], R245 ;  /* 0x000000f5b2005986 */ /* 0x0003e4000c101904 */
[----:B-1----:R-:W2:Y:S01]  /*105b10*/  LDL.LU R248, [R1+0x828] ;  /* 0x0008280001f87983 */ /* 0x002ea20000300800 */
[----:B------:R-:W2:Y:S02]  /*105b20*/  LDL.LU R243, [R1+0x1ccc] ;  /* 0x001ccc0001f37983 */ /* 0x000ea40000300800 */
[----:B------:R-:W2:Y:S01]  /*105b30*/  LDL.LU R245, [R1+0x13cc] ;  /* 0x0013cc0001f57983 */ /* 0x000ea20000300800 */
[----:B------:R-:W-:Y:S01]  /*105b40*/  ISETP.LT.AND P3, PT, R111, c[0x0][0x178], !P2 ;  /* 0x00005e006f007a0c */ /* 0x000fe20005761270 */
[----:B------:R-:W-:-:S12]  /*105b50*/  IMAD.WIDE R2, R182, 0x4, R6 ;  /* 0x00000004b6027825 */ /* 0x000fd800078e0206 */
[----:B---3--:R1:W-:Y:S04]  /*105b60*/  @P3 STG.E [R2.64], R185 ;  /* 0x000000b902003986 */ /* 0x0083e8000c101904 */
[----:B-1----:R-:W3:Y:S01]  /*105b70*/  LDL.LU R185, [R1+0xc6c] ;  /* 0x000c6c0001b97983 */ /* 0x002ee20000300800 */
[----:B------:R-:W-:Y:S02]  /*105b80*/  ISETP.LT.AND P2, PT, R186, c[0x0][0x178], !P2 ;  /* 0x00005e00ba007a0c */ /* 0x000fe40005741270 */
[----:B------:R-:W-:Y:S02]  /*105b90*/  ISETP.LT.AND P5, PT, R150, c[0x0][0x178], !P1 ;  /* 0x00005e0096007a0c */ /* 0x000fe40004fa1270 */
[----:B------:R-:W-:Y:S02]  /*105ba0*/  IADD3 R180, R182, c[0x0][0x198], RZ ;  /* 0x00006600b6b47a10 */ /* 0x000fe40007ffe0ff */
[----:B------:R-:W-:-:S02]  /*105bb0*/  IADD3 R183, R252, 0x195, RZ ;  /* 0x00000195fcb77810 */ /* 0x000fc40007ffe0ff */
[----:B------:R-:W-:Y:S02]  /*105bc0*/  ISETP.LT.AND P0, PT, R151, c[0x0][0x178], !P1 ;  /* 0x00005e0097007a0c */ /* 0x000fe40004f01270 */
[----:B------:R-:W-:Y:S01]  /*105bd0*/  ISETP.LT.AND P4, PT, R111, c[0x0][0x178], !P1 ;  /* 0x00005e006f007a0c */ /* 0x000fe20004f81270 */
[----:B------:R-:W-:-:S04]  /*105be0*/  IMAD.WIDE R176, R182, 0x4, R4 ;  /* 0x00000004b6b07825 */ /* 0x000fc800078e0204 */
[----:B------:R-:W-:Y:S01]  /*105bf0*/  IMAD.WIDE R178, R180, 0x4, R174 ;  /* 0x00000004b4b27825 */ /* 0x000fe200078e02ae */
[----:B------:R-:W-:Y:S02]  /*105c00*/  ISETP.GE.AND P6, PT, R183, c[0x0][0x17c], PT ;  /* 0x00005f00b7007a0c */ /* 0x000fe40003fc6270 */
[----:B------:R-:W-:Y:S02]  /*105c10*/  IADD3 R181, R252, 0x196, RZ ;  /* 0x00000196fcb57810 */ /* 0x000fe40007ffe0ff */
[----:B------:R-:W-:Y:S01]  /*105c20*/  ISETP.LT.AND P1, PT, R186, c[0x0][0x178], !P1 ;  /* 0x00005e00ba007a0c */ /* 0x000fe20004f21270 */
[----:B------:R-:W-:Y:S01]  /*105c30*/  IMAD.WIDE R2, R180, 0x4, R6 ;  /* 0x00000004b4027825 */ /* 0x000fe200078e0206 */
[----:B----4-:R1:W-:Y:S03]  /*105c40*/  @P2 STG.E [R176.64], R187 ;  /* 0x000000bbb0002986 */ /* 0x0103e6000c101904 */
[----:B------:R4:W-:Y:S01]  /*105c50*/  @P5 STG.E [R178.64], R251 ;  /* 0x000000fbb2005986 */ /* 0x0009e2000c101904 */
[----:B------:R-:W-:-:S02]  /*105c60*/  ISETP.LT.AND P2, PT, R150, c[0x0][0x178], !P6 ;  /* 0x00005e0096007a0c */ /* 0x000fc40007741270 */
[----:B------:R-:W-:Y:S02]  /*105c70*/  ISETP.LT.AND P5, PT, R151, c[0x0][0x178], !P6 ;  /* 0x00005e0097007a0c */ /* 0x000fe400077a1270 */
[----:B------:R-:W-:Y:S01]  /*105c80*/  ISETP.GE.AND P3, PT, R181, c[0x0][0x17c], PT ;  /* 0x00005f00b5007a0c */ /* 0x000fe20003f66270 */
[----:B------:R-:W-:Y:S01]  /*105c90*/  IADD3 R181, R180, c[0x0][0x198], RZ ;  /* 0x00006600b4b57a10 */ /* 0x000fe20007ffe0ff */
[----:B------:R-:W-:Y:S01]  /*105ca0*/  IADD3 R182, R252, 0x197, RZ ;  /* 0x00000197fcb67810 */ /* 0x000fe20007ffe0ff */
[----:B-1----:R-:W-:-:S04]  /*105cb0*/  IMAD.WIDE R176, R180, 0x4, R172 ;  /* 0x00000004b4b07825 */ /* 0x002fc800078e02ac */
[C---:B----4-:R-:W-:Y:S01]  /*105cc0*/  IMAD.WIDE R178, R181.reuse, 0x4, R172 ;  /* 0x00000004b5b27825 */ /* 0x050fe200078e02ac */
[----:B------:R-:W4:Y:S04]  /*105cd0*/  LDL.LU R187, [R1+0x82c] ;  /* 0x00082c0001bb7983 */ /* 0x000f280000300800 */
[----:B------:R1:W-:Y:S01]  /*105ce0*/  @P0 STG.E [R176.64], R250 ;  /* 0x000000fab0000986 */ /* 0x0003e2000c101904 */
[----:B------:R-:W4:Y:S01]  /*105cf0*/  LDL.LU R183, [R1+0x13b8] ;  /* 0x0013b80001b77983 */ /* 0x000f220000300800 */
[----:B------:R-:W-:Y:S02]  /*105d00*/  ISETP.GE.AND P0, PT, R182, c[0x0][0x17c], PT ;  /* 0x00005f00b6007a0c */ /* 0x000fe40003f06270 */
[----:B------:R-:W4:Y:S01]  /*105d10*/  LDL.LU R182, [R1+0x1758] ;  /* 0x0017580001b67983 */ /* 0x000f220000300800 */
[----:B------:R-:W4:Y:S02]  /*105d20*/  LDL.LU R184, [R1+0xa88] ;  /* 0x000a880001b87983 */ /* 0x000f240000300800 */
[C---:B-1----:R-:W-:Y:S01]  /*105d30*/  IMAD.WIDE R176, R181.reuse, 0x4, R174 ;  /* 0x00000004b5b07825 */ /* 0x042fe200078e02ae */
[----:B--2---:R1:W-:Y:S03]  /*105d40*/  @P4 STG.E [R2.64], R249 ;  /* 0x000000f902004986 */ /* 0x0043e6000c101904 */
[----:B-1----:R-:W-:Y:S01]  /*105d50*/  IMAD.WIDE R2, R180, 0x4, R4 ;  /* 0x00000004b4027825 */ /* 0x002fe200078e0204 */
[----:B------:R-:W-:-:S04]  /*105d60*/  IADD3 R180, R181, c[0x0][0x198], RZ ;  /* 0x00006600b5b47a10 */ /* 0x000fc80007ffe0ff */
[----:B------:R1:W-:Y:S01]  /*105d70*/  @P1 STG.E [R2.64], R248 ;  /* 0x000000f802001986 */ /* 0x0003e2000c101904 */
[----:B------:R2:W-:Y:S02]  /*105d80*/  @P2 STG.E [R176.64], R243 ;  /* 0x000000f3b0002986 */ /* 0x0005e4000c101904 */
[----:B------:R2:W-:Y:S02]  /*105d90*/  @P5 STG.E [R178.64], R245 ;  /* 0x000000f5b2005986 */ /* 0x0005e4000c101904 */
[C---:B-1----:R-:W-:Y:S01]  /*105da0*/  IMAD.WIDE R2, R181.reuse, 0x4, R6 ;  /* 0x00000004b5027825 */ /* 0x042fe200078e0206 */
[----:B--2---:R-:W2:Y:S03]  /*105db0*/  LDL.LU R243, [R1+0x1cec] ;  /* 0x001cec0001f37983 */ /* 0x004ea60000300800 */
[----:B------:R-:W2:Y:S02]  /*105dc0*/  LDL.LU R245, [R1+0x175c] ;  /* 0x00175c0001f57983 */ /* 0x000ea40000300800 */
[----:B------:R-:W-:-:S02]  /*105dd0*/  IMAD.WIDE R176, R181, 0x4, R4 ;  /* 0x00000004b5b07825 */ /* 0x000fc400078e0204 */
[----:B------:R-:W2:Y:S01]  /*105de0*/  LDL.LU R181, [R1+0x1ce8] ;  /* 0x001ce80001b57983 */ /* 0x000ea20000300800 */
[----:B------:R-:W-:Y:S01]  /*105df0*/  ISETP.LT.AND P4, PT, R111, c[0x0][0x178], !P6 ;  /* 0x00005e006f007a0c */ /* 0x000fe20007781270 */
[----:B------:R-:W2:-:S12]  /*105e00*/  LDL.LU R248, [R1+0x13bc] ;  /* 0x0013bc0001f87983 */ /* 0x000e980000300800 */
[----:B---3--:R1:W-:Y:S04]  /*105e10*/  @P4 STG.E [R2.64], R185 ;  /* 0x000000b902004986 */ /* 0x0083e8000c101904 */
[----:B-1----:R-:W3:Y:S01]  /*105e20*/  LDL.LU R185, [R1+0xa8c] ;  /* 0x000a8c0001b97983 */ /* 0x002ee20000300800 */
[----:B------:R-:W-:Y:S02]  /*105e30*/  ISETP.LT.AND P6, PT, R186, c[0x0][0x178], !P6 ;  /* 0x00005e00ba007a0c */ /* 0x000fe400077c1270 */
[----:B------:R-:W-:Y:S02]  /*105e40*/  ISETP.LT.AND P5, PT, R150, c[0x0][0x178], !P3 ;  /* 0x00005e0096007a0c */ /* 0x000fe40005fa1270 */
[----:B------:R-:W-:Y:S02]  /*105e50*/  ISETP.LT.AND P1, PT, R151, c[0x0][0x178], !P3 ;  /* 0x00005e0097007a0c */ /* 0x000fe40005f21270 */
[----:B------:R-:W-:-:S02]  /*105e60*/  IADD3 R178, R252, 0x198, RZ ;  /* 0x00000198fcb27810 */ /* 0x000fc40007ffe0ff */
[----:B------:R-:W-:Y:S01]  /*105e70*/  ISETP.LT.AND P2, PT, R111, c[0x0][0x178], !P3 ;  /* 0x00005e006f007a0c */ /* 0x000fe20005f41270 */
[----:B------:R-:W-:Y:S01]  /*105e80*/  IMAD.WIDE R2, R180, 0x4, R172 ;  /* 0x00000004b4027825 */ /* 0x000fe200078e02ac */
[----:B------:R-:W3:Y:S01]  /*105e90*/  LDL.LU R251, [R1+0x1d18] ;  /* 0x001d180001fb7983 */ /* 0x000ee20000300800 */
[----:B------:R-:W-:Y:S02]  /*105ea0*/  ISETP.GE.AND P4, PT, R178, c[0x0][0x17c], PT ;  /* 0x00005f00b2007a0c */ /* 0x000fe40003f86270 */
[----:B------:R-:W-:Y:S01]  /*105eb0*/  IMAD.WIDE R178, R180, 0x4, R174 ;  /* 0x00000004b4b27825 */ /* 0x000fe200078e02ae */
[----:B------:R-:W-:Y:S01]  /*105ec0*/  ISETP.LT.AND P3, PT, R186, c[0x0][0x178], !P3 ;  /* 0x00005e00ba007a0c */ /* 0x000fe20005f61270 */
[----:B------:R-:W3:Y:S04]  /*105ed0*/  LDL.LU R250, [R1+0x1cd8] ;  /* 0x001cd80001fa7983 */ /* 0x000ee80000300800 */
[----:B----4-:R1:W-:Y:S01]  /*105ee0*/  @P6 STG.E [R176.64], R187 ;  /* 0x000000bbb0006986 */ /* 0x0103e2000c101904 */
[----:B------:R-:W-:Y:S01]  /*105ef0*/  ISETP.LT.AND P6, PT, R150, c[0x0][0x178], !P0 ;  /* 0x00005e0096007a0c */ /* 0x000fe200047c1270 */
[----:B------:R-:W3:Y:S02]  /*105f00*/  LDL.LU R249, [R1+0x1748] ;  /* 0x0017480001f97983 */ /* 0x000ee40000300800 */
[----:B-1----:R-:W-:Y:S01]  /*105f10*/  IMAD.WIDE R176, R180, 0x4, R6 ;  /* 0x00000004b4b07825 */ /* 0x002fe200078e0206 */
[----:B------:R-:W3:Y:S04]  /*105f20*/  LDL.LU R187, [R1+0xe48] ;  /* 0x000e480001bb7983 */ /* 0x000ee80000300800 */
[----:B--2---:R1:W-:Y:S01]  /*105f30*/  @P5 STG.E [R178.64], R181 ;  /* 0x000000b5b2005986 */ /* 0x0043e2000c101904 */
[----:B------:R-:W-:Y:S01]  /*105f40*/  ISETP.LT.AND P5, PT, R151, c[0x0][0x178], !P0 ;  /* 0x00005e0097007a0c */ /* 0x000fe200047a1270 */
[----:B------:R2:W-:Y:S02]  /*105f50*/  @P1 STG.E [R2.64], R182 ;  /* 0x000000b602001986 */ /* 0x0005e4000c101904 */
[----:B------:R2:W-:Y:S01]  /*105f60*/  @P2 STG.E [R176.64], R183 ;  /* 0x000000b7b0002986 */ /* 0x0005e2000c101904 */
[----:B------:R-:W-:-:S02]  /*105f70*/  ISETP.LT.AND P2, PT, R111, c[0x0][0x178], !P0 ;  /* 0x00005e006f007a0c */ /* 0x000fc40004741270 */
[C---:B-1----:R-:W-:Y:S01]  /*105f80*/  IADD3 R181, R180.reuse, c[0x0][0x198], RZ ;  /* 0x00006600b4b57a10 */ /* 0x042fe20007ffe0ff */
[----:B--2---:R-:W-:-:S04]  /*105f90*/  IMAD.WIDE R2, R180, 0x4, R4 ;  /* 0x00000004b4027825 */ /* 0x004fc800078e0204 */
[----:B------:R-:W-:-:S04]  /*105fa0*/  IMAD.WIDE R176, R181, 0x4, R174 ;  /* 0x00000004b5b07825 */ /* 0x000fc800078e02ae */
[C---:B------:R-:W-:Y:S01]  /*105fb0*/  IMAD.WIDE R178, R181.reuse, 0x4, R172 ;  /* 0x00000004b5b27825 */ /* 0x040fe200078e02ac */
[----:B------:R-:W-:Y:S01]  /*105fc0*/  ISETP.LT.AND P0, PT, R186, c[0x0][0x178], !P0 ;  /* 0x00005e00ba007a0c */ /* 0x000fe20004701270 */
[----:B------:R-:W-:Y:S02]  /*105fd0*/  @P3 STG.E [R2.64], R184 ;  /* 0x000000b802003986 */ /* 0x000fe4000c101904 */
[----:B------:R1:W-:Y:S02]  /*105fe0*/  @P6 STG.E [R176.64], R243 ;  /* 0x000000f3b0006986 */ /* 0x0003e4000c101904 */
[----:B------:R2:W-:Y:S01]  /*105ff0*/  @P5 STG.E [R178.64], R245 ;  /* 0x000000f5b2005986 */ /* 0x0005e2000c101904 */
[----:B-1----:R-:W4:Y:S01]  /*106000*/  LDL.LU R243, [R1+0x1d1c] ;  /* 0x001d1c0001f37983 */ /* 0x002f220000300800 */
[----:B------:R-:W-:-:S04]  /*106010*/  IMAD.WIDE R176, R181, 0x4, R6 ;  /* 0x00000004b5b07825 */ /* 0x000fc800078e0206 */
[----:B--2---:R-:W2:Y:S02]  /*106020*/  LDL.LU R245, [R1+0x1cdc] ;  /* 0x001cdc0001f57983 */ /* 0x004ea40000300800 */
[----:B------:R-:W-:Y:S01]  /*106030*/  IMAD.WIDE R2, R181, 0x4, R4 ;  /* 0x00000004b5027825 */ /* 0x000fe200078e0204 */
[----:B------:R1:W-:Y:S04]  /*106040*/  @P2 STG.E [R176.64], R248 ;  /* 0x000000f8b0002986 */ /* 0x0003e8000c101904 */
[----:B---3--:R3:W-:Y:S01]  /*106050*/  @P0 STG.E [R2.64], R185 ;  /* 0x000000b902000986 */ /* 0x0087e2000c101904 */
[----:B-1----:R-:W2:Y:S04]  /*106060*/  LDL.LU R248, [R1+0x174c] ;  /* 0x00174c0001f87983 */ /* 0x002ea80000300800 */
[----:B---3--:R-:W3:Y:S01]  /*106070*/  LDL.LU R185, [R1+0xe4c] ;  /* 0x000e4c0001b97983 */ /* 0x008ee20000300800 */
[----:B------:R-:W-:-:S02]  /*106080*/  ISETP.LT.AND P6, PT, R150, c[0x0][0x178], !P4 ;  /* 0x00005e0096007a0c */ /* 0x000fc400067c1270 */
[----:B------:R-:W-:Y:S02]  /*106090*/  ISETP.LT.AND P3, PT, R151, c[0x0][0x178], !P4 ;  /* 0x00005e0097007a0c */ /* 0x000fe40006761270 */
[----:B------:R-:W-:Y:S02]  /*1060a0*/  IADD3 R180, R181, c[0x0][0x198], RZ ;  /* 0x00006600b5b47a10 */ /* 0x000fe40007ffe0ff */
[----:B------:R-:W-:Y:S02]  /*1060b0*/  IADD3 R182, R252, 0x199, RZ ;  /* 0x00000199fcb67810 */ /* 0x000fe40007ffe0ff */
[----:B------:R-:W-:Y:S01]  /*1060c0*/  ISETP.LT.AND P5, PT, R111, c[0x0][0x178], !P4 ;  /* 0x00005e006f007a0c */ /* 0x000fe200067a1270 */
[----:B------:R-:W3:Y:S01]  /*1060d0*/  LDL.LU R183, [R1+0x1d08] ;  /* 0x001d080001b77983 */ /* 0x000ee20000300800 */
[----:B------:R-:W-:Y:S01]  /*1060e0*/  ISETP.GE.AND P1, PT, R182, c[0x0][0x17c], PT ;  /* 0x00005f00b6007a0c */ /* 0x000fe20003f26270 */
[----:B------:R-:W-:-:S04]  /*1060f0*/  IMAD.WIDE R178, R180, 0x4, R174 ;  /* 0x00000004b4b27825 */ /* 0x000fc800078e02ae */
[----:B------:R-:W-:Y:S01]  /*106100*/  IMAD.WIDE R176, R180, 0x4, R172 ;  /* 0x00000004b4b07825 */ /* 0x000fe200078e02ac */
[----:B------:R-:W-:Y:S02]  /*106110*/  ISETP.LT.AND P4, PT, R186, c[0x0][0x178], !P4 ;  /* 0x00005e00ba007a0c */ /* 0x000fe40006781270 */
[----:B------:R-:W-:Y:S01]  /*106120*/  ISETP.LT.AND P0, PT, R150, c[0x0][0x178], !P1 ;  /* 0x00005e0096007a0c */ /* 0x000fe20004f01270 */
[C---:B------:R-:W-:Y:S01]  /*106130*/  IMAD.WIDE R2, R180.reuse, 0x4, R6 ;  /* 0x00000004b4027825 */ /* 0x040fe200078e0206 */
[----:B------:R1:W-:Y:S03]  /*106140*/  @P6 STG.E [R178.64], R251 ;  /* 0x000000fbb2006986 */ /* 0x0003e6000c101904 */
[----:B------:R-:W-:Y:S01]  /*106150*/  @P3 STG.E [R176.64], R250 ;  /* 0x000000fab0003986 */ /* 0x000fe2000c101904 */
[----:B------:R-:W-:Y:S02]  /*106160*/  ISETP.LT.AND P3, PT, R151, c[0x0][0x178], !P1 ;  /* 0x00005e0097007a0c */ /* 0x000fe40004f61270 */
[----:B------:R-:W-:Y:S01]  /*106170*/  ISETP.LT.AND P6, PT, R111, c[0x0][0x178], !P1 ;  /* 0x00005e006f007a0c */ /* 0x000fe20004fc1270 */
[----:B------:R1:W-:Y:S02]  /*106180*/  @P5 STG.E [R2.64], R249 ;  /* 0x000000f902005986 */ /* 0x0003e4000c101904 */
[C---:B-1----:R-:W-:Y:S01]  /*106190*/  IMAD.WIDE R178, R180.reuse, 0x4, R4 ;  /* 0x00000004b4b27825 */ /* 0x042fe200078e0204 */
[----:B------:R-:W-:-:S02]  /*1061a0*/  IADD3 R180, R180, c[0x0][0x198], RZ ;  /* 0x00006600b4b47a10 */ /* 0x000fc40007ffe0ff */
[----:B------:R-:W-:-:S03]  /*1061b0*/  ISETP.LT.AND P1, PT, R186, c[0x0][0x178], !P1 ;  /* 0x00005e00ba007a0c */ /* 0x000fc60004f21270 */
[----:B------:R-:W-:-:S04]  /*1061c0*/  IMAD.WIDE R2, R180, 0x4, R174 ;  /* 0x00000004b4027825 */ /* 0x000fc800078e02ae */
[C---:B------:R-:W-:Y:S01]  /*1061d0*/  IMAD.WIDE R176, R180.reuse, 0x4, R172 ;  /* 0x00000004b4b07825 */ /* 0x040fe200078e02ac */
[----:B------:R-:W-:Y:S04]  /*1061e0*/  @P4 STG.E [R178.64], R187 ;  /* 0x000000bbb2004986 */ /* 0x000fe8000c101904 */
[----:B----4-:R1:W-:Y:S01]  /*1061f0*/  @P0 STG.E [R2.64], R243 ;  /* 0x000000f302000986 */ /* 0x0103e2000c101904 */
[----:B--2---:R2:W-:Y:S02]  /*106200*/  @P3 STG.E [R176.64], R245 ;  /* 0x000000f5b0003986 */ /* 0x0045e4000c101904 */
[C---:B-1----:R-:W-:Y:S01]  /*106210*/  IMAD.WIDE R2, R180.reuse, 0x4, R6 ;  /* 0x00000004b4027825 */ /* 0x042fe200078e0206 */
[----:B--2---:R-:W2:Y:S03]  /*106220*/  LDL.LU R245, [R1+0xff8] ;  /* 0x000ff80001f57983 */ /* 0x004ea60000300800 */
[----:B------:R-:W4:Y:S02]  /*106230*/  LDL.LU R187, [R1+0x1d0c] ;  /* 0x001d0c0001bb7983 */ /* 0x000f240000300800 */
[----:B------:R-:W2:Y:S02]  /*106240*/  LDL.LU R243, [R1+0x1a9c] ;  /* 0x001a9c0001f37983 */ /* 0x000ea40000300800 */
[----:B------:R-:W-:Y:S01]  /*106250*/  IMAD.WIDE R176, R180, 0x4, R4 ;  /* 0x00000004b4b07825 */ /* 0x000fe200078e0204 */
[----:B------:R1:W-:Y:S04]  /*106260*/  @P6 STG.E [R2.64], R248 ;  /* 0x000000f802006986 */ /* 0x0003e8000c101904 */
[----:B---3--:R3:W-:Y:S04]  /*106270*/  @P1 STG.E [R176.64], R185 ;  /* 0x000000b9b0001986 */ /* 0x0087e8000c101904 */
[----:B-1----:R-:W2:Y:S04]  /*106280*/  LDL.LU R3, [R1+0x1d48] ;  /* 0x001d480001037983 */ /* 0x002ea80000300800 */
[----:B---3--:R-:W3:Y:S01]  /*106290*/  LDL.LU R177, [R1+0x1a98] ;  /* 0x001a980001b17983 */ /* 0x008ee20000300800 */
[----:B------:R-:W-:-:S02]  /*1062a0*/  IADD3 R182, R252, 0x19a, RZ ;  /* 0x0000019afcb67810 */ /* 0x000fc40007ffe0ff */
[----:B------:R-:W-:Y:S01]  /*1062b0*/  IADD3 R178, R252, 0x19b, RZ ;  /* 0x0000019bfcb27810 */ /* 0x000fe20007ffe0ff */
[----:B------:R-:W3:Y:S01]  /*1062c0*/  LDL.LU R185, [R1+0xffc] ;  /* 0x000ffc0001b97983 */ /* 0x000ee20000300800 */
[----:B------:R-:W3:Y:S01]  /*1062d0*/  LDL.LU R184, [R1+0x1d68] ;  /* 0x001d680001b87983 */ /* 0x000ee20000300800 */
[----:B------:R-:W-:Y:S01]  /*1062e0*/  ISETP.GE.AND P2, PT, R182, c[0x0][0x17c], PT ;  /* 0x00005f00b6007a0c */ /* 0x000fe20003f46270 */
[----:B------:R-:W-:Y:S01]  /*1062f0*/  IADD3 R182, R180, c[0x0][0x198], RZ ;  /* 0x00006600b4b67a10 */ /* 0x000fe20007ffe0ff */
[----:B------:R-:W-:Y:S01]  /*106300*/  ISETP.GE.AND P0, PT, R178, c[0x0][0x17c], PT ;  /* 0x00005f00b2007a0c */ /* 0x000fe20003f06270 */
[----:B------:R-:W3:Y:S01]  /*106310*/  LDL.LU R251, [R1+0x1d38] ;  /* 0x001d380001fb7983 */ /* 0x000ee20000300800 */
[----:B------:R-:W-:Y:S02]  /*106320*/  ISETP.LT.AND P4, PT, R150, c[0x0][0x178], !P2 ;  /* 0x00005e0096007a0c */ /* 0x000fe40005781270 */
[----:B------:R-:W-:Y:S02]  /*106330*/  ISETP.LT.AND P5, PT, R151, c[0x0][0x178], !P2 ;  /* 0x00005e0097007a0c */ /* 0x000fe400057a1270 */
[----:B------:R-:W-:Y:S01]  /*106340*/  ISETP.LT.AND P3, PT, R111, c[0x0][0x178], !P2 ;  /* 0x00005e006f007a0c */ /* 0x000fe20005761270 */
[----:B------:R-:W-:-:S04]  /*106350*/  IMAD.WIDE R178, R182, 0x4, R174 ;  /* 0x00000004b6b27825 */ /* 0x000fc800078e02ae */
[C---:B------:R-:W-:Y:S01]  /*106360*/  IMAD.WIDE R180, R182.reuse, 0x4, R172 ;  /* 0x00000004b6b47825 */ /* 0x040fe200078e02ac */
[----:B------:R-:W3:Y:S03]  /*106370*/  LDL.LU R250, [R1+0x1cf8] ;  /* 0x001cf80001fa7983 */ /* 0x000ee60000300800 */
[----:B------:R-:W3:Y:S02]  /*106380*/  LDL.LU R249, [R1+0x1008] ;  /* 0x0010080001f97983 */ /* 0x000ee40000300800 */
[----:B------:R-:W3:Y:S01]  /*106390*/  LDL.LU R248, [R1+0x1d6c] ;  /* 0x001d6c0001f87983 */ /* 0x000ee20000300800 */
[----:B--2---:R1:W-:Y:S01]  /*1063a0*/  @P4 STG.E [R178.64], R3 ;  /* 0x00000003b2004986 */ /* 0x0043e2000c101904 */
[----:B------:R2:W-:Y:S02]  /*1063b0*/  @P5 STG.E [R180.64], R183 ;  /* 0x000000b7b4005986 */ /* 0x0005e4000c101904 */
[C---:B-1----:R-:W-:Y:S01]  /*1063c0*/  IMAD.WIDE R2, R182.reuse, 0x4, R6 ;  /* 0x00000004b6027825 */ /* 0x042fe200078e0206 */
[----:B--2---:R-:W-:-:S04]  /*1063d0*/  IADD3 R183, R182, c[0x0][0x198], RZ ;  /* 0x00006600b6b77a10 */ /* 0x004fc80007ffe0ff */
[----:B---3--:R1:W-:Y:S02]  /*1063e0*/  @P3 STG.E [R2.64], R177 ;  /* 0x000000b102003986 */ /* 0x0083e4000c101904 */
[----:B-1----:R-:W-:Y:S02]  /*1063f0*/  IMAD.WIDE R2, R182, 0x4, R4 ;  /* 0x00000004b6027825 */ /* 0x002fe400078e0204 */
[----:B------:R-:W2:Y:S01]  /*106400*/  LDL.LU R182, [R1+0x1d4c] ;  /* 0x001d4c0001b67983 */ /* 0x000ea20000300800 */
[----:B------:R-:W-:Y:S02]  /*106410*/  ISETP.LT.AND P2, PT, R186, c[0x0][0x178], !P2 ;  /* 0x00005e00ba007a0c */ /* 0x000fe40005741270 */
[----:B------:R-:W-:Y:S02]  /*106420*/  ISETP.LT.AND P6, PT, R150, c[0x0][0x178], !P0 ;  /* 0x00005e0096007a0c */ /* 0x000fe400047c1270 */
[----:B------:R-:W-:Y:S02]  /*106430*/  ISETP.LT.AND P4, PT, R151, c[0x0][0x178], !P0 ;  /* 0x00005e0097007a0c */ /* 0x000fe40004781270 */
[----:B------:R-:W-:-:S02]  /*106440*/  IADD3 R176, R252, 0x19c, RZ ;  /* 0x0000019cfcb07810 */ /* 0x000fc40007ffe0ff */
[----:B------:R-:W-:Y:S02]  /*106450*/  ISETP.LT.AND P5, PT, R111, c[0x0][0x178], !P0 ;  /* 0x00005e006f007a0c */ /* 0x000fe400047a1270 */
[----:B------:R-:W-:Y:S01]  /*106460*/  IADD3 R178, R252, 0x19d, RZ ;  /* 0x0000019dfcb27810 */ /* 0x000fe20007ffe0ff */
[----:B------:R-:W-:Y:S01]  /*106470*/  ISETP.LT.AND P0, PT, R186, c[0x0][0x178], !P0 ;  /* 0x00005e00ba007a0c */ /* 0x000fe20004701270 */
[----:B------:R-:W-:Y:S01]  /*106480*/  ISETP.GE.AND P1, PT, R176, c[0x0][0x17c], PT ;  /* 0x00005f00b0007a0c */ /* 0x000fe20003f26270 */
[----:B------:R-:W-:Y:S01]  /*106490*/  IMAD.WIDE R176, R183, 0x4, R174 ;  /* 0x00000004b7b07825 */ /* 0x000fe200078e02ae */
[----:B------:R-:W-:-:S03]  /*1064a0*/  ISETP.GE.AND P3, PT, R178, c[0x0][0x17c], PT ;  /* 0x00005f00b2007a0c */ /* 0x000fc60003f66270 */
[----:B------:R-:W-:-:S04]  /*1064b0*/  IMAD.WIDE R178, R183, 0x4, R172 ;  /* 0x00000004b7b27825 */ /* 0x000fc800078e02ac */
[C---:B------:R-:W-:Y:S01]  /*1064c0*/  IMAD.WIDE R180, R183.reuse, 0x4, R6 ;  /* 0x00000004b7b47825 */ /* 0x040fe200078e0206 */
[----:B------:R1:W-:Y:S04]  /*1064d0*/  @P2 STG.E [R2.64], R245 ;  /* 0x000000f502002986 */ /* 0x0003e8000c101904 */
[----:B-1----:R-:W3:Y:S01]  /*1064e0*/  LDL.LU R245, [R1+0x4498] ;  /* 0x0044980001f57983 */ /* 0x002ee20000300800 */
[----:B------:R-:W-:-:S03]  /*1064f0*/  IMAD.WIDE R2, R183, 0x4, R4 ;  /* 0x00000004b7027825 */ /* 0x000fc600078e0204 */
[----:B--2---:R-:W-:Y:S01]  /*106500*/  @P6 STG.E [R176.64], R182 ;  /* 0x000000b6b0006986 */ /* 0x004fe2000c101904 */
[----:B----4-:R1:W-:Y:S02]  /*106510*/  @P4 STG.E [R178.64], R187 ;  /* 0x000000bbb2004986 */ /* 0x0103e4000c101904 */
[----:B------:R2:W-:Y:S02]  /*106520*/  @P5 STG.E [R180.64], R243 ;  /* 0x000000f3b4005986 */ /* 0x0005e4000c101904 */
[----:B------:R4:W-:Y:S01]  /*106530*/  @P0 STG.E [R2.64], R185 ;  /* 0x000000b902000986 */ /* 0x0009e2000c101904 */
[----:B-1----:R-:W3:Y:S01]  /*106540*/  LDL.LU R187, [R1+0x1d3c] ;  /* 0x001d3c0001bb7983 */ /* 0x002ee20000300800 */
[----:B--2---:R-:W2:Y:S02]  /*106550*/  LDL.LU R243, [R1+0x1cfc] ;  /* 0x001cfc0001f37983 */ /* 0x004ea40000300800 */
[----:B----4-:R-:W4:Y:S01]  /*106560*/  LDL.LU R185, [R1+0x100c] ;  /* 0x00100c0001b97983 */ /* 0x010f220000300800 */
[----:B------:R-:W-:-:S02]  /*106570*/  ISETP.LT.AND P4, PT, R150, c[0x0][0x178], !P1 ;  /* 0x00005e0096007a0c */ /* 0x000fc40004f81270 */
[----:B------:R-:W-:Y:S02]  /*106580*/  ISETP.LT.AND P5, PT, R151, c[0x0][0x178], !P1 ;  /* 0x00005e0097007a0c */ /* 0x000fe40004fa1270 */
[----:B------:R-:W-:Y:S02]  /*106590*/  IADD3 R181, R183, c[0x0][0x198], RZ ;  /* 0x00006600b7b57a10 */ /* 0x000fe40007ffe0ff */
[----:B------:R-:W-:Y:S02]  /*1065a0*/  ISETP.LT.AND P2, PT, R111, c[0x0][0x178], !P1 ;  /* 0x00005e006f007a0c */ /* 0x000fe40004f41270 */
[----:B------:R-:W-:Y:S02]  /*1065b0*/  IADD3 R180, R252, 0x19e, RZ ;  /* 0x0000019efcb47810 */ /* 0x000fe40007ffe0ff */
[----:B------:R-:W-:Y:S01]  /*1065c0*/  ISETP.LT.AND P6, PT, R150, c[0x0][0x178], !P3 ;  /* 0x00005e0096007a0c */ /* 0x000fe20005fc1270 */
[----:B------:R-:W4:Y:S01]  /*1065d0*/  LDL.LU R183, [R1+0x1ac8] ;  /* 0x001ac80001b77983 */ /* 0x000f220000300800 */
[----:B------:R-:W-:-:S04]  /*1065e0*/  IMAD.WIDE R176, R181, 0x4, R174 ;  /* 0x00000004b5b07825 */ /* 0x000fc800078e02ae */
[----:B------:R-:W-:Y:S01]  /*1065f0*/  IMAD.WIDE R178, R181, 0x4, R172 ;  /* 0x00000004b5b27825 */ /* 0x000fe200078e02ac */
[----:B------:R-:W-:Y:S02]  /*106600*/  ISETP.LT.AND P1, PT, R186, c[0x0][0x178], !P1 ;  /* 0x00005e00ba007a0c */ /* 0x000fe40004f21270 */
[----:B------:R-:W-:Y:S01]  /*106610*/  ISETP.GE.AND P0, PT, R180, c[0x0][0x17c], PT ;  /* 0x00005f00b4007a0c */ /* 0x000fe20003f06270 */
[----:B------:R1:W-:Y:S01]  /*106620*/  @P4 STG.E [R176.64], R184 ;  /* 0x000000b8b0004986 */ /* 0x0003e2000c101904 */
[----:B------:R1:W-:Y:S01]  /*106630*/  @P5 STG.E [R178.64], R251 ;  /* 0x000000fbb2005986 */ /* 0x0003e2000c101904 */
[----:B------:R-:W-:Y:S02]  /*106640*/  ISETP.LT.AND P5, PT, R151, c[0x0][0x178], !P3 ;  /* 0x00005e0097007a0c */ /* 0x000fe40005fa1270 */
[C---:B------:R-:W-:Y:S01]  /*106650*/  IADD3 R180, R181.reuse, c[0x0][0x198], RZ ;  /* 0x00006600b5b47a10 */ /* 0x040fe20007ffe0ff */
[----:B------:R-:W-:Y:S01]  /*106660*/  IMAD.WIDE R2, R181, 0x4, R6 ;  /* 0x00000004b5027825 */ /* 0x000fe200078e0206 */
[----:B------:R-:W-:-:S03]  /*106670*/  ISETP.LT.AND P4, PT, R111, c[0x0][0x178], !P3 ;  /* 0x00005e006f007a0c */ /* 0x000fc60005f81270 */
[----:B------:R-:W-:Y:S01]  /*106680*/  ISETP.LT.AND P3, PT, R186, c[0x0][0x178], !P3 ;  /* 0x00005e00ba007a0c */ /* 0x000fe20005f61270 */
[----:B------:R1:W-:Y:S01]  /*106690*/  @P2 STG.E [R2.64], R250 ;  /* 0x000000fa02002986 */ /* 0x0003e2000c101904 */
[----:B------:R-:W-:-:S03]  /*1066a0*/  IADD3 R182, R252, 0x1a0, RZ ;  /* 0x000001a0fcb67810 */ /* 0x000fc60007ffe0ff */
[----:B-1----:R-:W4:Y:S01]  /*1066b0*/  LDL.LU R184, [R1+0x1d7c] ;  /* 0x001d7c0001b87983 */ /* 0x002f220000300800 */
[----:B------:R-:W-:-:S04]  /*1066c0*/  IMAD.WIDE R176, R181, 0x4, R4 ;  /* 0x00000004b5b07825 */ /* 0x000fc800078e0204 */
[----:B------:R-:W-:-:S04]  /*1066d0*/  IMAD.WIDE R178, R180, 0x4, R174 ;  /* 0x00000004b4b27825 */ /* 0x000fc800078e02ae */
[----:B------:R-:W4:Y:S01]  /*1066e0*/  LDL.LU R251, [R1+0x1d5c] ;  /* 0x001d5c0001fb7983 */ /* 0x000f220000300800 */
[----:B------:R1:W-:Y:S01]  /*1066f0*/  @P1 STG.E [R176.64], R249 ;  /* 0x000000f9b0001986 */ /* 0x0003e2000c101904 */
[----:B------:R-:W-:-:S03]  /*106700*/  IMAD.WIDE R2, R180, 0x4, R172 ;  /* 0x00000004b4027825 */ /* 0x000fc600078e02ac */
[----:B------:R-:W-:Y:S01]  /*106710*/  @P6 STG.E [R178.64], R248 ;  /* 0x000000f8b2006986 */ /* 0x000fe2000c101904 */
[C---:B------:R-:W-:Y:S01]  /*106720*/  IADD3 R181, R180.reuse, c[0x0][0x198], RZ ;  /* 0x00006600b4b57a10 */ /* 0x040fe20007ffe0ff */
[----:B-1----:R-:W-:Y:S02]  /*106730*/  IMAD.WIDE R176, R180, 0x4, R6 ;  /* 0x00000004b4b07825 */ /* 0x002fe400078e0206 */
[----:B---3--:R1:W-:Y:S03]  /*106740*/  @P5 STG.E [R2.64], R187 ;  /* 0x000000bb02005986 */ /* 0x0083e6000c101904 */
[----:B--2---:R2:W-:Y:S01]  /*106750*/  @P4 STG.E [R176.64], R243 ;  /* 0x000000f3b0004986 */ /* 0x0045e2000c101904 */
[----:B------:R-:W-:Y:S01]  /*106760*/  ISETP.GE.AND P4, PT, R182, c[0x0][0x17c], PT ;  /* 0x00005f00b6007a0c */ /* 0x000fe20003f86270 */
[----:B-1----:R-:W-:Y:S01]  /*106770*/  IMAD.WIDE R2, R180, 0x4, R4 ;  /* 0x00000004b4027825 */ /* 0x002fe200078e0204 */
[----:B------:R-:W3:Y:S03]  /*106780*/  LDL.LU R187, [R1+0x1d2c] ;  /* 0x001d2c0001bb7983 */ /* 0x000ee60000300800 */
[----:B--2---:R-:W2:Y:S02]  /*106790*/  LDL.LU R243, [R1+0x1acc] ;  /* 0x001acc0001f37983 */ /* 0x004ea40000300800 */
[----:B------:R-:W2:Y:S02]  /*1067a0*/  LDL.LU R180, [R1+0x1d28] ;  /* 0x001d280001b47983 */ /* 0x000ea40000300800 */
[----:B------:R-:W2:Y:S01]  /*1067b0*/  LDL.LU R182, [R1+0x1d58] ;  /* 0x001d580001b67983 */ /* 0x000ea20000300800 */
[----:B----4-:R1:W-:Y:S04]  /*1067c0*/  @P3 STG.E [R2.64], R185 ;  /* 0x000000b902003986 */ /* 0x0103e8000c101904 */
[----:B-1----:R-:W4:Y:S01]  /*1067d0*/  LDL.LU R3, [R1+0x1d78] ;  /* 0x001d780001037983 */ /* 0x002f220000300800 */
[----:B------:R-:W-:-:S02]  /*1067e0*/  ISETP.LT.AND P6, PT, R150, c[0x0][0x178], !P0 ;  /* 0x00005e0096007a0c */ /* 0x000fc400047c1270 */
[----:B------:R-:W-:Y:S02]  /*1067f0*/  ISETP.LT.AND P2, PT, R151, c[0x0][0x178], !P0 ;  /* 0x00005e0097007a0c */ /* 0x000fe40004741270 */
[----:B------:R-:W-:Y:S02]  /*106800*/  IADD3 R178, R252, 0x19f, RZ ;  /* 0x0000019ffcb27810 */ /* 0x000fe40007ffe0ff */
[----:B------:R-:W-:Y:S01]  /*106810*/  ISETP.LT.AND P5, PT, R111, c[0x0][0x178], !P0 ;  /* 0x00005e006f007a0c */ /* 0x000fe200047a1270 */
[C---:B------:R-:W-:Y:S01]  /*106820*/  IMAD.WIDE R176, R181.reuse, 0x4, R174 ;  /* 0x00000004b5b07825 */ /* 0x040fe200078e02ae */
[----:B------:R-:W3:Y:S01]  /*106830*/  LDL.LU R250, [R1+0x1d90] ;  /* 0x001d900001fa7983 */ /* 0x000ee20000300800 */
[----:B------:R-:W-:Y:S02]  /*106840*/  ISETP.GE.AND P1, PT, R178, c[0x0][0x17c], PT ;  /* 0x00005f00b2007a0c */ /* 0x000fe40003f26270 */
[----:B------:R-:W-:Y:S01]  /*106850*/  IMAD.WIDE R178, R181, 0x4, R172 ;  /* 0x00000004b5b27825 */ /* 0x000fe200078e02ac */
[----:B------:R-:W-:Y:S01]  /*106860*/  ISETP.LT.AND P0, PT, R186, c[0x0][0x178], !P0 ;  /* 0x00005e00ba007a0c */ /* 0x000fe20004701270 */
[----:B------:R-:W3:Y:S01]  /*106870*/  LDL.LU R249, [R1+0xa60] ;  /* 0x000a600001f97983 */ /* 0x000ee20000300800 */
[----:B------:R-:W-:Y:S01]  /*106880*/  ISETP.LT.AND P3, PT, R151, c[0x0][0x178], !P1 ;  /* 0x00005e0097007a0c */ /* 0x000fe20004f61270 */
[----:B------:R-:W3:Y:S02]  /*106890*/  LDL.LU R248, [R1+0x7f0] ;  /* 0x0007f00001f87983 */ /* 0x000ee40000300800 */
[----:B------:R-:W3:Y:S01]  /*1068a0*/  LDL.LU R185, [R1+0x1d94] ;  /* 0x001d940001b97983 */ /* 0x000ee20000300800 */
[----:B----4-:R1:W-:Y:S01]  /*1068b0*/  @P6 STG.E [R176.64], R3 ;  /* 0x00000003b0006986 */ /* 0x0103e2000c101904 */
[----:B------:R-:W-:Y:S01]  /*1068c0*/  ISETP.LT.AND P6, PT, R150, c[0x0][0x178], !P1 ;  /* 0x00005e0096007a0c */ /* 0x000fe20004fc1270 */
[----:B--2---:R2:W-:Y:S01]  /*1068d0*/  @P2 STG.E [R178.64], R182 ;  /* 0x000000b6b2002986 */ /* 0x0045e2000c101904 */
[----:B------:R-:W-:Y:S01]  /*1068e0*/  ISETP.LT.AND P2, PT, R111, c[0x0][0x178], !P1 ;  /* 0x00005e006f007a0c */ /* 0x000fe20004f41270 */
[----:B-1----:R-:W-:Y:S01]  /*1068f0*/  IMAD.WIDE R2, R181, 0x4, R6 ;  /* 0x00000004b5027825 */ /* 0x002fe200078e0206 */
[----:B------:R-:W-:-:S02]  /*106900*/  IADD3 R176, R252, 0x1a1, RZ ;  /* 0x000001a1fcb07810 */ /* 0x000fc40007ffe0ff */
[----:B--2---:R-:W-:Y:S02]  /*106910*/  IADD3 R182, R181, c[0x0][0x198], RZ ;  /* 0x00006600b5b67a10 */ /* 0x004fe40007ffe0ff */
[----:B------:R1:W-:Y:S01]  /*106920*/  @P5 STG.E [R2.64], R180 ;  /* 0x000000b402005986 */ /* 0x0003e2000c101904 */
[----:B------:R-:W-:Y:S02]  /*106930*/  ISETP.GE.AND P5, PT, R176, c[0x0][0x17c], PT ;  /* 0x00005f00b0007a0c */ /* 0x000fe40003fa6270 */
[----:B------:R-:W-:-:S04]  /*106940*/  IMAD.WIDE R176, R182, 0x4, R172 ;  /* 0x00000004b6b07825 */ /* 0x000fc800078e02ac */
[----:B------:R-:W-:-:S04]  /*106950*/  IMAD.WIDE R178, R182, 0x4, R6 ;  /* 0x00000004b6b27825 */ /* 0x000fc800078e0206 */
[----:B-1----:R-:W-:-:S04]  /*106960*/  IMAD.WIDE R180, R181, 0x4, R4 ;  /* 0x00000004b5b47825 */ /* 0x002fc800078e0204 */
[----:B------:R-:W-:Y:S01]  /*106970*/  IMAD.WIDE R2, R182, 0x4, R174 ;  /* 0x00000004b6027825 */ /* 0x000fe200078e02ae */
[----:B------:R-:W-:Y:S04]  /*106980*/  @P0 STG.E [R180.64], R183 ;  /* 0x000000b7b4000986 */ /* 0x000fe8000c101904 */
[----:B------:R-:W-:Y:S02]  /*106990*/  @P6 STG.E [R2.64], R184 ;  /* 0x000000b802006986 */ /* 0x000fe4000c101904 */
[----:B------:R-:W-:Y:S02]  /*1069a0*/  @P3 STG.E [R176.64], R251 ;  /* 0x000000fbb0003986 */ /* 0x000fe4000c101904 */
[----:B---3--:R1:W-:Y:S02]  /*1069b0*/  @P2 STG.E [R178.64], R187 ;  /* 0x000000bbb2002986 */ /* 0x0083e4000c101904 */
[----:B-1----:R-:W2:Y:S01]  /*1069c0*/  LDL.LU R187, [R1+0xa64] ;  /* 0x000a640001bb7983 */ /* 0x002ea20000300800 */
[----:B------:R-:W-:Y:S01]  /*1069d0*/  ISETP.LT.AND P1, PT, R186, c[0x0][0x178], !P1 ;  /* 0x00005e00ba007a0c */ /* 0x000fe20004f21270 */
[----:B------:R-:W-:Y:S01]  /*1069e0*/  IMAD.WIDE R180, R182, 0x4, R4 ;  /* 0x00000004b6b47825 */ /* 0x000fe200078e0204 */
[----:B------:R-:W-:-:S02]  /*1069f0*/  ISETP.LT.AND P2, PT, R150, c[0x0][0x178], !P4 ;  /* 0x00005e0096007a0c */ /* 0x000fc40006741270 */
[----:B------:R-:W-:Y:S02]  /*106a00*/  ISETP.LT.AND P3, PT, R151, c[0x0][0x178], !P4 ;  /* 0x00005e0097007a0c */ /* 0x000fe40006761270 */
[----:B------:R-:W-:Y:S02]  /*106a10*/  IADD3 R182, R182, c[0x0][0x198], RZ ;  /* 0x00006600b6b67a10 */ /* 0x000fe40007ffe0ff */
[----:B------:R-:W-:-:S05]  /*106a20*/  IADD3 R2, R252, 0x1a2, RZ ;  /* 0x000001a2fc027810 */ /* 0x000fca0007ffe0ff */
[----:B------:R1:W-:Y:S01]  /*106a30*/  @P1 STG.E [R180.64], R243 ;  /* 0x000000f3b4001986 */ /* 0x0003e2000c101904 */
[----:B------:R-:W-:Y:S01]  /*106a40*/  ISETP.LT.AND P1, PT, R111, c[0x0][0x178], !P4 ;  /* 0x00005e006f007a0c */ /* 0x000fe20006721270 */
[----:B------:R-:W-:Y:S01]  /*106a50*/  IMAD.WIDE R178, R182, 0x4, R174 ;  /* 0x00000004b6b27825 */ /* 0x000fe200078e02ae */
[----:B------:R-:W-:-:S03]  /*106a60*/  ISETP.GE.AND P0, PT, R2, c[0x0][0x17c], PT ;  /* 0x00005f0002007a0c */ /* 0x000fc60003f06270 */
[----:B------:R-:W-:-:S04]  /*106a70*/  IMAD.WIDE R2, R182, 0x4, R172 ;  /* 0x00000004b6027825 */ /* 0x000fc800078e02ac */
[----:B------:R-:W-:Y:S01]  /*106a80*/  IMAD.WIDE R176, R182, 0x4, R6 ;  /* 0x00000004b6b07825 */ /* 0x000fe200078e0206 */
[----:B-1----:R-:W3:Y:S04]  /*106a90*/  LDL.LU R243, [R1+0x7f4] ;  /* 0x0007f40001f37983 */ /* 0x002ee80000300800 */
[----:B------:R1:W-:Y:S01]  /*106aa0*/  @P2 STG.E [R178.64], R250 ;  /* 0x000000fab2002986 */ /* 0x0003e2000c101904 */
[----:B------:R-:W-:Y:S01]  /*106ab0*/  ISETP.LT.AND P4, PT, R186, c[0x0][0x178], !P4 ;  /* 0x00005e00ba007a0c */ /* 0x000fe20006781270 */
[----:B------:R4:W-:Y:S02]  /*106ac0*/  @P3 STG.E [R2.64], R249 ;  /* 0x000000f902003986 */ /* 0x0009e4000c101904 */
[----:B------:R-:W3:Y:S01]  /*106ad0*/  LDL.LU R184, [R1+0x1da0] ;  /* 0x001da00001b87983 */ /* 0x000ee20000300800 */
[----:B------:R-:W-:Y:S01]  /*106ae0*/  ISETP.LT.AND P6, PT, R150, c[0x0][0x178], !P5 ;  /* 0x00005e0096007a0c */ /* 0x000fe20006fc1270 */
[----:B------:R4:W-:Y:S04]  /*106af0*/  @P1 STG.E [R176.64], R248 ;  /* 0x000000f8b0001986 */ /* 0x0009e8000c101904 */
[----:B------:R-:W3:Y:S01]  /*106b00*/  LDL.LU R251, [R1+0xe10] ;  /* 0x000e100001fb7983 */ /* 0x000ee20000300800 */
[----:B------:R-:W-:-:S02]  /*106b10*/  ISETP.LT.AND P1, PT, R151, c[0x0][0x178], !P5 ;  /* 0x00005e0097007a0c */ /* 0x000fc40006f21270 */
[C---:B------:R-:W-:Y:S01]  /*106b20*/  IADD3 R180, R182.reuse, c[0x0][0x198], RZ ;  /* 0x00006600b6b47a10 */ /* 0x040fe20007ffe0ff */
[----:B-1----:R-:W-:Y:S01]  /*106b30*/  IMAD.WIDE R178, R182, 0x4, R4 ;  /* 0x00000004b6b27825 */ /* 0x002fe200078e0204 */
[----:B------:R-:W3:Y:S03]  /*106b40*/  LDL.LU R250, [R1+0xa50] ;  /* 0x000a500001fa7983 */ /* 0x000ee60000300800 */
[C---:B----4-:R-:W-:Y:S01]  /*106b50*/  IMAD.WIDE R2, R180.reuse, 0x4, R174 ;  /* 0x00000004b4027825 */ /* 0x050fe200078e02ae */
[----:B------:R-:W4:Y:S03]  /*106b60*/  LDL.LU R249, [R1+0x500] ;  /* 0x0005000001f97983 */ /* 0x000f260000300800 */
[----:B------:R-:W-:Y:S01]  /*106b70*/  IMAD.WIDE R176, R180, 0x4, R172 ;  /* 0x00000004b4b07825 */ /* 0x000fe200078e02ac */
[----:B------:R-:W-:Y:S03]  /*106b80*/  @P4 STG.E [R178.64], R244 ;  /* 0x000000f4b2004986 */ /* 0x000fe6000c101904 */
[----:B------:R1:W-:Y:S01]  /*106b90*/  @P6 STG.E [R2.64], R185 ;  /* 0x000000b902006986 */ /* 0x0003e2000c101904 */
[----:B------:R-:W4:Y:S04]  /*106ba0*/  LDL.LU R248, [R1+0x1da4] ;  /* 0x001da40001f87983 */ /* 0x000f280000300800 */
[----:B-1----:R-:W4:Y:S04]  /*106bb0*/  LDL.LU R185, [R1+0xe14] ;  /* 0x000e140001b97983 */ /* 0x002f280000300800 */
[----:B--2---:R1:W-:Y:S04]  /*106bc0*/  @P1 STG.E [R176.64], R187 ;  /* 0x000000bbb0001986 */ /* 0x0043e8000c101904 */
[----:B-1----:R-:W2:Y:S01]  /*106bd0*/  LDL.LU R187, [R1+0xa54] ;  /* 0x000a540001bb7983 */ /* 0x002ea20000300800 */
[----:B------:R-:W-:Y:S01]  /*106be0*/  ISETP.LT.AND P3, PT, R111, c[0x0][0x178], !P5 ;  /* 0x00005e006f007a0c */ /* 0x000fe20006f61270 */
[----:B------:R-:W-:Y:S01]  /*106bf0*/  ISETP.LT.AND P5, PT, R186, c[0x0][0x178], !P5 ;  /* 0x00005e00ba007a0c */ /* 0x000fe20006fa1270 */
[----:B------:R-:W-:-:S02]  /*106c00*/  IADD3 R178, R252, 0x1a3, RZ ;  /* 0x000001a3fcb27810 */ /* 0x000fc40007ffe0ff */
[----:B------:R-:W-:Y:S01]  /*106c10*/  ISETP.LT.AND P6, PT, R150, c[0x0][0x178], !P0 ;  /* 0x00005e0096007a0c */ /* 0x000fe200047c1270 */
[----:B------:R-:W-:Y:S01]  /*106c20*/  IMAD.WIDE R2, R180, 0x4, R6 ;  /* 0x00000004b4027825 */ /* 0x000fe200078e0206 */
[----:B------:R-:W-:Y:S02]  /*106c30*/  ISETP.LT.AND P4, PT, R151, c[0x0][0x178], !P0 ;  /* 0x00005e0097007a0c */ /* 0x000fe40004781270 */
[----:B------:R-:W-:Y:S01]  /*106c40*/  ISETP.GE.AND P2, PT, R178, c[0x0][0x17c], PT ;  /* 0x00005f00b2007a0c */ /* 0x000fe20003f46270 */
[C---:B------:R-:W-:Y:S01]  /*106c50*/  IMAD.WIDE R178, R180.reuse, 0x4, R4 ;  /* 0x00000004b4b27825 */ /* 0x040fe200078e0204 */
[----:B------:R-:W-:-:S03]  /*106c60*/  IADD3 R181, R180, c[0x0][0x198], RZ ;  /* 0x00006600b4b57a10 */ /* 0x000fc60007ffe0ff */
[----:B---3--:R1:W-:Y:S01]  /*106c70*/  @P3 STG.E [R2.64], R243 ;  /* 0x000000f302003986 */ /* 0x0083e2000c101904 */
[----:B------:R3:W-:Y:S01]  /*106c80*/  @P5 STG.E [R178.64], R245 ;  /* 0x000000f5b2005986 */ /* 0x0007e2000c101904 */
[----:B------:R-:W-:Y:S01]  /*106c90*/  ISETP.LT.AND P5, PT, R111, c[0x0][0x178], !P0 ;  /* 0x00005e006f007a0c */ /* 0x000fe200047a1270 */
[C---:B------:R-:W-:Y:S01]  /*106ca0*/  IMAD.WIDE R176, R181.reuse, 0x4, R174 ;  /* 0x00000004b5b07825 */ /* 0x040fe200078e02ae */
[----:B------:R-:W-:Y:S02]  /*106cb0*/  ISETP.LT.AND P0, PT, R186, c[0x0][0x178], !P0 ;  /* 0x00005e00ba007a0c */ /* 0x000fe40004701270 */
[----:B------:R-:W-:Y:S01]  /*106cc0*/  ISETP.LT.AND P1, PT, R150, c[0x0][0x178], !P2 ;  /* 0x00005e0096007a0c */ /* 0x000fe20005721270 */
[----:B-1----:R-:W2:Y:S01]  /*106cd0*/  LDL.LU R243, [R1+0x504] ;  /* 0x0005040001f37983 */ /* 0x002ea20000300800 */
[----:B------:R-:W-:-:S03]  /*106ce0*/  IMAD.WIDE R2, R181, 0x4, R172 ;  /* 0x00000004b5027825 */ /* 0x000fc600078e02ac */
[----:B------:R1:W-:Y:S01]  /*106cf0*/  @P6 STG.E [R176.64], R184 ;  /* 0x000000b8b0006986 */ /* 0x0003e2000c101904 */
[----:B------:R-:W-:Y:S01]  /*106d00*/  ISETP.LT.AND P3, PT, R151, c[0x0][0x178], !P2 ;  /* 0x00005e0097007a0c */ /* 0x000fe20005761270 */
[----:B------:R-:W2:Y:S01]  /*106d10*/  LDL.LU R180, [R1+0x1db0] ;  /* 0x001db00001b47983 */ /* 0x000ea20000300800 */
[----:B------:R-:W-:Y:S01]  /*106d20*/  ISETP.LT.AND P6, PT, R111, c[0x0][0x178], !P2 ;  /* 0x00005e006f007a0c */ /* 0x000fe200057c1270 */
[----:B------:R4:W-:Y:S01]  /*106d30*/  @P4 STG.E [R2.64], R251 ;  /* 0x000000fb02004986 */ /* 0x0009e2000c101904 */
[C---:B---3--:R-:W-:Y:S02]  /*106d40*/  IADD3 R178, R252.reuse, 0x1a5, RZ ;  /* 0x000001a5fcb27810 */ /* 0x048fe40007ffe0ff */
[----:B------:R-:W-:Y:S01]  /*106d50*/  IADD3 R179, R252, 0x1a4, RZ ;  /* 0x000001a4fcb37810 */ /* 0x000fe20007ffe0ff */
[----:B------:R-:W3:Y:S01]  /*106d60*/  LDL.LU R244, [R1+0xc40] ;  /* 0x000c400001f47983 */ /* 0x000ee20000300800 */
[----:B------:R-:W3:Y:S02]  /*106d70*/  LDL.LU R245, [R1+0x13e0] ;  /* 0x0013e00001f57983 */ /* 0x000ee40000300800 */
[----:B-1----:R-:W-:-:S04]  /*106d80*/  IMAD.WIDE R176, R181, 0x4, R4 ;  /* 0x00000004b5b07825 */ /* 0x002fc800078e0204 */
[C-C-:B----4-:R-:W-:Y:S01]  /*106d90*/  IMAD.WIDE R2, R181.reuse, 0x4, R6.reuse ;  /* 0x00000004b5027825 */ /* 0x150fe200078e0206 */
[----:B------:R-:W-:Y:S02]  /*106da0*/  IADD3 R181, R181, c[0x0][0x198], RZ ;  /* 0x00006600b5b57a10 */ /* 0x000fe40007ffe0ff */
[----:B------:R-:W-:Y:S02]  /*106db0*/  ISETP.GE.AND P4, PT, R179, c[0x0][0x17c], PT ;  /* 0x00005f00b3007a0c */ /* 0x000fe40003f86270 */
[----:B------:R1:W-:Y:S01]  /*106dc0*/  @P5 STG.E [R2.64], R250 ;  /* 0x000000fa02005986 */ /* 0x0003e2000c101904 */
[----:B------:R4:W-:Y:S01]  /*106dd0*/  @P0 STG.E [R176.64], R249 ;  /* 0x000000f9b0000986 */ /* 0x0009e2000c101904 */
[----:B------:R-:W-:Y:S01]  /*106de0*/  ISETP.GE.AND P5, PT, R178, c[0x0][0x17c], PT ;  /* 0x00005f00b2007a0c */ /* 0x000fe20003fa6270 */
[----:B------:R-:W-:-:S04]  /*106df0*/  IMAD.WIDE R178, R181, 0x4, R6 ;  /* 0x00000004b5b27825 */ /* 0x000fc800078e0206 */
[----:B-1----:R-:W-:-:S04]  /*106e00*/  IMAD.WIDE R2, R181, 0x4, R174 ;  /* 0x00000004b5027825 */ /* 0x002fc800078e02ae */
[----:B----4-:R-:W-:Y:S01]  /*106e10*/  IMAD.WIDE R176, R181, 0x4, R172 ;  /* 0x00000004b5b07825 */ /* 0x010fe200078e02ac */
[----:B------:R1:W-:Y:S04]  /*106e20*/  @P1 STG.E [R2.64], R248 ;  /* 0x000000f802001986 */ /* 0x0003e8000c101904 */
[----:B------:R-:W-:Y:S01]  /*106e30*/  @P3 STG.E [R176.64], R185 ;  /* 0x000000b9b0003986 */ /* 0x000fe2000c101904 */
[----:B-1----:R-:W4:Y:S04]  /*106e40*/  LDL.LU R248, [R1+0x800] ;  /* 0x0008000001f87983 */ /* 0x002f280000300800 */
[----:B--2---:R1:W-:Y:S04]  /*106e50*/  @P6 STG.E [R178.64], R187 ;  /* 0x000000bbb2006986 */ /* 0x0043e8000c101904 */
[----:B-1----:R-:W2:Y:S01]  /*106e60*/  LDL.LU R187, [R1+0x1db4] ;  /* 0x001db40001bb7983 */ /* 0x002ea20000300800 */
[----:B------:R-:W2:Y:S02]  /*106e70*/  LDL.LU R183, [R1+0x13e4] ;  /* 0x0013e40001b77983 */ /* 0x000ea40000300800 */
[----:B------:R-:W2:Y:S01]  /*106e80*/  LDL.LU R185, [R1+0xc44] ;  /* 0x000c440001b97983 */ /* 0x000ea20000300800 */
[----:B------:R-:W-:-:S02]  /*106e90*/  ISETP.LT.AND P2, PT, R186, c[0x0][0x178], !P2 ;  /* 0x00005e00ba007a0c */ /* 0x000fc40005741270 */
[----:B------:R-:W-:Y:S01]  /*106ea0*/  ISETP.LT.AND P0, PT, R150, c[0x0][0x178], !P4 ;  /* 0x00005e0096007a0c */ /* 0x000fe20006701270 */
[C---:B------:R-:W-:Y:S01]  /*106eb0*/  IMAD.WIDE R2, R181.reuse, 0x4, R4 ;  /* 0x00000004b5027825 */ /* 0x040fe200078e0204 */
[----:B------:R-:W-:Y:S02]  /*106ec0*/  IADD3 R182, R181, c[0x0][0x198], RZ ;  /* 0x00006600b5b67a10 */ /* 0x000fe40007ffe0ff */
[----:B------:R-:W-:Y:S02]  /*106ed0*/  ISETP.LT.AND P1, PT, R151, c[0x0][0x178], !P4 ;  /* 0x00005e0097007a0c */ /* 0x000fe40006721270 */
[----:B------:R-:W-:Y:S02]  /*106ee0*/  ISETP.LT.AND P6, PT, R111, c[0x0][0x178], !P4 ;  /* 0x00005e006f007a0c */ /* 0x000fe400067c1270 */
[----:B------:R-:W-:Y:S01]  /*106ef0*/  IADD3 R178, R252, 0x1a6, RZ ;  /* 0x000001a6fcb27810 */ /* 0x000fe20007ffe0ff */
[----:B------:R-:W-:Y:S02]  /*106f00*/  IMAD.WIDE R176, R182, 0x4, R174 ;  /* 0x00000004b6b07825 */ /* 0x000fe400078e02ae */
[----:B------:R1:W-:Y:S01]  /*106f10*/  @P2 STG.E [R2.64], R243 ;  /* 0x000000f302002986 */ /* 0x0003e2000c101904 */
[----:B------:R-:W-:-:S02]  /*106f20*/  ISETP.GE.AND P3, PT, R178, c[0x0][0x17c], PT ;  /* 0x00005f00b2007a0c */ /* 0x000fc40003f66270 */
[----:B------:R-:W-:Y:S01]  /*106f30*/  ISETP.LT.AND P4, PT, R186, c[0x0][0x178], !P4 ;  /* 0x00005e00ba007a0c */ /* 0x000fe20006781270 */
[----:B------:R3:W-:Y:S01]  /*106f40*/  @P0 STG.E [R176.64], R180 ;  /* 0x000000b4b0000986 */ /* 0x0007e2000c101904 */
[----:B------:R-:W-:Y:S01]  /*106f50*/  ISETP.LT.AND P0, PT, R150, c[0x0][0x178], !P5 ;  /* 0x00005e0096007a0c */ /* 0x000fe20006f01270 */
[----:B-1----:R-:W2:Y:S01]  /*106f60*/  LDL.LU R243, [R1+0x804] ;  /* 0x0008040001f37983 */ /* 0x002ea20000300800 */
[----:B------:R-:W2:Y:S02]  /*106f70*/  LDL.LU R184, [R1+0x1dd0] ;  /* 0x001dd00001b87983 */ /* 0x000ea40000300800 */
[----:B------:R-:W-:-:S04]  /*106f80*/  IMAD.WIDE R178, R182, 0x4, R172 ;  /* 0x00000004b6b27825 */ /* 0x000fc800078e02ac */
[C---:B---3--:R-:W-:Y:S01]  /*106f90*/  IMAD.WIDE R180, R182.reuse, 0x4, R6 ;  /* 0x00000004b6b47825 */ /* 0x048fe200078e0206 */
[C---:B------:R-:W-:Y:S01]  /*106fa0*/  IADD3 R3, R182.reuse, c[0x0][0x198], RZ ;  /* 0x00006600b6037a10 */ /* 0x040fe20007ffe0ff */
[----:B------:R-:W3:Y:S04]  /*106fb0*/  LDL.LU R251, [R1+0x17b0] ;  /* 0x0017b00001fb7983 */ /* 0x000ee80000300800 */
[----:B------:R1:W-:Y:S01]  /*106fc0*/  @P1 STG.E [R178.64], R245 ;  /* 0x000000f5b2001986 */ /* 0x0003e2000c101904 */
[----:B------:R-:W3:Y:S02]  /*106fd0*/  LDL.LU R250, [R1+0x13d0] ;  /* 0x0013d00001fa7983 */ /* 0x000ee40000300800 */
[----:B------:R-:W-:Y:S01]  /*106fe0*/  @P6 STG.E [R180.64], R244 ;  /* 0x000000f4b4006986 */ /* 0x000fe2000c101904 */
[----:B------:R-:W-:Y:S01]  /*106ff0*/  ISETP.LT.AND P1, PT, R151, c[0x0][0x178], !P5 ;  /* 0x00005e0097007a0c */ /* 0x000fe20006f21270 */
[----:B------:R-:W3:Y:S01]  /*107000*/  LDL.LU R249, [R1+0xc30] ;  /* 0x000c300001f97983 */ /* 0x000ee20000300800 */
[----:B------:R-:W-:Y:S01]  /*107010*/  IMAD.WIDE R176, R182, 0x4, R4 ;  /* 0x00000004b6b07825 */ /* 0x000fe200078e0204 */
[----:B------:R-:W-:-:S03]  /*107020*/  ISETP.LT.AND P6, PT, R111, c[0x0][0x178], !P5 ;  /* 0x00005e006f007a0c */ /* 0x000fc60006fc1270 */
[C---:B-1----:R-:W-:Y:S01]  /*107030*/  IMAD.WIDE R178, R3.reuse, 0x4, R174 ;  /* 0x0000000403b27825 */ /* 0x042fe200078e02ae */
[----:B----4-:R1:W-:Y:S04]  /*107040*/  @P4 STG.E [R176.64], R248 ;  /* 0x000000f8b0004986 */ /* 0x0103e8000c101904 */
[----:B-1----:R-:W4:Y:S01]  /*107050*/  LDL.LU R248, [R1+0x1dd4] ;  /* 0x001dd40001f87983 */ /* 0x002f220000300800 */
[----:B------:R-:W-:-:S03]  /*107060*/  IMAD.WIDE R176, R3, 0x4, R6 ;  /* 0x0000000403b07825 */ /* 0x000fc600078e0206 */
[----:B--2---:R1:W-:Y:S02]  /*107070*/  @P0 STG.E [R178.64], R187 ;  /* 0x000000bbb2000986 */ /* 0x0043e4000c101904 */
[----:B-1----:R-:W-:Y:S02]  /*107080*/  IMAD.WIDE R178, R3, 0x4, R172 ;  /* 0x0000000403b27825 */ /* 0x002fe400078e02ac */
[----:B------:R-:W2:Y:S04]  /*107090*/  LDL.LU R187, [R1+0x17b4] ;  /* 0x0017b40001bb7983 */ /* 0x000ea80000300800 */
[----:B------:R-:W-:Y:S01]  /*1070a0*/  @P1 STG.E [R178.64], R183 ;  /* 0x000000b7b2001986 */ /* 0x000fe2000c101904 */
[----:B------:R1:W-:Y:S03]  /*1070b0*/  @P6 STG.E [R176.64], R185 ;  /* 0x000000b9b0006986 */ /* 0x0003e6000c101904 */
[----:B-1----:R-:W2:Y:S01]  /*1070c0*/  LDL.LU R185, [R1+0x13d4] ;  /* 0x0013d40001b97983 */ /* 0x002ea20000300800 */
[----:B------:R-:W-:-:S02]  /*1070d0*/  IADD3 R2, R252, 0x1a7, RZ ;  /* 0x000001a7fc027810 */ /* 0x000fc40007ffe0ff */
[----:B------:R-:W-:Y:S02]  /*1070e0*/  ISETP.LT.AND P5, PT, R186, c[0x0][0x178], !P5 ;  /* 0x00005e00ba007a0c */ /* 0x000fe40006fa1270 */
[----:B------:R-:W-:Y:S01]  /*1070f0*/  ISETP.GE.AND P2, PT, R2, c[0x0][0x17c], PT ;  /* 0x00005f0002007a0c */ /* 0x000fe20003f46270 */
[----:B------:R-:W-:Y:S01]  /*107100*/  IADD3 R2, R252, 0x1a8, RZ ;  /* 0x000001a8fc027810 */ /* 0x000fe20007ffe0ff */
[----:B------:R-:W-:Y:S01]  /*107110*/  ISETP.LT.AND P4, PT, R150, c[0x0][0x178], !P3 ;  /* 0x00005e0096007a0c */ /* 0x000fe20005f81270 */
[C---:B------:R-:W-:Y:S02]  /*107120*/  IMAD.WIDE R180, R3.reuse, 0x4, R4 ;  /* 0x0000000403b47825 */ /* 0x040fe400078e0204 */
[----:B------:R-:W-:Y:S02]  /*107130*/  ISETP.GE.AND P0, PT, R2, c[0x0][0x17c], PT ;  /* 0x00005f0002007a0c */ /* 0x000fe40003f06270 */
[----:B------:R-:W-:Y:S01]  /*107140*/  IADD3 R2, R3, c[0x0][0x198], RZ ;  /* 0x0000660003027a10 */ /* 0x000fe20007ffe0ff */
[----:B------:R-:W-:-:S03]  /*107150*/  ISETP.LT.AND P1, PT, R151, c[0x0][0x178], !P3 ;  /* 0x00005e0097007a0c */ /* 0x000fc60005f21270 */
[----:B------:R1:W-:Y:S01]  /*107160*/  @P5 STG.E [R180.64], R243 ;  /* 0x000000f3b4005986 */ /* 0x0003e2000c101904 */
[----:B------:R-:W-:Y:S01]  /*107170*/  ISETP.LT.AND P5, PT, R111, c[0x0][0x178], !P3 ;  /* 0x00005e006f007a0c */ /* 0x000fe20005fa1270 */
[----:B------:R-:W-:Y:S01]  /*107180*/  IMAD.WIDE R178, R2, 0x4, R174 ;  /* 0x0000000402b27825 */ /* 0x000fe200078e02ae */
[----:B------:R-:W-:Y:S02]  /*107190*/  ISETP.LT.AND P3, PT, R186, c[0x0][0x178], !P3 ;  /* 0x00005e00ba007a0c */ /* 0x000fe40005f61270 */
[----:B------:R-:W-:Y:S01]  /*1071a0*/  ISETP.LT.AND P6, PT, R150, c[0x0][0x178], !P2 ;  /* 0x00005e0096007a0c */ /* 0x000fe200057c1270 */
[C---:B------:R-:W-:Y:S01]  /*1071b0*/  IMAD.WIDE R176, R2.reuse, 0x4, R6 ;  /* 0x0000000402b07825 */ /* 0x040fe200078e0206 */
[----:B------:R3:W-:Y:S01]  /*1071c0*/  @P4 STG.E [R178.64], R184 ;  /* 0x000000b8b2004986 */ /* 0x0007e2000c101904 */
[----:B------:R-:W-:Y:S02]  /*1071d0*/  ISETP.LT.AND P4, PT, R151, c[0x0][0x178], !P2 ;  /* 0x00005e0097007a0c */ /* 0x000fe40005781270 */
[C---:B------:R-:W-:Y:S01]  /*1071e0*/  IADD3 R3, R2.reuse, c[0x0][0x198], RZ ;  /* 0x0000660002037a10 */ /* 0x040fe20007ffe0ff */
[C---:B-1----:R-:W-:Y:S01]  /*1071f0*/  IMAD.WIDE R180, R2.reuse, 0x4, R4 ;  /* 0x0000000402b47825 */ /* 0x042fe200078e0204 */
[----:B------:R-:W2:Y:S03]  /*107200*/  LDL.LU R243, [R1+0xc34] ;  /* 0x000c340001f37983 */ /* 0x000ea60000300800 */
[----:B---3--:R-:W-:Y:S01]  /*107210*/  IMAD.WIDE R178, R2, 0x4, R172 ;  /* 0x0000000402b27825 */ /* 0x008fe200078e02ac */
[----:B------:R-:W3:Y:S04]  /*107220*/  LDL.LU R184, [R1+0x1780] ;  /* 0x0017800001b87983 */ /* 0x000ee80000300800 */
[----:B------:R1:W-:Y:S01]  /*107230*/  @P1 STG.E [R178.64], R251 ;  /* 0x000000fbb2001986 */ /* 0x0003e2000c101904 */
[----:B------:R4:W-:Y:S02]  /*107240*/  @P5 STG.E [R176.64], R250 ;  /* 0x000000fab0005986 */ /* 0x0009e4000c101904 */
[----:B------:R-:W-:Y:S01]  /*107250*/  @P3 STG.E [R180.64], R249 ;  /* 0x000000f9b4003986 */ /* 0x000fe2000c101904 */
[----:B------:R-:W-:Y:S01]  /*107260*/  ISETP.LT.AND P3, PT, R111, c[0x0][0x178], !P2 ;  /* 0x00005e006f007a0c */ /* 0x000fe20005761270 */
[----:B-1----:R-:W-:-:S04]  /*107270*/  IMAD.WIDE R178, R3, 0x4, R174 ;  /* 0x0000000403b27825 */ /* 0x002fc800078e02ae */
[C---:B----4-:R-:W-:Y:S01]  /*107280*/  IMAD.WIDE R176, R3.reuse, 0x4, R172 ;  /* 0x0000000403b07825 */ /* 0x050fe200078e02ac */
[----:B------:R-:W4:Y:S04]  /*107290*/  LDL.LU R251, [R1+0x1e04] ;  /* 0x001e040001fb7983 */ /* 0x000f280000300800 */
[----:B------:R1:W-:Y:S04]  /*1072a0*/  @P6 STG.E [R178.64], R248 ;  /* 0x000000f8b2006986 */ /* 0x0003e8000c101904 */
[----:B-1----:R-:W3:Y:S04]  /*1072b0*/  LDL.LU R248, [R1+0x1dc4] ;  /* 0x001dc40001f87983 */ /* 0x002ee80000300800 */
[----:B--2---:R1:W-:Y:S02]  /*1072c0*/  @P4 STG.E [R176.64], R187 ;  /* 0x000000bbb0004986 */ /* 0x0043e4000c101904 */
[----:B-1----:R-:W-:-:S02]  /*1072d0*/  IMAD.WIDE R176, R3, 0x4, R6 ;  /* 0x0000000403b07825 */ /* 0x002fc400078e0206 */
[----:B------:R-:W2:Y:S04]  /*1072e0*/  LDL.LU R187, [R1+0x1784] ;  /* 0x0017840001bb7983 */ /* 0x000ea80000300800 */
[----:B------:R1:W-:Y:S04]  /*1072f0*/  @P3 STG.E [R176.64], R185 ;  /* 0x000000b9b0003986 */ /* 0x0003e8000c101904 */
[----:B-1----:R-:W2:Y:S01]  /*107300*/  LDL.LU R176, [R1+0x1e00] ;  /* 0x001e000001b07983 */ /* 0x002ea20000300800 */
[----:B------:R-:W3:Y:S01]  /*107310*/  LDL.LU R177, [R1+0x1dc0] ;  /* 0x001dc00001b17983 */ /* 0x000ee20000300800 */
[----:B------:R-:W-:-:S02]  /*107320*/  ISETP.LT.AND P2, PT, R186, c[0x0][0x178], !P2 ;  /* 0x00005e00ba007a0c */ /* 0x000fc40005741270 */
[----:B------:R-:W-:Y:S02]  /*107330*/  IADD3 R182, R252, 0x1a9, RZ ;  /* 0x000001a9fcb67810 */ /* 0x000fe40007ffe0ff */
[----:B------:R-:W-:Y:S02]  /*107340*/  ISETP.LT.AND P6, PT, R150, c[0x0][0x178], !P0 ;  /* 0x00005e0096007a0c */ /* 0x000fe400047c1270 */
[----:B------:R-:W-:Y:S02]  /*107350*/  ISETP.LT.AND P5, PT, R151, c[0x0][0x178], !P0 ;  /* 0x00005e0097007a0c */ /* 0x000fe400047a1270 */
[----:B------:R-:W-:Y:S02]  /*107360*/  ISETP.LT.AND P4, PT, R111, c[0x0][0x178], !P0 ;  /* 0x00005e006f007a0c */ /* 0x000fe40004781270 */
[----:B------:R-:W-:Y:S01]  /*107370*/  ISETP.GE.AND P1, PT, R182, c[0x0][0x17c], PT ;  /* 0x00005f00b6007a0c */ /* 0x000fe20003f26270 */
[C---:B------:R-:W-:Y:S02]  /*107380*/  IADD3 R182, R3.reuse, c[0x0][0x198], RZ ;  /* 0x0000660003b67a10 */ /* 0x040fe40007ffe0ff */
[----:B------:R-:W-:Y:S01]  /*107390*/  IMAD.WIDE R2, R3, 0x4, R4 ;  /* 0x0000000403027825 */ /* 0x000fe200078e0204 */
[----:B------:R-:W-:-:S03]  /*1073a0*/  IADD3 R183, R252, 0x1aa, RZ ;  /* 0x000001aafcb77810 */ /* 0x000fc60007ffe0ff */
[----:B------:R-:W-:-:S04]  /*1073b0*/  IMAD.WIDE R178, R182, 0x4, R174 ;  /* 0x00000004b6b27825 */ /* 0x000fc800078e02ae */
[C---:B------:R-:W-:Y:S01]  /*1073c0*/  IMAD.WIDE R180, R182.reuse, 0x4, R172 ;  /* 0x00000004b6b47825 */ /* 0x040fe200078e02ac */
[----:B------:R1:W-:Y:S01]  /*1073d0*/  @P2 STG.E [R2.64], R243 ;  /* 0x000000f302002986 */ /* 0x0003e2000c101904 */
[----:B------:R-:W-:Y:S02]  /*1073e0*/  ISETP.GE.AND P3, PT, R183, c[0x0][0x17c], PT ;  /* 0x00005f00b7007a0c */ /* 0x000fe40003f66270 */
[C---:B------:R-:W-:Y:S02]  /*1073f0*/  IADD3 R183, R182.reuse, c[0x0][0x198], RZ ;  /* 0x00006600b6b77a10 */ /* 0x040fe40007ffe0ff */
[C---:B-1----:R-:W-:Y:S01]  /*107400*/  IMAD.WIDE R2, R182.reuse, 0x4, R6 ;  /* 0x00000004b6027825 */ /* 0x042fe200078e0206 */
[----:B------:R-:W4:Y:S03]  /*107410*/  LDL.LU R243, [R1+0xe24] ;  /* 0x000e240001f37983 */ /* 0x000f260000300800 */
[----:B------:R-:W4:Y:S02]  /*107420*/  LDL.LU R245, [R1+0x1e90] ;  /* 0x001e900001f57983 */ /* 0x000f240000300800 */
[----:B------:R-:W4:Y:S02]  /*107430*/  LDL.LU R244, [R1+0x1df0] ;  /* 0x001df00001f47983 */ /* 0x000f240000300800 */
[----:B------:R-:W4:Y:S01]  /*107440*/  LDL.LU R250, [R1+0x1ad0] ;  /* 0x001ad00001fa7983 */ /* 0x000f220000300800 */
[----:B------:R-:W4:Y:S01]  /*107450*/  LDL.LU R249, [R1+0xfd0] ;  /* 0x000fd00001f97983 */ /* 0x000f220000300800 */
[----:B------:R-:W4:Y:S03]  /*107460*/  LDL.LU R185, [R1+0x1e94] ;  /* 0x001e940001b97983 */ /* 0x000f260000300800 */
[----:B--2---:R-:W-:Y:S01]  /*107470*/  @P6 STG.E [R178.64], R176 ;  /* 0x000000b0b2006986 */ /* 0x004fe2000c101904 */
[----:B---3--:R-:W-:Y:S02]  /*107480*/  @P5 STG.E [R180.64], R177 ;  /* 0x000000b1b4005986 */ /* 0x008fe4000c101904 */
[----:B------:R1:W-:Y:S02]  /*107490*/  @P4 STG.E [R2.64], R184 ;  /* 0x000000b802004986 */ /* 0x0003e4000c101904 */
[----:B-1----:R-:W-:-:S02]  /*1074a0*/  IMAD.WIDE R2, R182, 0x4, R4 ;  /* 0x00000004b6027825 */ /* 0x002fc400078e0204 */
[----:B------:R-:W2:Y:S01]  /*1074b0*/  LDL.LU R182, [R1+0xe20] ;  /* 0x000e200001b67983 */ /* 0x000ea20000300800 */
[----:B------:R-:W-:Y:S02]  /*1074c0*/  ISETP.LT.AND P0, PT, R186, c[0x0][0x178], !P0 ;  /* 0x00005e00ba007a0c */ /* 0x000fe40004701270 */
[----:B------:R-:W-:Y:S02]  /*1074d0*/  ISETP.LT.AND P6, PT, R150, c[0x0][0x178], !P1 ;  /* 0x00005e0096007a0c */ /* 0x000fe40004fc1270 */
[----:B------:R-:W-:Y:S02]  /*1074e0*/  ISETP.LT.AND P5, PT, R151, c[0x0][0x178], !P1 ;  /* 0x00005e0097007a0c */ /* 0x000fe40004fa1270 */
[----:B------:R-:W-:Y:S01]  /*1074f0*/  ISETP.LT.AND P2, PT, R111, c[0x0][0x178], !P1 ;  /* 0x00005e006f007a0c */ /* 0x000fe20004f41270 */
[----:B------:R-:W-:-:S04]  /*107500*/  IMAD.WIDE R176, R183, 0x4, R174 ;  /* 0x00000004b7b07825 */ /* 0x000fc800078e02ae */
[----:B------:R-:W-:-:S04]  /*107510*/  IMAD.WIDE R178, R183, 0x4, R172 ;  /* 0x00000004b7b27825 */ /* 0x000fc800078e02ac */
[----:B------:R-:W-:Y:S01]  /*107520*/  IMAD.WIDE R180, R183, 0x4, R6 ;  /* 0x00000004b7b47825 */ /* 0x000fe200078e0206 */
[----:B------:R-:W-:Y:S02]  /*107530*/  ISETP.LT.AND P4, PT, R186, c[0x0][0x178], !P1 ;  /* 0x00005e00ba007a0c */ /* 0x000fe40004f81270 */
[----:B------:R-:W-:-:S04]  /*107540*/  IADD3 R184, R252, 0x1ab, RZ ;  /* 0x000001abfcb87810 */ /* 0x000fc80007ffe0ff */
[----:B------:R-:W-:Y:S01]  /*107550*/  ISETP.GE.AND P1, PT, R184, c[0x0][0x17c], PT ;  /* 0x00005f00b8007a0c */ /* 0x000fe20003f26270 */
[----:B--2---:R-:W-:Y:S01]  /*107560*/  @P0 STG.E [R2.64], R182 ;  /* 0x000000b602000986 */ /* 0x004fe2000c101904 */
[----:B----4-:R-:W-:Y:S02]  /*107570*/  @P6 STG.E [R176.64], R251 ;  /* 0x000000fbb0006986 */ /* 0x010fe4000c101904 */
[----:B------:R-:W-:Y:S02]  /*107580*/  @P5 STG.E [R178.64], R248 ;  /* 0x000000f8b2005986 */ /* 0x000fe4000c101904 */
[----:B------:R1:W-:Y:S02]  /*107590*/  @P2 STG.E [R180.64], R187 ;  /* 0x000000bbb4002986 */ /* 0x0003e4000c101904 */
[----:B-1----:R-:W2:Y:S01]  /*1075a0*/  LDL.LU R187, [R1+0x1df4] ;  /* 0x001df40001bb7983 */ /* 0x002ea20000300800 */
[----:B------:R-:W-:Y:S01]  /*1075b0*/  IMAD.WIDE R2, R183, 0x4, R4 ;  /* 0x00000004b7027825 */ /* 0x000fe200078e0204 */
[----:B------:R-:W-:-:S02]  /*1075c0*/  ISETP.LT.AND P5, PT, R150, c[0x0][0x178], !P3 ;  /* 0x00005e0096007a0c */ /* 0x000fc40005fa1270 */
[----:B------:R-:W-:Y:S02]  /*1075d0*/  ISETP.LT.AND P0, PT, R151, c[0x0][0x178], !P3 ;  /* 0x00005e0097007a0c */ /* 0x000fe40005f01270 */
[----:B------:R-:W-:Y:S02]  /*1075e0*/  ISETP.LT.AND P6, PT, R111, c[0x0][0x178], !P3 ;  /* 0x00005e006f007a0c */ /* 0x000fe40005fc1270 */
[----:B------:R-:W-:Y:S01]  /*1075f0*/  IADD3 R183, R183, c[0x0][0x198], RZ ;  /* 0x00006600b7b77a10 */ /* 0x000fe20007ffe0ff */
[----:B------:R-:W-:Y:S01]  /*107600*/  ISETP.LT.AND P3, PT, R186, c[0x0][0x178], !P3 ;  /* 0x00005e00ba007a0c */ /* 0x000fe20005f61270 */
[----:B------:R1:W-:Y:S01]  /*107610*/  @P4 STG.E [R2.64], R243 ;  /* 0x000000f302004986 */ /* 0x0003e2000c101904 */
[----:B------:R-:W-:Y:S02]  /*107620*/  IADD3 R176, R252, 0x1ac, RZ ;  /* 0x000001acfcb07810 */ /* 0x000fe40007ffe0ff */
[----:B------:R-:W-:-:S04]  /*107630*/  IMAD.WIDE R180, R183, 0x4, R174 ;  /* 0x00000004b7b47825 */ /* 0x000fc800078e02ae */
[----:B------:R-:W-:Y:S01]  /*107640*/  IMAD.WIDE R178, R183, 0x4, R172 ;  /* 0x00000004b7b27825 */ /* 0x000fe200078e02ac */
[----:B------:R-:W-:-:S03]  /*107650*/  ISETP.GE.AND P2, PT, R176, c[0x0][0x17c], PT ;  /* 0x00005f00b0007a0c */ /* 0x000fc60003f46270 */
[C---:B------:R-:W-:Y:S01]  /*107660*/  IMAD.WIDE R176, R183.reuse, 0x4, R6 ;  /* 0x00000004b7b07825 */ /* 0x040fe200078e0206 */
[----:B-1----:R-:W3:Y:S03]  /*107670*/  LDL.LU R243, [R1+0x1ad4] ;  /* 0x001ad40001f37983 */ /* 0x002ee60000300800 */
[----:B------:R-:W-:Y:S01]  /*107680*/  IMAD.WIDE R2, R183, 0x4, R4 ;  /* 0x00000004b7027825 */ /* 0x000fe200078e0204 */
[----:B------:R1:W-:Y:S03]  /*107690*/  @P5 STG.E [R180.64], R245 ;  /* 0x000000f5b4005986 */ /* 0x0003e6000c101904 */
[----:B------:R-:W4:Y:S02]  /*1076a0*/  LDL.LU R248, [R1+0xfd4] ;  /* 0x000fd40001f87983 */ /* 0x000f240000300800 */
[----:B------:R-:W-:Y:S02]  /*1076b0*/  @P0 STG.E [R178.64], R244 ;  /* 0x000000f4b2000986 */ /* 0x000fe4000c101904 */
[----:B------:R-:W3:Y:S01]  /*1076c0*/  LDL.LU R184, [R1+0x1eb0] ;  /* 0x001eb00001b87983 */ /* 0x000ee20000300800 */
[----:B------:R1:W-:Y:S04]  /*1076d0*/  @P6 STG.E [R176.64], R250 ;  /* 0x000000fab0006986 */ /* 0x0003e8000c101904 */
[----:B------:R-:W3:Y:S01]  /*1076e0*/  LDL.LU R251, [R1+0x1e60] ;  /* 0x001e600001fb7983 */ /* 0x000ee20000300800 */
[----:B------:R-:W-:Y:S01]  /*1076f0*/  ISETP.LT.AND P4, PT, R150, c[0x0][0x178], !P1 ;  /* 0x00005e0096007a0c */ /* 0x000fe20004f81270 */
[----:B------:R1:W-:Y:S01]  /*107700*/  @P3 STG.E [R2.64], R249 ;  /* 0x000000f902003986 */ /* 0x0003e2000c101904 */
[----:B------:R-:W-:-:S02]  /*107710*/  ISETP.LT.AND P3, PT, R151, c[0x0][0x178], !P1 ;  /* 0x00005e0097007a0c */ /* 0x000fc40004f61270 */
[----:B------:R-:W-:-:S05]  /*107720*/  IADD3 R182, R183, c[0x0][0x198], RZ ;  /* 0x00006600b7b67a10 */ /* 0x000fca0007ffe0ff */
[----:B-1----:R-:W-:-:S04]  /*107730*/  IMAD.WIDE R180, R182, 0x4, R174 ;  /* 0x00000004b6b47825 */ /* 0x002fc800078e02ae */
[----:B------:R-:W-:Y:S01]  /*107740*/  IMAD.WIDE R176, R182, 0x4, R172 ;  /* 0x00000004b6b07825 */ /* 0x000fe200078e02ac */
[----:B------:R-:W4:Y:S03]  /*107750*/  LDL.LU R250, [R1+0x1de0] ;  /* 0x001de00001fa7983 */ /* 0x000f260000300800 */
[----:B------:R-:W4:Y:S01]  /*107760*/  LDL.LU R249, [R1+0xfe0] ;  /* 0x000fe00001f97983 */ /* 0x000f220000300800 */
[----:B------:R1:W-:Y:S04]  /*107770*/  @P4 STG.E [R180.64], R185 ;  /* 0x000000b9b4004986 */ /* 0x0003e8000c101904 */
[----:B-1----:R-:W4:Y:S04]  /*107780*/  LDL.LU R185, [R1+0x1eb4] ;  /* 0x001eb40001b97983 */ /* 0x002f280000300800 */
[----:B--2---:R1:W-:Y:S04]  /*107790*/  @P3 STG.E [R176.64], R187 ;  /* 0x000000bbb0003986 */ /* 0x0043e8000c101904 */
[----:B-1----:R-:W2:Y:S01]  /*1077a0*/  LDL.LU R187, [R1+0x1e64] ;  /* 0x001e640001bb7983 */ /* 0x002ea20000300800 */
[----:B------:R-:W-:-:S02]  /*1077b0*/  ISETP.LT.AND P4, PT, R111, c[0x0][0x178], !P1 ;  /* 0x00005e006f007a0c */ /* 0x000fc40004f81270 */
[----:B------:R-:W-:Y:S02]  /*1077c0*/  IADD3 R2, R252, 0x1ad, RZ ;  /* 0x000001adfc027810 */ /* 0x000fe40007ffe0ff */
[----:B------:R-:W-:Y:S02]  /*1077d0*/  ISETP.LT.AND P0, PT, R186, c[0x0][0x178], !P1 ;  /* 0x00005e00ba007a0c */ /* 0x000fe40004f01270 */
[----:B------:R-:W-:Y:S01]  /*1077e0*/  ISETP.GE.AND P1, PT, R2, c[0x0][0x17c], PT ;  /* 0x00005f0002007a0c */ /* 0x000fe20003f26270 */
[----:B------:R-:W-:Y:S01]  /*1077f0*/  IMAD.WIDE R2, R182, 0x4, R6 ;  /* 0x00000004b6027825 */ /* 0x000fe200078e0206 */
[----:B------:R-:W-:Y:S02]  /*107800*/  ISETP.LT.AND P6, PT, R150, c[0x0][0x178], !P2 ;  /* 0x00005e0096007a0c */ /* 0x000fe400057c1270 */
[----:B------:R-:W-:Y:S02]  /*107810*/  ISETP.LT.AND P5, PT, R151, c[0x0][0x178], !P2 ;  /* 0x00005e0097007a0c */ /* 0x000fe400057a1270 */
[C---:B------:R-:W-:Y:S01]  /*107820*/  IADD3 R180, R182.reuse, c[0x0][0x198], RZ ;  /* 0x00006600b6b47a10 */ /* 0x040fe20007ffe0ff */
[----:B---3--:R1:W-:Y:S01]  /*107830*/  @P4 STG.E [R2.64], R243 ;  /* 0x000000f302004986 */ /* 0x0083e2000c101904 */
[----:B------:R-:W-:-:S04]  /*107840*/  IMAD.WIDE R182, R182, 0x4, R4 ;  /* 0x00000004b6b67825 */ /* 0x000fc800078e0204 */
[----:B------:R-:W-:-:S04]  /*107850*/  IMAD.WIDE R178, R180, 0x4, R174 ;  /* 0x00000004b4b27825 */ /* 0x000fc800078e02ae */
[----:B------:R-:W-:Y:S01]  /*107860*/  IMAD.WIDE R176, R180, 0x4, R172 ;  /* 0x00000004b4b07825 */ /* 0x000fe200078e02ac */
[----:B------:R-:W-:-:S03]  /*107870*/  ISETP.LT.AND P3, PT, R111, c[0x0][0x178], !P2 ;  /* 0x00005e006f007a0c */ /* 0x000fc60005761270 */
[----:B------:R-:W-:Y:S01]  /*107880*/  ISETP.LT.AND P2, PT, R186, c[0x0][0x178], !P2 ;  /* 0x00005e00ba007a0c */ /* 0x000fe20005741270 */
[----:B-1----:R-:W3:Y:S04]  /*107890*/  LDL.LU R243, [R1+0x1de4] ;  /* 0x001de40001f37983 */ /* 0x002ee80000300800 */
[----:B----4-:R1:W-:Y:S01]  /*1078a0*/  @P0 STG.E [R182.64], R248 ;  /* 0x000000f8b6000986 */ /* 0x0103e2000c101904 */
[----:B------:R-:W-:Y:S02]  /*1078b0*/  @P6 STG.E [R178.64], R184 ;  /* 0x000000b8b2006986 */ /* 0x000fe4000c101904 */
[----:B------:R4:W-:Y:S01]  /*1078c0*/  @P5 STG.E [R176.64], R251 ;  /* 0x000000fbb0005986 */ /* 0x0009e2000c101904 */
[----:B------:R-:W-:Y:S02]  /*1078d0*/  ISETP.LT.AND P5, PT, R150, c[0x0][0x178], !P1 ;  /* 0x00005e0096007a0c */ /* 0x000fe40004fa1270 */
[----:B------:R-:W-:-:S02]  /*1078e0*/  ISETP.LT.AND P0, PT, R151, c[0x0][0x178], !P1 ;  /* 0x00005e0097007a0c */ /* 0x000fc40004f01270 */
[C---:B------:R-:W-:Y:S01]  /*1078f0*/  IADD3 R2, R180.reuse, c[0x0][0x198], RZ ;  /* 0x00006600b4027a10 */ /* 0x040fe20007ffe0ff */
[----:B-1----:R-:W3:Y:S01]  /*107900*/  LDL.LU R248, [R1+0xfe4] ;  /* 0x000fe40001f87983 */ /* 0x002ee20000300800 */
[----:B------:R-:W3:Y:S02]  /*107910*/  LDL.LU R245, [R1+0x1ec0] ;  /* 0x001ec00001f57983 */ /* 0x000ee40000300800 */
[----:B------:R-:W3:Y:S02]  /*107920*/  LDL.LU R244, [R1+0x1ea0] ;  /* 0x001ea00001f47983 */ /* 0x000ee40000300800 */
[----:B----4-:R-:W-:-:S04]  /*107930*/  IMAD.WIDE R176, R180, 0x4, R6 ;  /* 0x00000004b4b07825 */ /* 0x010fc800078e0206 */
[----:B------:R-:W-:Y:S01]  /*107940*/  IMAD.WIDE R178, R180, 0x4, R4 ;  /* 0x00000004b4b27825 */ /* 0x000fe200078e0204 */
[----:B------:R-:W4:Y:S04]  /*107950*/  LDL.LU R251, [R1+0x1e40] ;  /* 0x001e400001fb7983 */ /* 0x000f280000300800 */
[----:B------:R-:W-:Y:S01]  /*107960*/  @P3 STG.E [R176.64], R250 ;  /* 0x000000fab0003986 */ /* 0x000fe2000c101904 */
[----:B------:R-:W-:-:S04]  /*107970*/  IMAD.WIDE R180, R2, 0x4, R174 ;  /* 0x0000000402b47825 */ /* 0x000fc800078e02ae */
[----:B------:R1:W-:Y:S01]  /*107980*/  @P2 STG.E [R178.64], R249 ;  /* 0x000000f9b2002986 */ /* 0x0003e2000c101904 */
[----:B------:R1:W-:Y:S02]  /*107990*/  @P5 STG.E [R180.64], R185 ;  /* 0x000000b9b4005986 */ /* 0x0003e4000c101904 */
[----:B-1----:R-:W-:Y:S02]  /*1079a0*/  IMAD.WIDE R178, R2, 0x4, R172 ;  /* 0x0000000402b27825 */ /* 0x002fe400078e02ac */
[----:B------:R-:W4:Y:S04]  /*1079b0*/  LDL.LU R185, [R1+0x1ec4] ;  /* 0x001ec40001b97983 */ /* 0x000f280000300800 */
[----:B--2---:R1:W-:Y:S04]  /*1079c0*/  @P0 STG.E [R178.64], R187 ;  /* 0x000000bbb2000986 */ /* 0x0043e8000c101904 */
[----:B-1----:R-:W2:Y:S01]  /*1079d0*/  LDL.LU R187, [R1+0x1ea4] ;  /* 0x001ea40001bb7983 */ /* 0x002ea20000300800 */
[----:B------:R-:W-:-:S02]  /*1079e0*/  ISETP.LT.AND P4, PT, R111, c[0x0][0x178], !P1 ;  /* 0x00005e006f007a0c */ /* 0x000fc40004f81270 */
[C---:B------:R-:W-:Y:S02]  /*1079f0*/  IADD3 R182, R252.reuse, 0x1ae, RZ ;  /* 0x000001aefcb67810 */ /* 0x040fe40007ffe0ff */
[----:B------:R-:W-:Y:S01]  /*107a00*/  IADD3 R3, R252, 0x1af, RZ ;  /* 0x000001affc037810 */ /* 0x000fe20007ffe0ff */
[----:B------:R-:W-:Y:S01]  /*107a10*/  IMAD.WIDE R176, R2, 0x4, R6 ;  /* 0x0000000402b07825 */ /* 0x000fe200078e0206 */
[----:B------:R-:W-:Y:S02]  /*107a20*/  ISETP.GE.AND P6, PT, R182, c[0x0][0x17c], PT ;  /* 0x00005f00b6007a0c */ /* 0x000fe40003fc6270 */
[----:B------:R-:W-:Y:S02]  /*107a30*/  ISETP.LT.AND P1, PT, R186, c[0x0][0x178], !P1 ;  /* 0x00005e00ba007a0c */ /* 0x000fe40004f21270 */
[----:B------:R-:W-:Y:S02]  /*107a40*/  ISETP.GE.AND P3, PT, R3, c[0x0][0x17c], PT ;  /* 0x00005f0003007a0c */ /* 0x000fe40003f66270 */
[----:B------:R-:W-:-:S02]  /*107a50*/  ISETP.LT.AND P2, PT, R150, c[0x0][0x178], !P6 ;  /* 0x00005e0096007a0c */ /* 0x000fc40007741270 */
[----:B------:R-:W-:Y:S01]  /*107a60*/  ISETP.LT.AND P5, PT, R151, c[0x0][0x178], !P6 ;  /* 0x00005e0097007a0c */ /* 0x000fe200077a1270 */
[----:B------:R-:W-:Y:S01]  /*107a70*/  IADD3 R3, R2, c[0x0][0x198], RZ ;  /* 0x0000660002037a10 */ /* 0x000fe20007ffe0ff */
[----:B---3--:R1:W-:Y:S01]  /*107a80*/  @P4 STG.E [R176.64], R243 ;  /* 0x000000f3b0004986 */ /* 0x0083e2000c101904 */
[----:B------:R-:W-:-:S03]  /*107a90*/  ISETP.LT.AND P4, PT, R111, c[0x0][0x178], !P6 ;  /* 0x00005e006f007a0c */ /* 0x000fc60007781270 */
[----:B------:R-:W-:-:S04]  /*107aa0*/  IMAD.WIDE R178, R3, 0x4, R174 ;  /* 0x0000000403b27825 */ /* 0x000fc800078e02ae */
[----:B------:R-:W-:Y:S01]  /*107ab0*/  IMAD.WIDE R180, R3, 0x4, R172 ;  /* 0x0000000403b47825 */ /* 0x000fe200078e02ac */
[----:B-1----:R-:W3:Y:S03]  /*107ac0*/  LDL.LU R243, [R1+0x1e44] ;  /* 0x001e440001f37983 */ /* 0x002ee60000300800 */
[----:B------:R-:W-:Y:S01]  /*107ad0*/  IMAD.WIDE R176, R2, 0x4, R4 ;  /* 0x0000000402b07825 */ /* 0x000fe200078e0204 */
[----:B------:R-:W-:-:S03]  /*107ae0*/  ISETP.LT.AND P6, PT, R186, c[0x0][0x178], !P6 ;  /* 0x00005e00ba007a0c */ /* 0x000fc600077c1270 */
[----:B------:R-:W3:Y:S01]  /*107af0*/  LDL.LU R250, [R1+0x1d98] ;  /* 0x001d980001fa7983 */ /* 0x000ee20000300800 */
[----:B------:R-:W-:Y:S01]  /*107b00*/  IADD3 R2, R252, 0x1b1, RZ ;  /* 0x000001b1fc027810 */ /* 0x000fe20007ffe0ff */
[----:B------:R-:W3:Y:S04]  /*107b10*/  LDL.LU R249, [R1+0xa68] ;  /* 0x000a680001f97983 */ /* 0x000ee80000300800 */
[----:B------:R1:W-:Y:S01]  /*107b20*/  @P1 STG.E [R176.64], R248 ;  /* 0x000000f8b0001986 */ /* 0x0003e2000c101904 */
[----:B------:R-:W-:Y:S02]  /*107b30*/  @P2 STG.E [R178.64], R245 ;  /* 0x000000f5b2002986 */ /* 0x000fe4000c101904 */
[----:B------:R1:W-:Y:S01]  /*107b40*/  @P5 STG.E [R180.64], R244 ;  /* 0x000000f4b4005986 */ /* 0x0003e2000c101904 */
[----:B------:R-:W-:-:S02]  /*107b50*/  ISETP.LT.AND P5, PT, R150, c[0x0][0x178], !P3 ;  /* 0x00005e0096007a0c */ /* 0x000fc40005fa1270 */
[----:B------:R-:W-:Y:S01]  /*107b60*/  ISETP.LT.AND P1, PT, R151, c[0x0][0x178], !P3 ;  /* 0x00005e0097007a0c */ /* 0x000fe20005f21270 */
[C---:B-1----:R-:W-:Y:S01]  /*107b70*/  IMAD.WIDE R176, R3.reuse, 0x4, R6 ;  /* 0x0000000403b07825 */ /* 0x042fe200078e0206 */
[----:B------:R-:W3:Y:S01]  /*107b80*/  LDL.LU R248, [R1+0x7f8] ;  /* 0x0007f80001f87983 */ /* 0x000ee20000300800 */
[C---:B------:R-:W-:Y:S02]  /*107b90*/  IADD3 R180, R3.reuse, c[0x0][0x198], RZ ;  /* 0x0000660003b47a10 */ /* 0x040fe40007ffe0ff */
[----:B------:R-:W-:Y:S01]  /*107ba0*/  IMAD.WIDE R178, R3, 0x4, R4 ;  /* 0x0000000403b27825 */ /* 0x000fe200078e0204 */
[----:B----4-:R1:W-:Y:S01]  /*107bb0*/  @P4 STG.E [R176.64], R251 ;  /* 0x000000fbb0004986 */ /* 0x0103e2000c101904 */
[----:B------:R-:W-:Y:S02]  /*107bc0*/  ISETP.GE.AND P4, PT, R2, c[0x0][0x17c], PT ;  /* 0x00005f0002007a0c */ /* 0x000fe40003f86270 */
[----:B------:R-:W-:-:S04]  /*107bd0*/  IMAD.WIDE R2, R180, 0x4, R174 ;  /* 0x00000004b4027825 */ /* 0x000fc800078e02ae */
[----:B------:R4:W-:Y:S01]  /*107be0*/  @P6 STG.E [R178.64], R246 ;  /* 0x000000f6b2006986 */ /* 0x0009e2000c101904 */
[----:B------:R4:W-:Y:S01]  /*107bf0*/  @P5 STG.E [R2.64], R185 ;  /* 0x000000b902005986 */ /* 0x0009e2000c101904 */
[----:B-1----:R-:W-:-:S03]  /*107c00*/  IMAD.WIDE R176, R180, 0x4, R172 ;  /* 0x00000004b4b07825 */ /* 0x002fc600078e02ac */
[----:B----4-:R-:W4:Y:S04]  /*107c10*/  LDL.LU R246, [R1+0x4494] ;  /* 0x0044940001f67983 */ /* 0x010f280000300800 */
[----:B------:R-:W4:Y:S04]  /*107c20*/  LDL.LU R185, [R1+0x1d9c] ;  /* 0x001d9c0001b97983 */ /* 0x000f280000300800 */
[----:B--2---:R1:W-:Y:S04]  /*107c30*/  @P1 STG.E [R176.64], R187 ;  /* 0x000000bbb0001986 */ /* 0x0043e8000c101904 */
[----:B-1----:R-:W2:Y:S01]  /*107c40*/  LDL.LU R187, [R1+0xa6c] ;  /* 0x000a6c0001bb7983 */ /* 0x002ea20000300800 */
[----:B------:R-:W-:-:S02]  /*107c50*/  ISETP.LT.AND P2, PT, R111, c[0x0][0x178], !P3 ;  /* 0x00005e006f007a0c */ /* 0x000fc40005f41270 */
[----:B------:R-:W-:Y:S01]  /*107c60*/  IADD3 R182, R252, 0x1b0, RZ ;  /* 0x000001b0fcb67810 */ /* 0x000fe20007ffe0ff */
[----:B------:R-:W-:Y:S02]  /*107c70*/  ISETP.LT.AND P3, PT, R186, c[0x0][0x178], !P3 ;  /* 0x00005e00ba007a0c */ /* 0x000fe40005f61270 */
[----:B------:R-:W-:Y:S01]  /*107c80*/  IMAD.WIDE R178, R180, 0x4, R6 ;  /* 0x00000004b4b27825 */ /* 0x000fe200078e0206 */
[----:B------:R-:W-:Y:S02]  /*107c90*/  ISETP.GE.AND P0, PT, R182, c[0x0][0x17c], PT ;  /* 0x00005f00b6007a0c */ /* 0x000fe40003f06270 */
[----:B------:R-:W-:Y:S02]  /*107ca0*/  IADD3 R2, R180, c[0x0][0x198], RZ ;  /* 0x00006600b4027a10 */ /* 0x000fe40007ffe0ff */
[----:B------:R-:W-:Y:S01]  /*107cb0*/  ISETP.LT.AND P6, PT, R150, c[0x0][0x178], !P0 ;  /* 0x00005e0096007a0c */ /* 0x000fe200047c1270 */
[----:B------:R-:W-:Y:S01]  /*107cc0*/  IMAD.WIDE R176, R180, 0x4, R4 ;  /* 0x00000004b4b07825 */ /* 0x000fe200078e0204 */
[----:B------:R-:W-:Y:S01]  /*107cd0*/  ISETP.LT.AND P5, PT, R151, c[0x0][0x178], !P0 ;  /* 0x00005e0097007a0c */ /* 0x000fe200047a1270 */
[----:B---3--:R1:W-:Y:S01]  /*107ce0*/  @P2 STG.E [R178.64], R243 ;  /* 0x000000f3b2002986 */ /* 0x0083e2000c101904 */
[----:B------:R-:W-:-:S02]  /*107cf0*/  ISETP.LT.AND P2, PT, R111, c[0x0][0x178], !P0 ;  /* 0x00005e006f007a0c */ /* 0x000fc40004741270 */
[----:B------:R3:W-:Y:S01]  /*107d00*/  @P3 STG.E [R176.64], R247 ;  /* 0x000000f7b0003986 */ /* 0x0007e2000c101904 */
[----:B------:R-:W-:Y:S01]  /*107d10*/  IADD3 R3, R252, 0x1b2, RZ ;  /* 0x000001b2fc037810 */ /* 0x000fe20007ffe0ff */
[----:B-1----:R-:W2:Y:S01]  /*107d20*/  LDL.LU R243, [R1+0x7fc] ;  /* 0x0007fc0001f37983 */ /* 0x002ea20000300800 */
[----:B------:R-:W-:-:S04]  /*107d30*/  IMAD.WIDE R178, R2, 0x4, R174 ;  /* 0x0000000402b27825 */ /* 0x000fc800078e02ae */
[----:B---3--:R-:W3:Y:S02]  /*107d40*/  LDL.LU R247, [R1+0x4490] ;  /* 0x0044900001f77983 */ /* 0x008ee40000300800 */
[----:B------:R-:W-:Y:S01]  /*107d50*/  IMAD.WIDE R180, R2, 0x4, R172 ;  /* 0x0000000402b47825 */ /* 0x000fe200078e02ac */
[----:B------:R-:W-:Y:S01]  /*107d60*/  ISETP.LT.AND P0, PT, R186, c[0x0][0x178], !P0 ;  /* 0x00005e00ba007a0c */ /* 0x000fe20004701270 */
[----:B------:R-:W3:Y:S04]  /*107d70*/  LDL.LU R245, [R1+0x1da8] ;  /* 0x001da80001f57983 */ /* 0x000ee80000300800 */
[----:B------:R1:W-:Y:S01]  /*107d80*/  @P6 STG.E [R178.64], R250 ;  /* 0x000000fab2006986 */ /* 0x0003e2000c101904 */
[----:B------:R-:W-:Y:S01]  /*107d90*/  ISETP.LT.AND P6, PT, R150, c[0x0][0x178], !P4 ;  /* 0x00005e0096007a0c */ /* 0x000fe200067c1270 */
[----:B------:R-:W3:Y:S01]  /*107da0*/  LDL.LU R244, [R1+0xe18] ;  /* 0x000e180001f47983 */ /* 0x000ee20000300800 */
[----:B------:R-:W-:-:S02]  /*107db0*/  ISETP.LT.AND P3, PT, R151, c[0x0][0x178], !P4 ;  /* 0x00005e0097007a0c */ /* 0x000fc40006761270 */
[----:B------:R-:W-:Y:S01]  /*107dc0*/  ISETP.GE.AND P1, PT, R3, c[0x0][0x17c], PT ;  /* 0x00005f0003007a0c */ /* 0x000fe20003f26270 */
[C---:B------:R-:W-:Y:S01]  /*107dd0*/  IMAD.WIDE R176, R2.reuse, 0x4, R6 ;  /* 0x0000000402b07825 */ /* 0x040fe200078e0206 */
[----:B------:R1:W-:Y:S01]  /*107de0*/  @P5 STG.E [R180.64], R249 ;  /* 0x000000f9b4005986 */ /* 0x0003e2000c101904 */
[----:B------:R-:W-:-:S03]  /*107df0*/  IADD3 R3, R2, c[0x0][0x198], RZ ;  /* 0x0000660002037a10 */ /* 0x000fc60007ffe0ff */
[----:B------:R-:W3:Y:S04]  /*107e00*/  LDL.LU R251, [R1+0xa58] ;  /* 0x000a580001fb7983 */ /* 0x000ee80000300800 */
[----:B------:R1:W-:Y:S02]  /*107e10*/  @P2 STG.E [R176.64], R248 ;  /* 0x000000f8b0002986 */ /* 0x0003e4000c101904 */
[----:B-1----:R-:W-:Y:S01]  /*107e20*/  IMAD.WIDE R178, R2, 0x4, R4 ;  /* 0x0000000402b27825 */ /* 0x002fe200078e0204 */
[----:B------:R-:W-:Y:S01]  /*107e30*/  IADD3 R180, R252, 0x1b3, RZ ;  /* 0x000001b3fcb47810 */ /* 0x000fe20007ffe0ff */
[----:B------:R-:W3:Y:S02]  /*107e40*/  LDL.LU R249, [R1+0x508] ;  /* 0x0005080001f97983 */ /* 0x000ee40000300800 */
[----:B------:R-:W3:Y:S02]  /*107e50*/  LDL.LU R248, [R1+0x1dac] ;  /* 0x001dac0001f87983 */ /* 0x000ee40000300800 */
[----:B------:R-:W-:Y:S01]  /*107e60*/  IMAD.WIDE R176, R3, 0x4, R174 ;  /* 0x0000000403b07825 */ /* 0x000fe200078e02ae */
[----:B------:R-:W-:-:S03]  /*107e70*/  ISETP.GE.AND P2, PT, R180, c[0x0][0x17c], PT ;  /* 0x00005f00b4007a0c */ /* 0x000fc60003f46270 */
[----:B------:R-:W-:Y:S01]  /*107e80*/  IMAD.WIDE R180, R3, 0x4, R172 ;  /* 0x0000000403b47825 */ /* 0x000fe200078e02ac */
[----:B----4-:R-:W-:Y:S03]  /*107e90*/  @P0 STG.E [R178.64], R246 ;  /* 0x000000f6b2000986 */ /* 0x010fe6000c101904 */
[----:B------:R1:W-:Y:S02]  /*107ea0*/  @P6 STG.E [R176.64], R185 ;  /* 0x000000b9b0006986 */ /* 0x0003e4000c101904 */
[----:B-1----:R-:W4:Y:S04]  /*107eb0*/  LDL.LU R185, [R1+0xe1c] ;  /* 0x000e1c0001b97983 */ /* 0x002f280000300800 */
[----:B--2---:R1:W-:Y:S04]  /*107ec0*/  @P3 STG.E [R180.64], R187 ;  /* 0x000000bbb4003986 */ /* 0x0043e8000c101904 */
[----:B-1----:R-:W2:Y:S01]  /*107ed0*/  LDL.LU R187, [R1+0xa5c] ;  /* 0x000a5c0001bb7983 */ /* 0x002ea20000300800 */
[----:B------:R-:W-:Y:S01]  /*107ee0*/  ISETP.LT.AND P5, PT, R111, c[0x0][0x178], !P4 ;  /* 0x00005e006f007a0c */ /* 0x000fe200067a1270 */
[----:B------:R-:W-:-:S02]  /*107ef0*/  ISETP.LT.AND P4, PT, R186, c[0x0][0x178], !P4 ;  /* 0x00005e00ba007a0c */ /* 0x000fc40006781270 */
[----:B------:R-:W-:Y:S01]  /*107f00*/  IMAD.WIDE R178, R3, 0x4, R6 ;  /* 0x0000000403b27825 */ /* 0x000fe200078e0206 */
[----:B------:R-:W-:Y:S02]  /*107f10*/  ISETP.LT.AND P0, PT, R150, c[0x0][0x178], !P1 ;  /* 0x00005e0096007a0c */ /* 0x000fe40004f01270 */
[----:B------:R-:W-:Y:S01]  /*107f20*/  ISETP.LT.AND P3, PT, R151, c[0x0][0x178], !P1 ;  /* 0x00005e0097007a0c */ /* 0x000fe20004f61270 */
[----:B------:R-:W-:Y:S01]  /*107f30*/  IMAD.WIDE R176, R3, 0x4, R4 ;  /* 0x0000000403b07825 */ /* 0x000fe200078e0204 */
[----:B------:R-:W-:-:S03]  /*107f40*/  ISETP.LT.AND P6, PT, R111, c[0x0][0x178], !P1 ;  /* 0x00005e006f007a0c */ /* 0x000fc60004fc1270 */
[----:B------:R-:W-:Y:S02]  /*107f50*/  ISETP.LT.AND P1, PT, R186, c[0x0][0x178], !P1 ;  /* 0x00005e00ba007a0c */ /* 0x000fe40004f21270 */
[----:B------:R1:W-:Y:S01]  /*107f60*/  @P5 STG.E [R178.64], R243 ;  /* 0x000000f3b2005986 */ /* 0x0003e2000c101904 */
[----:B---3--:R3:W-:Y:S01]  /*107f70*/  @P4 STG.E [R176.64], R247 ;  /* 0x000000f7b0004986 */ /* 0x0087e2000c101904 */
[----:B------:R-:W-:Y:S02]  /*107f80*/  ISETP.LT.AND P4, PT, R150, c[0x0][0x178], !P2 ;  /* 0x00005e0096007a0c */ /* 0x000fe40005781270 */
[----:B-1----:R-:W-:Y:S01]  /*107f90*/  IADD3 R178, R3, c[0x0][0x198], RZ ;  /* 0x0000660003b27a10 */ /* 0x002fe20007ffe0ff */
[----:B------:R-:W2:Y:S01]  /*107fa0*/  LDL.LU R243, [R1+0x50c] ;  /* 0x00050c0001f37983 */ /* 0x000ea20000300800 */
[----:B------:R-:W2:Y:S02]  /*107fb0*/  LDL.LU R246, [R1+0x1db8] ;  /* 0x001db80001f67983 */ /* 0x000ea40000300800 */
[----:B------:R-:W2:Y:S02]  /*107fc0*/  LDL.LU R184, [R1+0x13e8] ;  /* 0x0013e80001b87983 */ /* 0x000ea40000300800 */
[----:B------:R-:W2:Y:S02]  /*107fd0*/  LDL.LU R250, [R1+0xc48] ;  /* 0x000c480001fa7983 */ /* 0x000ea40000300800 */
[----:B------:R-:W-:-:S04]  /*107fe0*/  IMAD.WIDE R2, R178, 0x4, R174 ;  /* 0x00000004b2027825 */ /* 0x000fc800078e02ae */
[--C-:B---3--:R-:W-:Y:S01]  /*107ff0*/  IMAD.WIDE R176, R178, 0x4, R172.reuse ;  /* 0x00000004b2b07825 */ /* 0x108fe200078e02ac */
[----:B------:R-:W-:Y:S02]  /*108000*/  IADD3 R179, R252, 0x1b4, RZ ;  /* 0x000001b4fcb37810 */ /* 0x000fe40007ffe0ff */
[----:B------:R-:W-:Y:S02]  /*108010*/  IADD3 R182, R178, c[0x0][0x198], RZ ;  /* 0x00006600b2b67a10 */ /* 0x000fe40007ffe0ff */
[----:B------:R-:W-:Y:S01]  /*108020*/  ISETP.LT.AND P5, PT, R151, c[0x0][0x178], !P2 ;  /* 0x00005e0097007a0c */ /* 0x000fe200057a1270 */
[----:B------:R1:W-:Y:S01]  /*108030*/  @P0 STG.E [R2.64], R245 ;  /* 0x000000f502000986 */ /* 0x0003e2000c101904 */
[----:B------:R3:W-:Y:S01]  /*108040*/  @P3 STG.E [R176.64], R244 ;  /* 0x000000f4b0003986 */ /* 0x0007e2000c101904 */
[----:B------:R-:W-:Y:S02]  /*108050*/  ISETP.LT.AND P3, PT, R111, c[0x0][0x178], !P2 ;  /* 0x00005e006f007a0c */ /* 0x000fe40005761270 */
[----:B------:R-:W-:Y:S01]  /*108060*/  ISETP.GE.AND P0, PT, R179, c[0x0][0x17c], PT ;  /* 0x00005f00b3007a0c */ /* 0x000fe20003f06270 */
[----:B------:R-:W-:-:S04]  /*108070*/  IMAD.WIDE R180, R182, 0x4, R172 ;  /* 0x00000004b6b47825 */ /* 0x000fc800078e02ac */
[----:B-1----:R-:W-:-:S04]  /*108080*/  IMAD.WIDE R2, R178, 0x4, R6 ;  /* 0x00000004b2027825 */ /* 0x002fc800078e0206 */
[----:B---3--:R-:W-:-:S04]  /*108090*/  IMAD.WIDE R176, R178, 0x4, R4 ;  /* 0x00000004b2b07825 */ /* 0x008fc800078e0204 */
[C---:B------:R-:W-:Y:S01]  /*1080a0*/  IMAD.WIDE R178, R182.reuse, 0x4, R174 ;  /* 0x00000004b6b27825 */ /* 0x040fe200078e02ae */
[----:B------:R1:W-:Y:S03]  /*1080b0*/  @P6 STG.E [R2.64], R251 ;  /* 0x000000fb02006986 */ /* 0x0003e6000c101904 */
[----:B------:R3:W-:Y:S02]  /*1080c0*/  @P1 STG.E [R176.64], R249 ;  /* 0x000000f9b0001986 */ /* 0x0007e4000c101904 */
[----:B------:R3:W-:Y:S01]  /*1080d0*/  @P4 STG.E [R178.64], R248 ;  /* 0x000000f8b2004986 */ /* 0x0007e2000c101904 */
[----:B----4-:R4:W-:Y:S01]  /*1080e0*/  @P5 STG.E [R180.64], R185 ;  /* 0x000000b9b4005986 */ /* 0x0109e2000c101904 */
[----:B-1----:R-:W-:-:S03]  /*1080f0*/  IMAD.WIDE R2, R182, 0x4, R6 ;  /* 0x00000004b6027825 */ /* 0x002fc600078e0206 */
[----:B---3--:R-:W3:Y:S01]  /*108100*/  LDL.LU R249, [R1+0x808] ;  /* 0x0008080001f97983 */ /* 0x008ee20000300800 */
[----:B------:R-:W3:Y:S02]  /*108110*/  LDL.LU R248, [R1+0x1dbc] ;  /* 0x001dbc0001f87983 */ /* 0x000ee40000300800 */
[----:B----4-:R-:W4:Y:S01]  /*108120*/  LDL.LU R185, [R1+0x13ec] ;  /* 0x0013ec0001b97983 */ /* 0x010f220000300800 */
[----:B--2---:R1:W-:Y:S04]  /*108130*/  @P3 STG.E [R2.64], R187 ;  /* 0x000000bb02003986 */ /* 0x0043e8000c101904 */
[----:B-1----:R-:W2:Y:S01]  /*108140*/  LDL.LU R187, [R1+0xc4c] ;  /* 0x000c4c0001bb7983 */ /* 0x002ea20000300800 */
[----:B------:R-:W-:Y:S02]  /*108150*/  ISETP.LT.AND P2, PT, R186, c[0x0][0x178], !P2 ;  /* 0x00005e00ba007a0c */ /* 0x000fe40005741270 */
[----:B------:R-:W-:-:S02]  /*108160*/  ISETP.LT.AND P6, PT, R150, c[0x0][0x178], !P0 ;  /* 0x00005e0096007a0c */ /* 0x000fc400047c1270 */
[----:B------:R-:W-:Y:S02]  /*108170*/  ISETP.LT.AND P4, PT, R151, c[0x0][0x178], !P0 ;  /* 0x00005e0097007a0c */ /* 0x000fe40004781270 */
[----:B------:R-:W-:Y:S02]  /*108180*/  IADD3 R176, R252, 0x1b5, RZ ;  /* 0x000001b5fcb07810 */ /* 0x000fe40007ffe0ff */
[----:B------:R-:W-:Y:S02]  /*108190*/  IADD3 R183, R182, c[0x0][0x198], RZ ;  /* 0x00006600b6b77a10 */ /* 0x000fe40007ffe0ff */
[----:B------:R-:W-:Y:S02]  /*1081a0*/  ISETP.LT.AND P5, PT, R111, c[0x0][0x178], !P0 ;  /* 0x00005e006f007a0c */ /* 0x000fe400047a1270 */
[----:B------:R-:W-:Y:S01]  /*1081b0*/  IADD3 R178, R252, 0x1b6, RZ ;  /* 0x000001b6fcb27810 */ /* 0x000fe20007ffe0ff */
[----:B------:R-:W-:Y:S01]  /*1081c0*/  IMAD.WIDE R2, R182, 0x4, R4 ;  /* 0x00000004b6027825 */ /* 0x000fe200078e0204 */
[----:B------:R-:W-:-:S03]  /*1081d0*/  ISETP.GE.AND P1, PT, R176, c[0x0][0x17c], PT ;  /* 0x00005f00b0007a0c */ /* 0x000fc60003f26270 */
[----:B------:R-:W-:Y:S01]  /*1081e0*/  IMAD.WIDE R176, R183, 0x4, R174 ;  /* 0x00000004b7b07825 */ /* 0x000fe200078e02ae */
[----:B------:R-:W-:-:S03]  /*1081f0*/  ISETP.GE.AND P3, PT, R178, c[0x0][0x17c], PT ;  /* 0x00005f00b2007a0c */ /* 0x000fc60003f66270 */
[----:B------:R-:W-:-:S04]  /*108200*/  IMAD.WIDE R178, R183, 0x4, R172 ;  /* 0x00000004b7b27825 */ /* 0x000fc800078e02ac */
[----:B------:R-:W-:Y:S01]  /*108210*/  IMAD.WIDE R180, R183, 0x4, R6 ;  /* 0x00000004b7b47825 */ /* 0x000fe200078e0206 */
[----:B------:R1:W-:Y:S03]  /*108220*/  @P2 STG.E [R2.64], R243 ;  /* 0x000000f302002986 */ /* 0x0003e6000c101904 */
[----:B------:R-:W-:Y:S01]  /*108230*/  @P6 STG.E [R176.64], R246 ;  /* 0x000000f6b0006986 */ /* 0x000fe2000c101904 */
[----:B------:R-:W-:Y:S01]  /*108240*/  ISETP.LT.AND P0, PT, R186, c[0x0][0x178], !P0 ;  /* 0x00005e00ba007a0c */ /* 0x000fe20004701270 */
[----:B------:R-:W-:Y:S01]  /*108250*/  @P4 STG.E [R178.64], R184 ;  /* 0x000000b8b2004986 */ /* 0x000fe2000c101904 */
[----:B------:R-:W-:Y:S01]  /*108260*/  ISETP.LT.AND P4, PT, R150, c[0x0][0x178], !P1 ;  /* 0x00005e0096007a0c */ /* 0x000fe20004f81270 */
[----:B------:R1:W-:Y:S04]  /*108270*/  @P5 STG.E [R180.64], R250 ;  /* 0x000000fab4005986 */ /* 0x0003e8000c101904 */
[----:B-1----:R-:W2:Y:S01]  /*108280*/  LDL.LU R243, [R1+0x80c] ;  /* 0x00080c0001f37983 */ /* 0x002ea20000300800 */
[----:B------:R-:W2:Y:S01]  /*108290*/  LDL.LU R245, [R1+0x1dd8] ;  /* 0x001dd80001f57983 */ /* 0x000ea20000300800 */
[----:B------:R-:W-:Y:S01]  /*1082a0*/  ISETP.LT.AND P5, PT, R151, c[0x0][0x178], !P1 ;  /* 0x00005e0097007a0c */ /* 0x000fe20004fa1270 */
[----:B------:R-:W2:Y:S01]  /*1082b0*/  LDL.LU R244, [R1+0x17b8] ;  /* 0x0017b80001f47983 */ /* 0x000ea20000300800 */
[----:B------:R-:W-:-:S02]  /*1082c0*/  ISETP.LT.AND P2, PT, R111, c[0x0][0x178], !P1 ;  /* 0x00005e006f007a0c */ /* 0x000fc40004f41270 */
[C---:B------:R-:W-:Y:S01]  /*1082d0*/  IADD3 R181, R183.reuse, c[0x0][0x198], RZ ;  /* 0x00006600b7b57a10 */ /* 0x040fe20007ffe0ff */
[----:B------:R-:W-:Y:S01]  /*1082e0*/  IMAD.WIDE R2, R183, 0x4, R4 ;  /* 0x00000004b7027825 */ /* 0x000fe200078e0204 */
[----:B------:R-:W2:Y:S03]  /*1082f0*/  LDL.LU R251, [R1+0x13d8] ;  /* 0x0013d80001fb7983 */ /* 0x000ea60000300800 */
[----:B------:R-:W2:Y:S02]  /*108300*/  LDL.LU R250, [R1+0xc38] ;  /* 0x000c380001fa7983 */ /* 0x000ea40000300800 */
[----:B------:R-:W-:-:S04]  /*108310*/  IMAD.WIDE R176, R181, 0x4, R174 ;  /* 0x00000004b5b07825 */ /* 0x000fc800078e02ae */
[C---:B------:R-:W-:Y:S01]  /*108320*/  IMAD.WIDE R178, R181.reuse, 0x4, R172 ;  /* 0x00000004b5b27825 */ /* 0x040fe200078e02ac */
[----:B---3--:R1:W-:Y:S03]  /*108330*/  @P0 STG.E [R2.64], R249 ;  /* 0x000000f902000986 */ /* 0x0083e6000c101904 */
[----:B------:R3:W-:Y:S01]  /*108340*/  @P4 STG.E [R176.64], R248 ;  /* 0x000000f8b0004986 */ /* 0x0007e2000c101904 */
[----:B----4-:R4:W-:Y:S01]  /*108350*/  @P5 STG.E [R178.64], R185 ;  /* 0x000000b9b2005986 */ /* 0x0109e2000c101904 */
[----:B-1----:R-:W-:-:S03]  /*108360*/  IMAD.WIDE R2, R181, 0x4, R6 ;  /* 0x00000004b5027825 */ /* 0x002fc600078e0206 */
[----:B---3--:R-:W3:Y:S01]  /*108370*/  LDL.LU R248, [R1+0x1ddc] ;  /* 0x001ddc0001f87983 */ /* 0x008ee20000300800 */
[----:B----4-:R-:W4:Y:S03]  /*108380*/  LDL.LU R185, [R1+0x17bc] ;  /* 0x0017bc0001b97983 */ /* 0x010f260000300800 */
[----:B--2---:R1:W-:Y:S04]  /*108390*/  @P2 STG.E [R2.64], R187 ;  /* 0x000000bb02002986 */ /* 0x0043e8000c101904 */
[----:B-1----:R-:W2:Y:S01]  /*1083a0*/  LDL.LU R187, [R1+0x13dc] ;  /* 0x0013dc0001bb7983 */ /* 0x002ea20000300800 */
[----:B------:R-:W-:Y:S02]  /*1083b0*/  IADD3 R180, R252, 0x1b7, RZ ;  /* 0x000001b7fcb47810 */ /* 0x000fe40007ffe0ff */
[----:B------:R-:W-:-:S02]  /*1083c0*/  ISETP.LT.AND P1, PT, R186, c[0x0][0x178], !P1 ;  /* 0x00005e00ba007a0c */ /* 0x000fc40004f21270 */
[----:B------:R-:W-:Y:S01]  /*1083d0*/  ISETP.LT.AND P6, PT, R150, c[0x0][0x178], !P3 ;  /* 0x00005e0096007a0c */ /* 0x000fe20005fc1270 */
[----:B------:R-:W-:Y:S01]  /*1083e0*/  IMAD.WIDE R176, R181, 0x4, R4 ;  /* 0x00000004b5b07825 */ /* 0x000fe200078e0204 */
[----:B------:R-:W-:-:S03]  /*1083f0*/  ISETP.GE.AND P0, PT, R180, c[0x0][0x17c], PT ;  /* 0x00005f00b4007a0c */ /* 0x000fc60003f06270 */
[----:B------:R-:W-:Y:S01]  /*108400*/  IADD3 R180, R181, c[0x0][0x198], RZ ;  /* 0x00006600b5b47a10 */ /* 0x000fe20007ffe0ff */
[----:B------:R-:W-:Y:S02]  /*108410*/  ISETP.LT.AND P5, PT, R151, c[0x0][0x178], !P3 ;  /* 0x00005e0097007a0c */ /* 0x000fe40005fa1270 */
[----:B------:R-:W-:Y:S01]  /*108420*/  ISETP.LT.AND P4, PT, R111, c[0x0][0x178], !P3 ;  /* 0x00005e006f007a0c */ /* 0x000fe20005f81270 */
[----:B------:R-:W2:Y:S01]  /*108430*/  LDL.LU R249, [R1+0xc3c] ;  /* 0x000c3c0001f97983 */ /* 0x000ea20000300800 */
[----:B------:R-:W-:Y:S01]  /*108440*/  IMAD.WIDE R178, R180, 0x4, R174 ;  /* 0x00000004b4b27825 */ /* 0x000fe200078e02ae */
[----:B------:R-:W-:Y:S02]  /*108450*/  ISETP.LT.AND P3, PT, R186, c[0x0][0x178], !P3 ;  /* 0x00005e00ba007a0c */ /* 0x000fe40005f61270 */
[----:B------:R1:W-:Y:S02]  /*108460*/  @P1 STG.E [R176.64], R243 ;  /* 0x000000f3b0001986 */ /* 0x0003e4000c101904 */
[----:B------:R1:W-:Y:S01]  /*108470*/  @P6 STG.E [R178.64], R245 ;  /* 0x000000f5b2006986 */ /* 0x0003e2000c101904 */
[----:B------:R-:W-:Y:S01]  /*108480*/  ISETP.LT.AND P6, PT, R150, c[0x0][0x178], !P0 ;  /* 0x00005e0096007a0c */ /* 0x000fe200047c1270 */
[----:B------:R-:W-:Y:S01]  /*108490*/  IMAD.WIDE R2, R180, 0x4, R6 ;  /* 0x00000004b4027825 */ /* 0x000fe200078e0206 */
[----:B------:R-:W-:Y:S01]  /*1084a0*/  ISETP.LT.AND P2, PT, R151, c[0x0][0x178], !P0 ;  /* 0x00005e0097007a0c */ /* 0x000fe20004741270 */
[----:B-1----:R-:W2:Y:S01]  /*1084b0*/  LDL.LU R243, [R1+0x1e08] ;  /* 0x001e080001f37983 */ /* 0x002ea20000300800 */
[----:B------:R-:W-:Y:S01]  /*1084c0*/  IADD3 R178, R252, 0x1b8, RZ ;  /* 0x000001b8fcb27810 */ /* 0x000fe20007ffe0ff */
[----:B------:R-:W-:-:S04]  /*1084d0*/  IMAD.WIDE R176, R180, 0x4, R172 ;  /* 0x00000004b4b07825 */ /* 0x000fc800078e02ac */
[----:B------:R-:W2:Y:S01]  /*1084e0*/  LDL.LU R183, [R1+0x1dc8] ;  /* 0x001dc80001b77983 */ /* 0x000ea20000300800 */
[----:B------:R-:W2:Y:S01]  /*1084f0*/  LDL.LU R246, [R1+0x1788] ;  /* 0x0017880001f67983 */ /* 0x000ea20000300800 */
[----:B------:R-:W-:Y:S01]  /*108500*/  ISETP.GE.AND P1, PT, R178, c[0x0][0x17c], PT ;  /* 0x00005f00b2007a0c */ /* 0x000fe20003f26270 */
[C---:B------:R-:W-:Y:S02]  /*108510*/  IADD3 R178, R180.reuse, c[0x0][0x198], RZ ;  /* 0x00006600b4b27a10 */ /* 0x040fe40007ffe0ff */
[----:B------:R1:W-:Y:S01]  /*108520*/  @P5 STG.E [R176.64], R244 ;  /* 0x000000f4b0005986 */ /* 0x0003e2000c101904 */
[----:B------:R-:W-:Y:S01]  /*108530*/  ISETP.LT.AND P5, PT, R111, c[0x0][0x178], !P0 ;  /* 0x00005e006f007a0c */ /* 0x000fe200047a1270 */
[----:B------:R1:W-:Y:S02]  /*108540*/  @P4 STG.E [R2.64], R251 ;  /* 0x000000fb02004986 */ /* 0x0003e4000c101904 */
[----:B------:R-:W-:-:S05]  /*108550*/  IMAD.WIDE R180, R180, 0x4, R4 ;  /* 0x00000004b4b47825 */ /* 0x000fca00078e0204 */
[----:B------:R-:W-:Y:S04]  /*108560*/  @P3 STG.E [R180.64], R250 ;  /* 0x000000fab4003986 */ /* 0x000fe8000c101904 */
[----:B-1----:R-:W2:Y:S01]  /*108570*/  LDL.LU R244, [R1+0xe28] ;  /* 0x000e280001f47983 */ /* 0x002ea20000300800 */
[----:B------:R-:W-:-:S04]  /*108580*/  IMAD.WIDE R2, R178, 0x4, R174 ;  /* 0x00000004b2027825 */ /* 0x000fc800078e02ae */
[C---:B------:R-:W-:Y:S01]  /*108590*/  IMAD.WIDE R176, R178.reuse, 0x4, R172 ;  /* 0x00000004b2b07825 */ /* 0x040fe200078e02ac */
[----:B---3--:R1:W-:Y:S04]  /*1085a0*/  @P6 STG.E [R2.64], R248 ;  /* 0x000000f802006986 */ /* 0x0083e8000c101904 */
[----:B----4-:R-:W-:Y:S02]  /*1085b0*/  @P2 STG.E [R176.64], R185 ;  /* 0x000000b9b0002986 */ /* 0x010fe4000c101904 */
[----:B-1----:R-:W-:-:S05]  /*1085c0*/  IMAD.WIDE R2, R178, 0x4, R6 ;  /* 0x00000004b2027825 */ /* 0x002fca00078e0206 */
[----:B--2---:R1:W-:Y:S04]  /*1085d0*/  @P5 STG.E [R2.64], R187 ;  /* 0x000000bb02005986 */ /* 0x0043e8000c101904 */
[----:B-1----:R-:W2:Y:S01]  /*1085e0*/  LDL.LU R187, [R1+0x1e0c] ;  /* 0x001e0c0001bb7983 */ /* 0x002ea20000300800 */
[----:B------:R-:W3:Y:S02]  /*1085f0*/  LDL.LU R251, [R1+0x1dcc] ;  /* 0x001dcc0001fb7983 */ /* 0x000ee40000300800 */
[----:B------:R-:W4:Y:S01]  /*108600*/  LDL.LU R248, [R1+0x178c] ;  /* 0x00178c0001f87983 */ /* 0x000f220000300800 */
[----:B------:R-:W-:Y:S02]  /*108610*/  ISETP.LT.AND P0, PT, R186, c[0x0][0x178], !P0 ;  /* 0x00005e00ba007a0c */ /* 0x000fe40004701270 */
[----:B------:R-:W-:-:S02]  /*108620*/  ISETP.LT.AND P6, PT, R150, c[0x0][0x178], !P1 ;  /* 0x00005e0096007a0c */ /* 0x000fc40004fc1270 */
[----:B------:R-:W-:Y:S02]  /*108630*/  ISETP.LT.AND P3, PT, R151, c[0x0][0x178], !P1 ;  /* 0x00005e0097007a0c */ /* 0x000fe40004f61270 */
[----:B------:R-:W-:Y:S02]  /*108640*/  ISETP.LT.AND P2, PT, R111, c[0x0][0x178], !P1 ;  /* 0x00005e006f007a0c */ /* 0x000fe40004f41270 */
[----:B------:R-:W-:Y:S02]  /*108650*/  IADD3 R182, R178, c[0x0][0x198], RZ ;  /* 0x00006600b2b67a10 */ /* 0x000fe40007ffe0ff */
[C---:B------:R-:W-:Y:S02]  /*108660*/  IADD3 R176, R252.reuse, 0x1ba, RZ ;  /* 0x000001bafcb07810 */ /* 0x040fe40007ffe0ff */
[----:B------:R-:W-:Y:S01]  /*108670*/  IADD3 R179, R252, 0x1b9, RZ ;  /* 0x000001b9fcb37810 */ /* 0x000fe20007ffe0ff */
[----:B------:R-:W-:-:S04]  /*108680*/  IMAD.WIDE R180, R178, 0x4, R4 ;  /* 0x00000004b2b47825 */ /* 0x000fc800078e0204 */
[----:B------:R-:W-:Y:S01]  /*108690*/  IMAD.WIDE R2, R182, 0x4, R174 ;  /* 0x00000004b6027825 */ /* 0x000fe200078e02ae */
[----:B------:R-:W-:Y:S02]  /*1086a0*/  ISETP.GE.AND P5, PT, R176, c[0x0][0x17c], PT ;  /* 0x00005f00b0007a0c */ /* 0x000fe40003fa6270 */
[----:B------:R-:W-:Y:S01]  /*1086b0*/  ISETP.GE.AND P4, PT, R179, c[0x0][0x17c], PT ;  /* 0x00005f00b3007a0c */ /* 0x000fe20003f86270 */
[----:B------:R-:W-:-:S04]  /*1086c0*/  IMAD.WIDE R176, R182, 0x4, R172 ;  /* 0x00000004b6b07825 */ /* 0x000fc800078e02ac */
[----:B------:R-:W-:Y:S01]  /*1086d0*/  IMAD.WIDE R178, R182, 0x4, R6 ;  /* 0x00000004b6b27825 */ /* 0x000fe200078e0206 */
[----:B------:R1:W-:Y:S03]  /*1086e0*/  @P0 STG.E [R180.64], R249 ;  /* 0x000000f9b4000986 */ /* 0x0003e6000c101904 */
[----:B------:R1:W-:Y:S01]  /*1086f0*/  @P6 STG.E [R2.64], R243 ;  /* 0x000000f302006986 */ /* 0x0003e2000c101904 */
[----:B------:R-:W4:Y:S01]  /*108700*/  LDL.LU R185, [R1+0xe2c] ;  /* 0x000e2c0001b97983 */ /* 0x000f220000300800 */
[----:B------:R-:W-:Y:S01]  /*108710*/  @P3 STG.E [R176.64], R183 ;  /* 0x000000b7b0003986 */ /* 0x000fe2000c101904 */
[----:B------:R-:W-:Y:S01]  /*108720*/  ISETP.LT.AND P1, PT, R186, c[0x0][0x178], !P1 ;  /* 0x00005e00ba007a0c */ /* 0x000fe20004f21270 */
[----:B------:R-:W4:Y:S01]  /*108730*/  LDL.LU R247, [R1+0x1e98] ;  /* 0x001e980001f77983 */ /* 0x000f220000300800 */
[----:B------:R1:W-:Y:S01]  /*108740*/  @P2 STG.E [R178.64], R246 ;  /* 0x000000f6b2002986 */ /* 0x0003e2000c101904 */
[----:B------:R-:W-:-:S03]  /*108750*/  ISETP.LT.AND P2, PT, R150, c[0x0][0x178], !P4 ;  /* 0x00005e0096007a0c */ /* 0x000fc60006741270 */
[----:B------:R-:W4:Y:S01]  /*108760*/  LDL.LU R184, [R1+0x1df8] ;  /* 0x001df80001b87983 */ /* 0x000f220000300800 */
[----:B------:R-:W4:Y:S02]  /*108770*/  LDL.LU R245, [R1+0x1ad8] ;  /* 0x001ad80001f57983 */ /* 0x000f240000300800 */
[----:B------:R-:W4:Y:S02]  /*108780*/  LDL.LU R250, [R1+0xfd8] ;  /* 0x000fd80001fa7983 */ /* 0x000f240000300800 */
[C---:B-1----:R-:W-:Y:S01]  /*108790*/  IMAD.WIDE R180, R182.reuse, 0x4, R4 ;  /* 0x00000004b6b47825 */ /* 0x042fe200078e0204 */
[----:B------:R-:W-:Y:S01]  /*1087a0*/  IADD3 R182, R182, c[0x0][0x198], RZ ;  /* 0x00006600b6b67a10 */ /* 0x000fe20007ffe0ff */
[----:B------:R-:W4:Y:S02]  /*1087b0*/  LDL.LU R249, [R1+0x1e9c] ;  /* 0x001e9c0001f97983 */ /* 0x000f240000300800 */
[----:B------:R-:W4:Y:S02]  /*1087c0*/  LDL.LU R243, [R1+0x448c] ;  /* 0x00448c0001f37983 */ /* 0x000f240000300800 */
[----:B------:R-:W-:Y:S01]  /*1087d0*/  IMAD.WIDE R178, R182, 0x4, R174 ;  /* 0x00000004b6b27825 */ /* 0x000fe200078e02ae */
[----:B------:R-:W-:Y:S01]  /*1087e0*/  @P1 STG.E [R180.64], R244 ;  /* 0x000000f4b4001986 */ /* 0x000fe2000c101904 */
[----:B------:R-:W-:-:S02]  /*1087f0*/  ISETP.LT.AND P3, PT, R151, c[0x0][0x178], !P4 ;  /* 0x00005e0097007a0c */ /* 0x000fc40006761270 */
[----:B------:R-:W-:Y:S02]  /*108800*/  ISETP.LT.AND P1, PT, R111, c[0x0][0x178], !P4 ;  /* 0x00005e006f007a0c */ /* 0x000fe40006721270 */
[----:B------:R-:W-:Y:S01]  /*108810*/  IADD3 R2, R252, 0x1bb, RZ ;  /* 0x000001bbfc027810 */ /* 0x000fe20007ffe0ff */
[----:B------:R-:W-:-:S03]  /*108820*/  IMAD.WIDE R176, R182, 0x4, R6 ;  /* 0x00000004b6b07825 */ /* 0x000fc600078e0206 */
[----:B------:R-:W-:Y:S01]  /*108830*/  ISETP.GE.AND P0, PT, R2, c[0x0][0x17c], PT ;  /* 0x00005f0002007a0c */ /* 0x000fe20003f06270 */
[----:B------:R-:W-:Y:S01]  /*108840*/  IMAD.WIDE R2, R182, 0x4, R172 ;  /* 0x00000004b6027825 */ /* 0x000fe200078e02ac */
[----:B--2---:R1:W-:Y:S04]  /*108850*/  @P2 STG.E [R178.64], R187 ;  /* 0x000000bbb2002986 */ /* 0x0043e8000c101904 */
[----:B-1----:R-:W2:Y:S01]  /*108860*/  LDL.LU R187, [R1+0x1dfc] ;  /* 0x001dfc0001bb7983 */ /* 0x002ea20000300800 */
[----:B---3--:R-:W-:Y:S02]  /*108870*/  @P3 STG.E [R2.64], R251 ;  /* 0x000000fb02003986 */ /* 0x008fe4000c101904 */
[----:B----4-:R1:W-:Y:S02]  /*108880*/  @P1 STG.E [R176.64], R248 ;  /* 0x000000f8b0001986 */ /* 0x0103e4000c101904 */
[----:B-1----:R-:W3:Y:S01]  /*108890*/  LDL.LU R248, [R1+0x1adc] ;  /* 0x001adc0001f87983 */ /* 0x002ee20000300800 */
[----:B------:R-:W-:-:S02]  /*1088a0*/  ISETP.LT.AND P4, PT, R186, c[0x0][0x178], !P4 ;  /* 0x00005e00ba007a0c */ /* 0x000fc40006781270 */
[----:B------:R-:W-:Y:S02]  /*1088b0*/  ISETP.LT.AND P6, PT, R150, c[0x0][0x178], !P5 ;  /* 0x00005e0096007a0c */ /* 0x000fe40006fc1270 */
[C---:B------:R-:W-:Y:S01]  /*1088c0*/  IADD3 R180, R182.reuse, c[0x0][0x198], RZ ;  /* 0x00006600b6b47a10 */ /* 0x040fe20007ffe0ff */
[----:B------:R-:W-:Y:S01]  /*1088d0*/  IMAD.WIDE R178, R182, 0x4, R4 ;  /* 0x00000004b6b27825 */ /* 0x000fe200078e0204 */
[----:B------:R-:W-:Y:S02]  /*1088e0*/  ISETP.LT.AND P1, PT, R151, c[0x0][0x178], !P5 ;  /* 0x00005e0097007a0c */ /* 0x000fe40006f21270 */
[----:B------:R-:W-:Y:S01]  /*1088f0*/  ISETP.LT.AND P3, PT, R111, c[0x0][0x178], !P5 ;  /* 0x00005e006f007a0c */ /* 0x000fe20006f61270 */
[----:B------:R-:W-:Y:S01]  /*108900*/  IMAD.WIDE R2, R180, 0x4, R174 ;  /* 0x00000004b4027825 */ /* 0x000fe200078e02ae */
[----:B------:R-:W-:-:S03]  /*108910*/  ISETP.LT.AND P5, PT, R186, c[0x0][0x178], !P5 ;  /* 0x00005e00ba007a0c */ /* 0x000fc60006fa1270 */
[----:B------:R-:W-:Y:S01]  /*108920*/  IMAD.WIDE R176, R180, 0x4, R172 ;  /* 0x00000004b4b07825 */ /* 0x000fe200078e02ac */
[----:B------:R1:W-:Y:S03]  /*108930*/  @P4 STG.E [R178.64], R185 ;  /* 0x000000b9b2004986 */ /* 0x0003e6000c101904 */
[----:B------:R4:W-:Y:S01]  /*108940*/  @P6 STG.E [R2.64], R247 ;  /* 0x000000f702006986 */ /* 0x0009e2000c101904 */
[----:B------:R-:W-:Y:S02]  /*108950*/  ISETP.LT.AND P6, PT, R150, c[0x0][0x178], !P0 ;  /* 0x00005e0096007a0c */ /* 0x000fe400047c1270 */
[----:B------:R-:W-:Y:S01]  /*108960*/  ISETP.LT.AND P4, PT, R151, c[0x0][0x178], !P0 ;  /* 0x00005e0097007a0c */ /* 0x000fe20004781270 */
[----:B------:R4:W-:Y:S04]  /*108970*/  @P1 STG.E [R176.64], R184 ;  /* 0x000000b8b0001986 */ /* 0x0009e8000c101904 */
[----:B-1----:R-:W3:Y:S01]  /*108980*/  LDL.LU R185, [R1+0xfdc] ;  /* 0x000fdc0001b97983 */ /* 0x002ee20000300800 */
[C---:B------:R-:W-:Y:S01]  /*108990*/  IADD3 R178, R180.reuse, c[0x0][0x198], RZ ;  /* 0x00006600b4b27a10 */ /* 0x040fe20007ffe0ff */
[----:B----4-:R-:W-:-:S04]  /*1089a0*/  IMAD.WIDE R2, R180, 0x4, R6 ;  /* 0x00000004b4027825 */ /* 0x010fc800078e0206 */
[----:B------:R-:W-:-:S04]  /*1089b0*/  IMAD.WIDE R180, R180, 0x4, R4 ;  /* 0x00000004b4b47825 */ /* 0x000fc800078e0204 */
[C---:B------:R-:W-:Y:S01]  /*1089c0*/  IMAD.WIDE R176, R178.reuse, 0x4, R174 ;  /* 0x00000004b2b07825 */ /* 0x040fe200078e02ae */
[----:B------:R-:W4:Y:S04]  /*1089d0*/  LDL.LU R246, [R1+0x1eb8] ;  /* 0x001eb80001f67983 */ /* 0x000f280000300800 */
[----:B------:R1:W-:Y:S01]  /*1089e0*/  @P3 STG.E [R2.64], R245 ;  /* 0x000000f502003986 */ /* 0x0003e2000c101904 */
[----:B------:R-:W4:Y:S02]  /*1089f0*/  LDL.LU R244, [R1+0x1e68] ;  /* 0x001e680001f47983 */ /* 0x000f240000300800 */
[----:B------:R1:W-:Y:S02]  /*108a00*/  @P5 STG.E [R180.64], R250 ;  /* 0x000000fab4005986 */ /* 0x0003e4000c101904 */
[----:B------:R-:W4:Y:S01]  /*108a10*/  LDL.LU R251, [R1+0x1de8] ;  /* 0x001de80001fb7983 */ /* 0x000f220000300800 */
[----:B------:R-:W-:Y:S01]  /*108a20*/  @P6 STG.E [R176.64], R249 ;  /* 0x000000f9b0006986 */ /* 0x000fe2000c101904 */
[----:B-1----:R-:W-:-:S03]  /*108a30*/  IMAD.WIDE R2, R178, 0x4, R172 ;  /* 0x00000004b2027825 */ /* 0x002fc600078e02ac */
[----:B------:R-:W4:Y:S01]  /*108a40*/  LDL.LU R250, [R1+0xfe8] ;  /* 0x000fe80001fa7983 */ /* 0x000f220000300800 */
[----:B------:R-:W-:-:S03]  /*108a50*/  ISETP.LT.AND P5, PT, R111, c[0x0][0x178], !P0 ;  /* 0x00005e006f007a0c */ /* 0x000fc600047a1270 */
[----:B--2---:R1:W-:Y:S04]  /*108a60*/  @P4 STG.E [R2.64], R187 ;  /* 0x000000bb02004986 */ /* 0x0043e8000c101904 */
[----:B-1----:R-:W2:Y:S01]  /*108a70*/  LDL.LU R187, [R1+0x1ebc] ;  /* 0x001ebc0001bb7983 */ /* 0x002ea20000300800 */
[----:B------:R-:W-:-:S04]  /*108a80*/  IMAD.WIDE R2, R178, 0x4, R6 ;  /* 0x00000004b2027825 */ /* 0x000fc800078e0206 */
[----:B------:R-:W2:Y:S01]  /*108a90*/  LDL.LU R249, [R1+0x1e6c] ;  /* 0x001e6c0001f97983 */ /* 0x000ea20000300800 */
[----:B---3--:R1:W-:Y:S04]  /*108aa0*/  @P5 STG.E [R2.64], R248 ;  /* 0x000000f802005986 */ /* 0x0083e8000c101904 */
[----:B-1----:R-:W3:Y:S01]  /*108ab0*/  LDL.LU R248, [R1+0x1dec] ;  /* 0x001dec0001f87983 */ /* 0x002ee20000300800 */
[----:B------:R-:W-:Y:S02]  /*108ac0*/  ISETP.LT.AND P0, PT, R186, c[0x0][0x178], !P0 ;  /* 0x00005e00ba007a0c */ /* 0x000fe40004701270 */
[C---:B------:R-:W-:Y:S02]  /*108ad0*/  IADD3 R179, R252.reuse, 0x1bc, RZ ;  /* 0x000001bcfcb37810 */ /* 0x040fe40007ffe0ff */
[----:B------:R-:W-:Y:S01]  /*108ae0*/  IADD3 R181, R252, 0x1bd, RZ ;  /* 0x000001bdfcb57810 */ /* 0x000fe20007ffe0ff */
[----:B------:R-:W-:Y:S01]  /*108af0*/  IMAD.WIDE R176, R178, 0x4, R4 ;  /* 0x00000004b2b07825 */ /* 0x000fe200078e0204 */
[----:B------:R-:W-:-:S02]  /*108b00*/  ISETP.GE.AND P2, PT, R179, c[0x0][0x17c], PT ;  /* 0x00005f00b3007a0c */ /* 0x000fc40003f46270 */
[----:B------:R-:W-:Y:S02]  /*108b10*/  ISETP.GE.AND P4, PT, R181, c[0x0][0x17c], PT ;  /* 0x00005f00b5007a0c */ /* 0x000fe40003f86270 */
[----:B------:R-:W-:Y:S02]  /*108b20*/  ISETP.LT.AND P1, PT, R150, c[0x0][0x178], !P2 ;  /* 0x00005e0096007a0c */ /* 0x000fe40005721270 */
[----:B------:R-:W-:Y:S02]  /*108b30*/  ISETP.LT.AND P3, PT, R151, c[0x0][0x178], !P2 ;  /* 0x00005e0097007a0c */ /* 0x000fe40005761270 */
[----:B------:R-:W-:Y:S02]  /*108b40*/  IADD3 R180, R178, c[0x0][0x198], RZ ;  /* 0x00006600b2b47a10 */ /* 0x000fe40007ffe0ff */
[----:B------:R-:W-:Y:S01]  /*108b50*/  ISETP.LT.AND P6, PT, R111, c[0x0][0x178], !P2 ;  /* 0x00005e006f007a0c */ /* 0x000fe200057c1270 */
[----:B------:R1:W-:Y:S01]  /*108b60*/  @P0 STG.E [R176.64], R185 ;  /* 0x000000b9b0000986 */ /* 0x0003e2000c101904 */
[----:B------:R-:W-:-:S02]  /*108b70*/  ISETP.LT.AND P2, PT, R186, c[0x0][0x178], !P2 ;  /* 0x00005e00ba007a0c */ /* 0x000fc40005741270 */
[----:B------:R-:W-:Y:S02]  /*108b80*/  ISETP.LT.AND P0, PT, R150, c[0x0][0x178], !P4 ;  /* 0x00005e0096007a0c */ /* 0x000fe40006701270 */
[----:B------:R-:W-:Y:S01]  /*108b90*/  IADD3 R179, R252, 0x1be, RZ ;  /* 0x000001befcb37810 */ /* 0x000fe20007ffe0ff */
[C---:B------:R-:W-:Y:S01]  /*108ba0*/  IMAD.WIDE R2, R180.reuse, 0x4, R174 ;  /* 0x00000004b4027825 */ /* 0x040fe200078e02ae */
[C---:B------:R-:W-:Y:S01]  /*108bb0*/  IADD3 R182, R180.reuse, c[0x0][0x198], RZ ;  /* 0x00006600b4b67a10 */ /* 0x040fe20007ffe0ff */
[----:B-1----:R-:W3:Y:S02]  /*108bc0*/  LDL.LU R185, [R1+0xfec] ;  /* 0x000fec0001b97983 */ /* 0x002ee40000300800 */
[----:B------:R-:W3:Y:S01]  /*108bd0*/  LDL.LU R184, [R1+0x1ec8] ;  /* 0x001ec80001b87983 */ /* 0x000ee20000300800 */
[----:B------:R-:W-:Y:S01]  /*108be0*/  ISETP.GE.AND P5, PT, R179, c[0x0][0x17c], PT ;  /* 0x00005f00b3007a0c */ /* 0x000fe20003fa6270 */
[----:B------:R-:W-:-:S04]  /*108bf0*/  IMAD.WIDE R176, R180, 0x4, R172 ;  /* 0x00000004b4b07825 */ /* 0x000fc800078e02ac */
[C---:B------:R-:W-:Y:S01]  /*108c00*/  IMAD.WIDE R178, R180.reuse, 0x4, R6 ;  /* 0x00000004b4b27825 */ /* 0x040fe200078e0206 */
[----:B----4-:R1:W-:Y:S03]  /*108c10*/  @P1 STG.E [R2.64], R246 ;  /* 0x000000f602001986 */ /* 0x0103e6000c101904 */
[----:B------:R-:W-:Y:S01]  /*108c20*/  IMAD.WIDE R180, R180, 0x4, R4 ;  /* 0x00000004b4b47825 */ /* 0x000fe200078e0204 */
[----:B------:R-:W4:Y:S03]  /*108c30*/  LDL.LU R245, [R1+0x1ea8] ;  /* 0x001ea80001f57983 */ /* 0x000f260000300800 */
[----:B------:R1:W-:Y:S02]  /*108c40*/  @P3 STG.E [R176.64], R244 ;  /* 0x000000f4b0003986 */ /* 0x0003e4000c101904 */
[----:B------:R1:W-:Y:S01]  /*108c50*/  @P6 STG.E [R178.64], R251 ;  /* 0x000000fbb2006986 */ /* 0x0003e2000c101904 */
[----:B------:R-:W-:Y:S01]  /*108c60*/  @P2 STG.E [R180.64], R250 ;  /* 0x000000fab4002986 */ /* 0x000fe2000c101904 */
[----:B-1----:R-:W-:-:S03]  /*108c70*/  IMAD.WIDE R2, R182, 0x4, R174 ;  /* 0x00000004b6027825 */ /* 0x002fc600078e02ae */
[----:B------:R-:W4:Y:S01]  /*108c80*/  LDL.LU R244, [R1+0x1e48] ;  /* 0x001e480001f47983 */ /* 0x000f220000300800 */
[----:B------:R-:W4:Y:S01]  /*108c90*/  LDL.LU R251, [R1+0x1af8] ;  /* 0x001af80001fb7983 */ /* 0x000f220000300800 */
[----:B------:R-:W-:Y:S02]  /*108ca0*/  ISETP.LT.AND P1, PT, R151, c[0x0][0x178], !P4 ;  /* 0x00005e0097007a0c */ /* 0x000fe40006721270 */
[----:B------:R-:W-:Y:S02]  /*108cb0*/  ISETP.LT.AND P6, PT, R111, c[0x0][0x178], !P4 ;  /* 0x00005e006f007a0c */ /* 0x000fe400067c1270 */
[----:B------:R-:W-:-:S04]  /*108cc0*/  IADD3 R176, R252, 0x1bf, RZ ;  /* 0x000001bffcb07810 */ /* 0x000fc80007ffe0ff */
[----:B------:R-:W-:Y:S01]  /*108cd0*/  ISETP.GE.AND P3, PT, R176, c[0x0][0x17c], PT ;  /* 0x00005f00b0007a0c */ /* 0x000fe20003f66270 */
[C---:B------:R-:W-:Y:S01]  /*108ce0*/  IMAD.WIDE R176, R182.reuse, 0x4, R6 ;  /* 0x00000004b6b07825 */ /* 0x040fe200078e0206 */
[----:B--2---:R1:W-:Y:S04]  /*108cf0*/  @P0 STG.E [R2.64], R187 ;  /* 0x000000bb02000986 */ /* 0x0043e8000c101904 */
[----:B-1----:R-:W2:Y:S01]  /*108d00*/  LDL.LU R187, [R1+0x1ecc] ;  /* 0x001ecc0001bb7983 */ /* 0x002ea20000300800 */
[----:B------:R-:W-:-:S04]  /*108d10*/  IMAD.WIDE R2, R182, 0x4, R172 ;  /* 0x00000004b6027825 */ /* 0x000fc800078e02ac */
[----:B------:R-:W2:Y:S01]  /*108d20*/  LDL.LU R250, [R1+0x1eac] ;  /* 0x001eac0001fa7983 */ /* 0x000ea20000300800 */
[----:B------:R1:W-:Y:S04]  /*108d30*/  @P1 STG.E [R2.64], R249 ;  /* 0x000000f902001986 */ /* 0x0003e8000c101904 */
[----:B---3--:R3:W-:Y:S04]  /*108d40*/  @P6 STG.E [R176.64], R248 ;  /* 0x000000f8b0006986 */ /* 0x0087e8000c101904 */
[----:B-1----:R-:W2:Y:S04]  /*108d50*/  LDL.LU R249, [R1+0x1e4c] ;  /* 0x001e4c0001f97983 */ /* 0x002ea80000300800 */
[----:B---3--:R-:W3:Y:S01]  /*108d60*/  LDL.LU R248, [R1+0x1afc] ;  /* 0x001afc0001f87983 */ /* 0x008ee20000300800 */
[----:B------:R-:W-:-:S02]  /*108d70*/  ISETP.LT.AND P4, PT, R186, c[0x0][0x178], !P4 ;  /* 0x00005e00ba007a0c */ /* 0x000fc40006781270 */
[----:B------:R-:W-:Y:S02]  /*108d80*/  IADD3 R178, R252, 0x1c0, RZ ;  /* 0x000001c0fcb27810 */ /* 0x000fe40007ffe0ff */
[----:B------:R-:W-:Y:S02]  /*108d90*/  ISETP.LT.AND P0, PT, R150, c[0x0][0x178], !P5 ;  /* 0x00005e0096007a0c */ /* 0x000fe40006f01270 */
[----:B------:R-:W-:Y:S02]  /*108da0*/  IADD3 R180, R182, c[0x0][0x198], RZ ;  /* 0x00006600b6b47a10 */ /* 0x000fe40007ffe0ff */
[----:B------:R-:W-:Y:S01]  /*108db0*/  ISETP.GE.AND P2, PT, R178, c[0x0][0x17c], PT ;  /* 0x00005f00b2007a0c */ /* 0x000fe20003f46270 */
[----:B------:R-:W-:Y:S01]  /*108dc0*/  IMAD.WIDE R178, R182, 0x4, R4 ;  /* 0x00000004b6b27825 */ /* 0x000fe200078e0204 */
[----:B------:R-:W-:-:S03]  /*108dd0*/  ISETP.LT.AND P1, PT, R151, c[0x0][0x178], !P5 ;  /* 0x00005e0097007a0c */ /* 0x000fc60006f21270 */
[----:B------:R-:W-:Y:S01]  /*108de0*/  IMAD.WIDE R2, R180, 0x4, R174 ;  /* 0x00000004b4027825 */ /* 0x000fe200078e02ae */
[----:B------:R-:W-:-:S03]  /*108df0*/  ISETP.LT.AND P6, PT, R111, c[0x0][0x178], !P5 ;  /* 0x00005e006f007a0c */ /* 0x000fc60006fc1270 */
[----:B------:R-:W-:Y:S01]  /*108e00*/  ISETP.LT.AND P5, PT, R186, c[0x0][0x178], !P5 ;  /* 0x00005e00ba007a0c */ /* 0x000fe20006fa1270 */
[----:B------:R1:W-:Y:S01]  /*108e10*/  @P4 STG.E [R178.64], R185 ;  /* 0x000000b9b2004986 */ /* 0x0003e2000c101904 */
[----:B------:R-:W-:Y:S01]  /*108e20*/  ISETP.LT.AND P4, PT, R150, c[0x0][0x178], !P3 ;  /* 0x00005e0096007a0c */ /* 0x000fe20005f81270 */
[----:B------:R1:W-:Y:S02]  /*108e30*/  @P0 STG.E [R2.64], R184 ;  /* 0x000000b802000986 */ /* 0x0003e4000c101904 */
[----:B------:R-:W-:Y:S01]  /*108e40*/  IMAD.WIDE R176, R180, 0x4, R172 ;  /* 0x00000004b4b07825 */ /* 0x000fe200078e02ac */
[----:B-1----:R-:W-:Y:S01]  /*108e50*/  IADD3 R178, R252, 0x1c1, RZ ;  /* 0x000001c1fcb27810 */ /* 0x002fe20007ffe0ff */
[----:B------:R-:W3:Y:S03]  /*108e60*/  LDL.LU R185, [R1+0x4f0] ;  /* 0x0004f00001b97983 */ /* 0x000ee60000300800 */
[----:B------:R-:W-:Y:S01]  /*108e70*/  ISETP.GE.AND P0, PT, R178, c[0x0][0x17c], PT ;  /* 0x00005f00b2007a0c */ /* 0x000fe20003f06270 */
[----:B------:R-:W-:-:S02]  /*108e80*/  IADD3 R178, R180, c[0x0][0x198], RZ ;  /* 0x00006600b4b27a10 */ /* 0x000fc40007ffe0ff */
[----:B------:R-:W-:-:S04]  /*108e90*/  IMAD.WIDE R2, R180, 0x4, R6 ;  /* 0x00000004b4027825 */ /* 0x000fc800078e0206 */
[----:B------:R-:W-:Y:S01]  /*108ea0*/  IMAD.WIDE R180, R180, 0x4, R4 ;  /* 0x00000004b4b47825 */ /* 0x000fe200078e0204 */
[----:B----4-:R1:W-:Y:S03]  /*108eb0*/  @P1 STG.E [R176.64], R245 ;  /* 0x000000f5b0001986 */ /* 0x0103e6000c101904 */
[----:B------:R-:W-:Y:S01]  /*108ec0*/  @P6 STG.E [R2.64], R244 ;  /* 0x000000f402006986 */ /* 0x000fe2000c101904 */
[----:B------:R4:W-:Y:S01]  /*108ed0*/  @P5 STG.E [R180.64], R251 ;  /* 0x000000fbb4005986 */ /* 0x0009e2000c101904 */
[----:B-1----:R-:W-:Y:S01]  /*108ee0*/  IMAD.WIDE R176, R178, 0x4, R174 ;  /* 0x00000004b2b07825 */ /* 0x002fe200078e02ae */
[----:B------:R-:W-:Y:S02]  /*108ef0*/  ISETP.LT.AND P1, PT, R151, c[0x0][0x178], !P3 ;  /* 0x00005e0097007a0c */ /* 0x000fe40005f21270 */
[----:B------:R-:W-:Y:S01]  /*108f00*/  ISETP.LT.AND P5, PT, R111, c[0x0][0x178], !P3 ;  /* 0x00005e006f007a0c */ /* 0x000fe20005fa1270 */
[----:B------:R-:W-:Y:S01]  /*108f10*/  ISETP.LT.AND P3, PT, R186, c[0x0][0x178], !P3 ;  /* 0x00005e00ba007a0c */ /* 0x000fe20005f61270 */
[C---:B----4-:R-:W-:Y:S01]  /*108f20*/  IADD3 R180, R178.reuse, c[0x0][0x198], RZ ;  /* 0x00006600b2b47a10 */ /* 0x050fe20007ffe0ff */
[C---:B------:R-:W-:Y:S01]  /*108f30*/  IMAD.WIDE R2, R178.reuse, 0x4, R6 ;  /* 0x00000004b2027825 */ /* 0x040fe200078e0206 */
[----:B--2---:R1:W-:Y:S04]  /*108f40*/  @P4 STG.E [R176.64], R187 ;  /* 0x000000bbb0004986 */ /* 0x0043e8000c101904 */
[----:B-1----:R-:W2:Y:S01]  /*108f50*/  LDL.LU R187, [R1+0x4f4] ;  /* 0x0004f40001bb7983 */ /* 0x002ea20000300800 */
[----:B------:R-:W-:-:S04]  /*108f60*/  IMAD.WIDE R176, R178, 0x4, R172 ;  /* 0x00000004b2b07825 */ /* 0x000fc800078e02ac */
[----:B------:R-:W-:Y:S01]  /*108f70*/  IMAD.WIDE R178, R178, 0x4, R4 ;  /* 0x00000004b2b27825 */ /* 0x000fe200078e0204 */
[----:B------:R-:W-:Y:S04]  /*108f80*/  @P1 STG.E [R176.64], R250 ;  /* 0x000000fab0001986 */ /* 0x000fe8000c101904 */
[----:B------:R-:W-:Y:S04]  /*108f90*/  @P5 STG.E [R2.64], R249 ;  /* 0x000000f902005986 */ /* 0x000fe8000c101904 */
[----:B---3--:R1:W-:Y:S04]  /*108fa0*/  @P3 STG.E [R178.64], R248 ;  /* 0x000000f8b2003986 */ /* 0x0083e8000c101904 */
[----:B-1----:R-:W3:Y:S01]  /*108fb0*/  LDL.LU R248, [R1+0x4fc] ;  /* 0x0004fc0001f87983 */ /* 0x002ee20000300800 */
[----:B------:R-:W4:Y:S01]  /*108fc0*/  LDL.LU R249, [R1+0x4f8] ;  /* 0x0004f80001f97983 */ /* 0x000f220000300800 */
[----:B------:R-:W-:-:S02]  /*108fd0*/  ISETP.LT.AND P6, PT, R150, c[0x0][0x178], !P2 ;  /* 0x00005e0096007a0c */ /* 0x000fc400057c1270 */
[----:B------:R-:W-:Y:S01]  /*108fe0*/  ISETP.LT.AND P4, PT, R151, c[0x0][0x178], !P2 ;  /* 0x00005e0097007a0c */ /* 0x000fe20005781270 */
[----:B------:R-:W-:Y:S01]  /*108ff0*/  IMAD.WIDE R176, R180, 0x4, R174 ;  /* 0x00000004b4b07825 */ /* 0x000fe200078e02ae */
[----:B------:R-:W-:-:S03]  /*109000*/  ISETP.LT.AND P3, PT, R111, c[0x0][0x178], !P2 ;  /* 0x00005e006f007a0c */ /* 0x000fc60005761270 */
[----:B------:R-:W-:Y:S01]  /*109010*/  IMAD.WIDE R2, R180, 0x4, R172 ;  /* 0x00000004b4027825 */ /* 0x000fe200078e02ac */
[----:B------:R-:W-:Y:S02]  /*109020*/  ISETP.LT.AND P2, PT, R186, c[0x0][0x178], !P2 ;  /* 0x00005e00ba007a0c */ /* 0x000fe40005741270 */
[----:B------:R-:W-:Y:S02]  /*109030*/  ISETP.LT.AND P5, PT, R151, c[0x0][0x178], !P0 ;  /* 0x00005e0097007a0c */ /* 0x000fe400047a1270 */
[----:B------:R-:W-:Y:S02]  /*109040*/  IADD3 R183, R180, c[0x0][0x198], RZ ;  /* 0x00006600b4b77a10 */ /* 0x000fe40007ffe0ff */
[----:B------:R-:W-:Y:S01]  /*109050*/  IADD3 R181, R252, 0x1c2, RZ ;  /* 0x000001c2fcb57810 */ /* 0x000fe20007ffe0ff */
[----:B------:R1:W-:Y:S01]  /*109060*/  @P6 STG.E [R176.64], R185 ;  /* 0x000000b9b0006986 */ /* 0x0003e2000c101904 */
[----:B------:R-:W-:Y:S01]  /*109070*/  ISETP.LT.AND P6, PT, R150, c[0x0][0x178], !P0 ;  /* 0x00005e0096007a0c */ /* 0x000fe200047c1270 */
[----:B------:R1:W-:Y:S01]  /*109080*/  @P4 STG.E [R2.64], R40 ;  /* 0x0000002802004986 */ /* 0x0003e2000c101904 */
[----:B------:R-:W-:-:S02]  /*109090*/  ISETP.LT.AND P4, PT, R111, c[0x0][0x178], !P0 ;  /* 0x00005e006f007a0c */ /* 0x000fc40004781270 */
[----:B------:R-:W-:Y:S01]  /*1090a0*/  ISETP.GE.AND P1, PT, R181, c[0x0][0x17c], PT ;  /* 0x00005f00b5007a0c */ /* 0x000fe20003f26270 */
[----:B------:R-:W-:Y:S01]  /*1090b0*/  IMAD.WIDE R178, R183, 0x4, R174 ;  /* 0x00000004b7b27825 */ /* 0x000fe200078e02ae */
[----:B------:R-:W-:-:S03]  /*1090c0*/  ISETP.LT.AND P0, PT, R186, c[0x0][0x178], !P0 ;  /* 0x00005e00ba007a0c */ /* 0x000fc60004701270 */
[----:B-1----:R-:W-:-:S04]  /*1090d0*/  IMAD.WIDE R176, R180, 0x4, R4 ;  /* 0x00000004b4b07825 */ /* 0x002fc800078e0204 */
[----:B------:R-:W-:-:S04]  /*1090e0*/  IMAD.WIDE R2, R180, 0x4, R6 ;  /* 0x00000004b4027825 */ /* 0x000fc800078e0206 */
[----:B------:R-:W-:-:S04]  /*1090f0*/  IMAD.WIDE R180, R183, 0x4, R172 ;  /* 0x00000004b7b47825 */ /* 0x000fc800078e02ac */
[----:B------:R-:W-:Y:S01]  /*109100*/  IMAD.WIDE R184, R183, 0x4, R6 ;  /* 0x00000004b7b87825 */ /* 0x000fe200078e0206 */
[----:B------:R1:W-:Y:S03]  /*109110*/  @P3 STG.E [R2.64], R72 ;  /* 0x0000004802003986 */ /* 0x0003e6000c101904 */
[----:B------:R1:W-:Y:S01]  /*109120*/  @P2 STG.E [R176.64], R104 ;  /* 0x00000068b0002986 */ /* 0x0003e2000c101904 */
[----:B------:R-:W-:Y:S02]  /*109130*/  ISETP.LT.AND P2, PT, R111, c[0x0][0x178], !P1 ;  /* 0x00005e006f007a0c */ /* 0x000fe40004f41270 */
[----:B------:R-:W-:-:S04]  /*109140*/  IADD3 R182, R252, 0x1c3, RZ ;  /* 0x000001c3fcb67810 */ /* 0x000fc80007ffe0ff */
[----:B------:R-:W-:Y:S01]  /*109150*/  ISETP.GE.AND P3, PT, R182, c[0x0][0x17c], PT ;  /* 0x00005f00b6007a0c */ /* 0x000fe20003f66270 */
[C---:B------:R-:W-:Y:S02]  /*109160*/  IADD3 R182, R252.reuse, 0x1c4, RZ ;  /* 0x000001c4fcb67810 */ /* 0x040fe40007ffe0ff */
[----:B-1----:R-:W-:Y:S01]  /*109170*/  IMAD.WIDE R2, R183, 0x4, R4 ;  /* 0x00000004b7027825 */ /* 0x002fe200078e0204 */
[----:B------:R-:W-:Y:S01]  /*109180*/  IADD3 R104, R252, 0x1c5, RZ ;  /* 0x000001c5fc687810 */ /* 0x000fe20007ffe0ff */
[----:B--2---:R1:W-:Y:S02]  /*109190*/  @P6 STG.E [R178.64], R187 ;  /* 0x000000bbb2006986 */ /* 0x0043e4000c101904 */
[----:B------:R2:W-:Y:S01]  /*1091a0*/  @P5 STG.E [R180.64], R41 ;  /* 0x00000029b4005986 */ /* 0x0005e2000c101904 */
[----:B------:R-:W-:Y:S02]  /*1091b0*/  ISETP.LT.AND P6, PT, R150, c[0x0][0x178], !P1 ;  /* 0x00005e0096007a0c */ /* 0x000fe40004fc1270 */
[----:B------:R-:W-:Y:S01]  /*1091c0*/  ISETP.LT.AND P5, PT, R151, c[0x0][0x178], !P1 ;  /* 0x00005e0097007a0c */ /* 0x000fe20004fa1270 */
[----:B------:R2:W-:Y:S01]  /*1091d0*/  @P4 STG.E [R184.64], R73 ;  /* 0x00000049b8004986 */ /* 0x0005e2000c101904 */
[----:B------:R-:W-:-:S02]  /*1091e0*/  ISETP.LT.AND P4, PT, R186, c[0x0][0x178], !P1 ;  /* 0x00005e00ba007a0c */ /* 0x000fc40004f81270 */
[----:B-1----:R-:W-:Y:S01]  /*1091f0*/  IADD3 R187, R183, c[0x0][0x198], RZ ;  /* 0x00006600b7bb7a10 */ /* 0x002fe20007ffe0ff */
[----:B------:R1:W-:Y:S04]  /*109200*/  @P0 STG.E [R2.64], R105 ;  /* 0x0000006902000986 */ /* 0x0003e8000c101904 */
[----:B--2---:R-:W-:-:S04]  /*109210*/  IMAD.WIDE R40, R187, 0x4, R174 ;  /* 0x00000004bb287825 */ /* 0x004fc800078e02ae */
[----:B------:R-:W-:-:S04]  /*109220*/  IMAD.WIDE R72, R187, 0x4, R172 ;  /* 0x00000004bb487825 */ /* 0x000fc800078e02ac */
[----:B------:R-:W-:-:S04]  /*109230*/  IMAD.WIDE R176, R187, 0x4, R6 ;  /* 0x00000004bbb07825 */ /* 0x000fc800078e0206 */
[----:B------:R-:W-:Y:S01]  /*109240*/  IMAD.WIDE R178, R187, 0x4, R4 ;  /* 0x00000004bbb27825 */ /* 0x000fe200078e0204 */
[----:B------:R-:W-:Y:S03]  /*109250*/  @P6 STG.E [R40.64], R236 ;  /* 0x000000ec28006986 */ /* 0x000fe6000c101904 */
[----:B------:R2:W-:Y:S01]  /*109260*/  @P5 STG.E [R72.64], R36 ;  /* 0x0000002448005986 */ /* 0x0005e2000c101904 */
[----:B------:R-:W-:Y:S02]  /*109270*/  ISETP.GE.AND P1, PT, R182, c[0x0][0x17c], PT ;  /* 0x00005f00b6007a0c */ /* 0x000fe40003f26270 */
[----:B------:R-:W-:Y:S02]  /*109280*/  ISETP.LT.AND P5, PT, R150, c[0x0][0x178], !P3 ;  /* 0x00005e0096007a0c */ /* 0x000fe40005fa1270 */
[----:B------:R-:W-:Y:S01]  /*109290*/  ISETP.LT.AND P0, PT, R151, c[0x0][0x178], !P3 ;  /* 0x00005e0097007a0c */ /* 0x000fe20005f01270 */
[----:B------:R3:W-:Y:S01]  /*1092a0*/  @P2 STG.E [R176.64], R68 ;  /* 0x00000044b0002986 */ /* 0x0007e2000c101904 */
[----:B------:R-:W-:-:S02]  /*1092b0*/  ISETP.LT.AND P6, PT, R111, c[0x0][0x178], !P3 ;  /* 0x00005e006f007a0c */ /* 0x000fc40005fc1270 */
[----:B------:R-:W-:Y:S01]  /*1092c0*/  IADD3 R187, R187, c[0x0][0x198], RZ ;  /* 0x00006600bbbb7a10 */ /* 0x000fe20007ffe0ff */
[----:B------:R-:W-:Y:S01]  /*1092d0*/  ISETP.LT.AND P3, PT, R186, c[0x0][0x178], !P3 ;  /* 0x00005e00ba007a0c */ /* 0x000fe20005f61270 */
[----:B------:R-:W-:Y:S01]  /*1092e0*/  @P4 STG.E [R178.64], R100 ;  /* 0x00000064b2004986 */ /* 0x000fe2000c101904 */
[----:B------:R-:W-:Y:S02]  /*1092f0*/  ISETP.LT.AND P4, PT, R150, c[0x0][0x178], !P1 ;  /* 0x00005e0096007a0c */ /* 0x000fe40004f81270 */
[----:B------:R-:W-:Y:S02]  /*109300*/  ISETP.GE.AND P2, PT, R104, c[0x0][0x17c], PT ;  /* 0x00005f0068007a0c */ /* 0x000fe40003f46270 */
[C---:B------:R-:W-:Y:S01]  /*109310*/  IADD3 R181, R187.reuse, c[0x0][0x198], RZ ;  /* 0x00006600bbb57a10 */ /* 0x040fe20007ffe0ff */
[----:B-1----:R-:W-:-:S04]  /*109320*/  IMAD.WIDE R104, R187, 0x4, R174 ;  /* 0x00000004bb687825 */ /* 0x002fc800078e02ae */
[----:B--2---:R-:W-:-:S04]  /*109330*/  IMAD.WIDE R72, R187, 0x4, R172 ;  /* 0x00000004bb487825 */ /* 0x004fc800078e02ac */
[----:B------:R-:W-:-:S04]  /*109340*/  IMAD.WIDE R40, R187, 0x4, R6 ;  /* 0x00000004bb287825 */ /* 0x000fc800078e0206 */
[----:B------:R-:W-:-:S04]  /*109350*/  IMAD.WIDE R2, R187, 0x4, R4 ;  /* 0x00000004bb027825 */ /* 0x000fc800078e0204 */
[----:B---3--:R-:W-:Y:S01]  /*109360*/  IMAD.WIDE R176, R181, 0x4, R174 ;  /* 0x00000004b5b07825 */ /* 0x008fe200078e02ae */
[----:B------:R1:W-:Y:S03]  /*109370*/  @P5 STG.E [R104.64], R237 ;  /* 0x000000ed68005986 */ /* 0x0003e6000c101904 */
[----:B------:R2:W-:Y:S02]  /*109380*/  @P0 STG.E [R72.64], R37 ;  /* 0x0000002548000986 */ /* 0x0005e4000c101904 */
[----:B------:R-:W-:Y:S02]  /*109390*/  @P6 STG.E [R40.64], R69 ;  /* 0x0000004528006986 */ /* 0x000fe4000c101904 */
[----:B------:R3:W-:Y:S01]  /*1093a0*/  @P3 STG.E [R2.64], R101 ;  /* 0x0000006502003986 */ /* 0x0007e2000c101904 */
[----:B------:R-:W-:Y:S01]  /*1093b0*/  ISETP.LT.AND P3, PT, R151, c[0x0][0x178], !P1 ;  /* 0x00005e0097007a0c */ /* 0x000fe20004f61270 */
[----:B------:R4:W-:Y:S01]  /*1093c0*/  @P4 STG.E [R176.64], R228 ;  /* 0x000000e4b0004986 */ /* 0x0009e2000c101904 */
[----:B------:R-:W-:-:S02]  /*1093d0*/  ISETP.LT.AND P4, PT, R111, c[0x0][0x178], !P1 ;  /* 0x00005e006f007a0c */ /* 0x000fc40004f81270 */
[----:B------:R-:W-:Y:S02]  /*1093e0*/  ISETP.LT.AND P0, PT, R186, c[0x0][0x178], !P1 ;  /* 0x00005e00ba007a0c */ /* 0x000fe40004f01270 */
[----:B------:R-:W-:Y:S02]  /*1093f0*/  ISETP.LT.AND P6, PT, R150, c[0x0][0x178], !P2 ;  /* 0x00005e0096007a0c */ /* 0x000fe400057c1270 */
[----:B------:R-:W-:Y:S02]  /*109400*/  ISETP.LT.AND P5, PT, R151, c[0x0][0x178], !P2 ;  /* 0x00005e0097007a0c */ /* 0x000fe400057a1270 */
[----:B------:R-:W-:Y:S02]  /*109410*/  IADD3 R68, R252, 0x1c6, RZ ;  /* 0x000001c6fc447810 */ /* 0x000fe40007ffe0ff */
[C---:B-1----:R-:W-:Y:S01]  /*109420*/  IADD3 R105, R181.reuse, c[0x0][0x198], RZ ;  /* 0x00006600b5697a10 */ /* 0x042fe20007ffe0ff */
[----:B--2---:R-:W-:-:S04]  /*109430*/  IMAD.WIDE R36, R181, 0x4, R172 ;  /* 0x00000004b5247825 */ /* 0x004fc800078e02ac */
[----:B---3--:R-:W-:Y:S01]  /*109440*/  IMAD.WIDE R2, R181, 0x4, R6 ;  /* 0x00000004b5027825 */ /* 0x008fe200078e0206 */
[----:B------:R-:W-:-:S03]  /*109450*/  ISETP.GE.AND P1, PT, R68, c[0x0][0x17c], PT ;  /* 0x00005f0044007a0c */ /* 0x000fc60003f26270 */
[----:B------:R-:W-:-:S04]  /*109460*/  IMAD.WIDE R40, R181, 0x4, R4 ;  /* 0x00000004b5287825 */ /* 0x000fc800078e0204 */
[----:B------:R-:W-:-:S04]  /*109470*/  IMAD.WIDE R68, R105, 0x4, R174 ;  /* 0x0000000469447825 */ /* 0x000fc800078e02ae */
[----:B------:R-:W-:Y:S01]  /*109480*/  IMAD.WIDE R72, R105, 0x4, R172 ;  /* 0x0000000469487825 */ /* 0x000fe200078e02ac */
[----:B------:R1:W-:Y:S03]  /*109490*/  @P3 STG.E [R36.64], R32 ;  /* 0x0000002024003986 */ /* 0x0003e6000c101904 */
[----:B------:R2:W-:Y:S02]  /*1094a0*/  @P4 STG.E [R2.64], R64 ;  /* 0x0000004002004986 */ /* 0x0005e4000c101904 */
[----:B------:R3:W-:Y:S02]  /*1094b0*/  @P0 STG.E [R40.64], R96 ;  /* 0x0000006028000986 */ /* 0x0007e4000c101904 */
[----:B------:R-:W-:Y:S01]  /*1094c0*/  @P6 STG.E [R68.64], R229 ;  /* 0x000000e544006986 */ /* 0x000fe2000c101904 */
[----:B------:R-:W-:Y:S01]  /*1094d0*/  ISETP.LT.AND P3, PT, R111, c[0x0][0x178], !P2 ;  /* 0x00005e006f007a0c */ /* 0x000fe20005761270 */
[----:B------:R3:W-:Y:S01]  /*1094e0*/  @P5 STG.E [R72.64], R33 ;  /* 0x0000002148005986 */ /* 0x0007e2000c101904 */
[----:B------:R-:W-:-:S02]  /*1094f0*/  ISETP.LT.AND P2, PT, R186, c[0x0][0x178], !P2 ;  /* 0x00005e00ba007a0c */ /* 0x000fc40005741270 */
[----:B------:R-:W-:Y:S02]  /*109500*/  ISETP.LT.AND P5, PT, R150, c[0x0][0x178], !P1 ;  /* 0x00005e0096007a0c */ /* 0x000fe40004fa1270 */
[----:B----4-:R-:W-:Y:S02]  /*109510*/  IADD3 R177, R105, c[0x0][0x198], RZ ;  /* 0x0000660069b17a10 */ /* 0x010fe40007ffe0ff */
[----:B------:R-:W-:Y:S02]  /*109520*/  IADD3 R101, R252, 0x1c7, RZ ;  /* 0x000001c7fc657810 */ /* 0x000fe40007ffe0ff */
[----:B------:R-:W-:Y:S02]  /*109530*/  ISETP.LT.AND P0, PT, R151, c[0x0][0x178], !P1 ;  /* 0x00005e0097007a0c */ /* 0x000fe40004f01270 */
[----:B------:R-:W-:Y:S01]  /*109540*/  ISETP.LT.AND P4, PT, R111, c[0x0][0x178], !P1 ;  /* 0x00005e006f007a0c */ /* 0x000fe20004f81270 */
[----:B-1----:R-:W-:-:S04]  /*109550*/  IMAD.WIDE R36, R105, 0x4, R4 ;  /* 0x0000000469247825 */ /* 0x002fc800078e0204 */
[----:B--2---:R-:W-:-:S04]  /*109560*/  IMAD.WIDE R2, R105, 0x4, R6 ;  /* 0x0000000469027825 */ /* 0x004fc800078e0206 */
[----:B---3--:R-:W-:Y:S01]  /*109570*/  IMAD.WIDE R40, R177, 0x4, R174 ;  /* 0x00000004b1287825 */ /* 0x008fe200078e02ae */
[----:B------:R-:W-:Y:S02]  /*109580*/  ISETP.GE.AND P6, PT, R101, c[0x0][0x17c], PT ;  /* 0x00005f0065007a0c */ /* 0x000fe40003fc6270 */
[----:B------:R-:W-:Y:S01]  /*109590*/  ISETP.LT.AND P1, PT, R186, c[0x0][0x178], !P1 ;  /* 0x00005e00ba007a0c */ /* 0x000fe20004f21270 */
[----:B------:R1:W-:Y:S01]  /*1095a0*/  @P3 STG.E [R2.64], R65 ;  /* 0x0000004102003986 */ /* 0x0003e2000c101904 */
[----:B------:R2:W-:Y:S02]  /*1095b0*/  @P2 STG.E [R36.64], R97 ;  /* 0x0000006124002986 */ /* 0x0005e4000c101904 */
[----:B------:R3:W-:Y:S01]  /*1095c0*/  @P5 STG.E [R40.64], R220 ;  /* 0x000000dc28005986 */ /* 0x0007e2000c101904 */
[----:B------:R-:W-:Y:S01]  /*1095d0*/  ISETP.LT.AND P2, PT, R150, c[0x0][0x178], !P6 ;  /* 0x00005e0096007a0c */ /* 0x000fe20007741270 */
[----:B------:R-:W-:Y:S01]  /*1095e0*/  IMAD.WIDE R32, R177, 0x4, R172 ;  /* 0x00000004b1207825 */ /* 0x000fe200078e02ac */
[----:B------:R-:W-:-:S03]  /*1095f0*/  ISETP.LT.AND P5, PT, R151, c[0x0][0x178], !P6 ;  /* 0x00005e0097007a0c */ /* 0x000fc600077a1270 */
[C---:B------:R-:W-:Y:S01]  /*109600*/  IMAD.WIDE R68, R177.reuse, 0x4, R6 ;  /* 0x00000004b1447825 */ /* 0x040fe200078e0206 */
[----:B------:R-:W-:Y:S02]  /*109610*/  IADD3 R73, R177, c[0x0][0x198], RZ ;  /* 0x00006600b1497a10 */ /* 0x000fe40007ffe0ff */
[----:B------:R-:W-:Y:S01]  /*109620*/  IADD3 R100, R252, 0x1c8, RZ ;  /* 0x000001c8fc647810 */ /* 0x000fe20007ffe0ff */
[----:B------:R4:W-:Y:S01]  /*109630*/  @P0 STG.E [R32.64], R28 ;  /* 0x0000001c20000986 */ /* 0x0009e2000c101904 */
[----:B------:R-:W-:Y:S01]  /*109640*/  @P4 STG.E [R68.64], R60 ;  /* 0x0000003c44004986 */ /* 0x000fe2000c101904 */
[----:B------:R-:W-:Y:S01]  /*109650*/  ISETP.LT.AND P4, PT, R111, c[0x0][0x178], !P6 ;  /* 0x00005e006f007a0c */ /* 0x000fe20007781270 */
[----:B-1----:R-:W-:-:S04]  /*109660*/  IMAD.WIDE R2, R177, 0x4, R4 ;  /* 0x00000004b1027825 */ /* 0x002fc800078e0204 */
[----:B--2---:R-:W-:-:S04]  /*109670*/  IMAD.WIDE R36, R73, 0x4, R174 ;  /* 0x0000000449247825 */ /* 0x004fc800078e02ae */
[----:B---3--:R-:W-:Y:S01]  /*109680*/  IMAD.WIDE R40, R73, 0x4, R172 ;  /* 0x0000000449287825 */ /* 0x008fe200078e02ac */
[----:B------:R-:W-:Y:S02]  /*109690*/  ISETP.LT.AND P6, PT, R186, c[0x0][0x178], !P6 ;  /* 0x00005e00ba007a0c */ /* 0x000fe400077c1270 */
[----:B------:R-:W-:Y:S02]  /*1096a0*/  ISETP.GE.AND P3, PT, R100, c[0x0][0x17c], PT ;  /* 0x00005f0064007a0c */ /* 0x000fe40003f66270 */
[----:B------:R-:W-:Y:S01]  /*1096b0*/  IADD3 R64, R252, 0x1c9, RZ ;  /* 0x000001c9fc407810 */ /* 0x000fe20007ffe0ff */
[----:B------:R1:W-:Y:S01]  /*1096c0*/  @P1 STG.E [R2.64], R92 ;  /* 0x0000005c02001986 */ /* 0x0003e2000c101904 */
[----:B------:R-:W-:Y:S02]  /*1096d0*/  @P2 STG.E [R36.64], R221 ;  /* 0x000000dd24002986 */ /* 0x000fe4000c101904 */
[----:B------:R2:W-:Y:S01]  /*1096e0*/  @P5 STG.E [R40.64], R29 ;  /* 0x0000001d28005986 */ /* 0x0005e2000c101904 */
[----:B------:R-:W-:-:S02]  /*1096f0*/  ISETP.LT.AND P5, PT, R150, c[0x0][0x178], !P3 ;  /* 0x00005e0096007a0c */ /* 0x000fc40005fa1270 */
[----:B------:R-:W-:Y:S01]  /*109700*/  ISETP.GE.AND P0, PT, R64, c[0x0][0x17c], PT ;  /* 0x00005f0040007a0c */ /* 0x000fe20003f06270 */
[----:B----4-:R-:W-:Y:S01]  /*109710*/  IMAD.WIDE R32, R73, 0x4, R6 ;  /* 0x0000000449207825 */ /* 0x010fe200078e0206 */
[----:B------:R-:W-:-:S03]  /*109720*/  ISETP.LT.AND P1, PT, R151, c[0x0][0x178], !P3 ;  /* 0x00005e0097007a0c */ /* 0x000fc60005f21270 */
[----:B------:R-:W-:Y:S01]  /*109730*/  IMAD.WIDE R64, R73, 0x4, R4 ;  /* 0x0000000449407825 */ /* 0x000fe200078e0204 */
[----:B------:R-:W-:Y:S02]  /*109740*/  ISETP.LT.AND P2, PT, R111, c[0x0][0x178], !P3 ;  /* 0x00005e006f007a0c */ /* 0x000fe40005f41270 */
[----:B------:R-:W-:Y:S02]  /*109750*/  IADD3 R73, R73, c[0x0][0x198], RZ ;  /* 0x0000660049497a10 */ /* 0x000fe40007ffe0ff */
[----:B------:R-:W-:Y:S01]  /*109760*/  IADD3 R28, R252, 0x1ca, RZ ;  /* 0x000001cafc1c7810 */ /* 0x000fe20007ffe0ff */
[----:B------:R3:W-:Y:S01]  /*109770*/  @P4 STG.E [R32.64], R61 ;  /* 0x0000003d20004986 */ /* 0x0007e2000c101904 */
[----:B------:R-:W-:Y:S01]  /*109780*/  @P6 STG.E [R64.64], R93 ;  /* 0x0000005d40006986 */ /* 0x000fe2000c101904 */
[----:B------:R-:W-:Y:S02]  /*109790*/  ISETP.LT.AND P3, PT, R186, c[0x0][0x178], !P3 ;  /* 0x00005e00ba007a0c */ /* 0x000fe40005f61270 */
[----:B------:R-:W-:Y:S01]  /*1097a0*/  ISETP.GE.AND P4, PT, R28, c[0x0][0x17c], PT ;  /* 0x00005f001c007a0c */ /* 0x000fe20003f86270 */
[----:B-1----:R-:W-:Y:S01]  /*1097b0*/  IMAD.WIDE R2, R73, 0x4, R174 ;  /* 0x0000000449027825 */ /* 0x002fe200078e02ae */
[----:B------:R-:W-:-:S03]  /*1097c0*/  ISETP.LT.AND P6, PT, R150, c[0x0][0x178], !P0 ;  /* 0x00005e0096007a0c */ /* 0x000fc600047c1270 */
[----:B--2---:R-:W-:-:S04]  /*1097d0*/  IMAD.WIDE R28, R73, 0x4, R172 ;  /* 0x00000004491c7825 */ /* 0x004fc800078e02ac */
[C---:B------:R-:W-:Y:S01]  /*1097e0*/  IMAD.WIDE R36, R73.reuse, 0x4, R6 ;  /* 0x0000000449247825 */ /* 0x040fe200078e0206 */
[----:B------:R-:W-:Y:S01]  /*1097f0*/  IADD3 R69, R73, c[0x0][0x198], RZ ;  /* 0x0000660049457a10 */ /* 0x000fe20007ffe0ff */
[----:B------:R1:W-:Y:S02]  /*109800*/  @P5 STG.E [R2.64], R240 ;  /* 0x000000f002005986 */ /* 0x0003e4000c101904 */
[----:B------:R2:W-:Y:S01]  /*109810*/  @P1 STG.E [R28.64], R24 ;  /* 0x000000181c001986 */ /* 0x0005e2000c101904 */
[----:B------:R-:W-:Y:S01]  /*109820*/  ISETP.LT.AND P5, PT, R151, c[0x0][0x178], !P0 ;  /* 0x00005e0097007a0c */ /* 0x000fe200047a1270 */
[----:B------:R-:W-:Y:S02]  /*109830*/  @P2 STG.E [R36.64], R56 ;  /* 0x0000003824002986 */ /* 0x000fe4000c101904 */
[----:B---3--:R-:W-:-:S04]  /*109840*/  IMAD.WIDE R32, R73, 0x4, R4 ;  /* 0x0000000449207825 */ /* 0x008fc800078e0204 */
[----:B------:R-:W-:Y:S01]  /*109850*/  IMAD.WIDE R40, R69, 0x4, R174 ;  /* 0x0000000445287825 */ /* 0x000fe200078e02ae */
[----:B------:R-:W-:-:S03]  /*109860*/  ISETP.LT.AND P2, PT, R111, c[0x0][0x178], !P0 ;  /* 0x00005e006f007a0c */ /* 0x000fc60004741270 */
[----:B------:R-:W-:Y:S01]  /*109870*/  ISETP.LT.AND P0, PT, R186, c[0x0][0x178], !P0 ;  /* 0x00005e00ba007a0c */ /* 0x000fe20004701270 */
[----:B------:R3:W-:Y:S01]  /*109880*/  @P3 STG.E [R32.64], R88 ;  /* 0x0000005820003986 */ /* 0x0007e2000c101904 */
[----:B------:R-:W-:Y:S01]  /*109890*/  @P6 STG.E [R40.64], R241 ;  /* 0x000000f128006986 */ /* 0x000fe2000c101904 */
[----:B------:R-:W-:Y:S01]  /*1098a0*/  ISETP.LT.AND P6, PT, R150, c[0x0][0x178], !P4 ;  /* 0x00005e0096007a0c */ /* 0x000fe200067c1270 */
[----:B------:R-:W-:Y:S01]  /*1098b0*/  IMAD.WIDE R60, R69, 0x4, R172 ;  /* 0x00000004453c7825 */ /* 0x000fe200078e02ac */
[----:B------:R-:W-:-:S03]  /*1098c0*/  ISETP.LT.AND P3, PT, R151, c[0x0][0x178], !P4 ;  /* 0x00005e0097007a0c */ /* 0x000fc60006761270 */
[C---:B-1----:R-:W-:Y:S01]  /*1098d0*/  IMAD.WIDE R2, R69.reuse, 0x4, R6 ;  /* 0x0000000445027825 */ /* 0x042fe200078e0206 */
[----:B------:R-:W-:Y:S02]  /*1098e0*/  IADD3 R65, R69, c[0x0][0x198], RZ ;  /* 0x0000660045417a10 */ /* 0x000fe40007ffe0ff */
[C---:B--2---:R-:W-:Y:S02]  /*1098f0*/  IADD3 R24, R252.reuse, 0x1cc, RZ ;  /* 0x000001ccfc187810 */ /* 0x044fe40007ffe0ff */
[----:B------:R-:W-:Y:S01]  /*109900*/  IADD3 R64, R252, 0x1cb, RZ ;  /* 0x000001cbfc407810 */ /* 0x000fe20007ffe0ff */
[----:B------:R1:W-:Y:S01]  /*109910*/  @P5 STG.E [R60.64], R25 ;  /* 0x000000193c005986 */ /* 0x0003e2000c101904 */
[----:B------:R-:W-:Y:S01]  /*109920*/  ISETP.LT.AND P5, PT, R111, c[0x0][0x178], !P4 ;  /* 0x00005e006f007a0c */ /* 0x000fe200067a1270 */
[----:B------:R-:W-:-:S04]  /*109930*/  IMAD.WIDE R28, R69, 0x4, R4 ;  /* 0x00000004451c7825 */ /* 0x000fc800078e0204 */
[----:B------:R2:W-:Y:S01]  /*109940*/  @P2 STG.E [R2.64], R57 ;  /* 0x0000003902002986 */ /* 0x0005e2000c101904 */
[----:B------:R-:W-:Y:S01]  /*109950*/  ISETP.LT.AND P4, PT, R186, c[0x0][0x178], !P4 ;  /* 0x00005e00ba007a0c */ /* 0x000fe20006781270 */
[C---:B---3--:R-:W-:Y:S01]  /*109960*/  IMAD.WIDE R32, R65.reuse, 0x4, R174 ;  /* 0x0000000441207825 */ /* 0x048fe200078e02ae */
[----:B------:R-:W-:Y:S02]  /*109970*/  ISETP.GE.AND P2, PT, R24, c[0x0][0x17c], PT ;  /* 0x00005f0018007a0c */ /* 0x000fe40003f46270 */
[----:B------:R-:W-:Y:S01]  /*109980*/  ISETP.GE.AND P1, PT, R64, c[0x0][0x17c], PT ;  /* 0x00005f0040007a0c */ /* 0x000fe20003f26270 */
[----:B------:R3:W-:Y:S01]  /*109990*/  @P0 STG.E [R28.64], R89 ;  /* 0x000000591c000986 */ /* 0x0007e2000c101904 */
[----:B-1----:R-:W-:-:S03]  /*1099a0*/  IMAD.WIDE R24, R65, 0x4, R172 ;  /* 0x0000000441187825 */ /* 0x002fc600078e02ac */
[----:B------:R-:W-:Y:S01]  /*1099b0*/  @P6 STG.E [R32.64], R232 ;  /* 0x000000e820006986 */ /* 0x000fe2000c101904 */
[----:B------:R-:W-:Y:S01]  /*1099c0*/  ISETP.LT.AND P0, PT, R150, c[0x0][0x178], !P1 ;  /* 0x00005e0096007a0c */ /* 0x000fe20004f01270 */
[----:B------:R-:W-:-:S04]  /*1099d0*/  IMAD.WIDE R36, R65, 0x4, R6 ;  /* 0x0000000441247825 */ /* 0x000fc800078e0206 */
[----:B------:R-:W-:Y:S01]  /*1099e0*/  IMAD.WIDE R40, R65, 0x4, R4 ;  /* 0x0000000441287825 */ /* 0x000fe200078e0204 */
[----:B------:R1:W-:Y:S01]  /*1099f0*/  @P3 STG.E [R24.64], R20 ;  /* 0x0000001418003986 */ /* 0x0003e2000c101904 */
[----:B------:R-:W-:Y:S02]  /*109a00*/  ISETP.LT.AND P3, PT, R151, c[0x0][0x178], !P1 ;  /* 0x00005e0097007a0c */ /* 0x000fe40004f61270 */
[----:B------:R-:W-:Y:S01]  /*109a10*/  IADD3 R65, R65, c[0x0][0x198], RZ ;  /* 0x0000660041417a10 */ /* 0x000fe20007ffe0ff */
[----:B------:R4:W-:Y:S01]  /*109a20*/  @P5 STG.E [R36.64], R52 ;  /* 0x0000003424005986 */ /* 0x0009e2000c101904 */
[----:B------:R-:W-:Y:S01]  /*109a30*/  ISETP.LT.AND P6, PT, R111, c[0x0][0x178], !P1 ;  /* 0x00005e006f007a0c */ /* 0x000fe20004fc1270 */
[----:B------:R4:W-:Y:S01]  /*109a40*/  @P4 STG.E [R40.64], R84 ;  /* 0x0000005428004986 */ /* 0x0009e2000c101904 */
[----:B------:R-:W-:Y:S01]  /*109a50*/  ISETP.LT.AND P1, PT, R186, c[0x0][0x178], !P1 ;  /* 0x00005e00ba007a0c */ /* 0x000fe20004f21270 */
[----:B--2---:R-:W-:Y:S01]  /*109a60*/  IMAD.WIDE R2, R65, 0x4, R174 ;  /* 0x0000000441027825 */ /* 0x004fe200078e02ae */
[----:B------:R-:W-:-:S02]  /*109a70*/  ISETP.LT.AND P4, PT, R150, c[0x0][0x178], !P2 ;  /* 0x00005e0096007a0c */ /* 0x000fc40005781270 */
[----:B---3--:R-:W-:Y:S02]  /*109a80*/  IADD3 R28, R252, 0x1cd, RZ ;  /* 0x000001cdfc1c7810 */ /* 0x008fe40007ffe0ff */
[----:B------:R-:W-:Y:S01]  /*109a90*/  ISETP.LT.AND P5, PT, R151, c[0x0][0x178], !P2 ;  /* 0x00005e0097007a0c */ /* 0x000fe200057a1270 */
[C---:B-1----:R-:W-:Y:S01]  /*109aa0*/  IMAD.WIDE R24, R65.reuse, 0x4, R172 ;  /* 0x0000000441187825 */ /* 0x042fe200078e02ac */
[C---:B------:R-:W-:Y:S01]  /*109ab0*/  IADD3 R57, R65.reuse, c[0x0][0x198], RZ ;  /* 0x0000660041397a10 */ /* 0x040fe20007ffe0ff */
[----:B------:R1:W-:Y:S01]  /*109ac0*/  @P0 STG.E [R2.64], R233 ;  /* 0x000000e902000986 */ /* 0x0003e2000c101904 */
[----:B------:R-:W-:Y:S01]  /*109ad0*/  ISETP.GE.AND P0, PT, R28, c[0x0][0x17c], PT ;  /* 0x00005f001c007a0c */ /* 0x000fe20003f06270 */
[----:B------:R-:W-:-:S04]  /*109ae0*/  IMAD.WIDE R28, R65, 0x4, R6 ;  /* 0x00000004411c7825 */ /* 0x000fc800078e0206 */
[----:B------:R-:W-:Y:S02]  /*109af0*/  @P3 STG.E [R24.64], R21 ;  /* 0x0000001518003986 */ /* 0x000fe4000c101904 */
[----:B------:R-:W-:Y:S01]  /*109b00*/  IMAD.WIDE R32, R65, 0x4, R4 ;  /* 0x0000000441207825 */ /* 0x000fe200078e0204 */
[----:B------:R-:W-:-:S03]  /*109b10*/  ISETP.LT.AND P3, PT, R111, c[0x0][0x178], !P2 ;  /* 0x00005e006f007a0c */ /* 0x000fc60005761270 */
[----:B----4-:R-:W-:-:S04]  /*109b20*/  IMAD.WIDE R36, R57, 0x4, R174 ;  /* 0x0000000439247825 */ /* 0x010fc800078e02ae */
[----:B------:R-:W-:Y:S01]  /*109b30*/  IMAD.WIDE R40, R57, 0x4, R172 ;  /* 0x0000000439287825 */ /* 0x000fe200078e02ac */
[----:B------:R2:W-:Y:S03]  /*109b40*/  @P6 STG.E [R28.64], R53 ;  /* 0x000000351c006986 */ /* 0x0005e6000c101904 */
[----:B------:R3:W-:Y:S01]  /*109b50*/  @P1 STG.E [R32.64], R85 ;  /* 0x0000005520001986 */ /* 0x0007e2000c101904 */
[----:B------:R-:W-:Y:S01]  /*109b60*/  ISETP.LT.AND P2, PT, R186, c[0x0][0x178], !P2 ;  /* 0x00005e00ba007a0c */ /* 0x000fe20005741270 */
[----:B------:R4:W-:Y:S01]  /*109b70*/  @P4 STG.E [R36.64], R224 ;  /* 0x000000e024004986 */ /* 0x0009e2000c101904 */
[----:B------:R-:W-:Y:S01]  /*109b80*/  ISETP.LT.AND P6, PT, R150, c[0x0][0x178], !P0 ;  /* 0x00005e0096007a0c */ /* 0x000fe200047c1270 */
[----:B------:R-:W-:Y:S01]  /*109b90*/  @P5 STG.E [R40.64], R16 ;  /* 0x0000001028005986 */ /* 0x000fe2000c101904 */
[----:B------:R-:W-:Y:S02]  /*109ba0*/  ISETP.LT.AND P4, PT, R151, c[0x0][0x178], !P0 ;  /* 0x00005e0097007a0c */ /* 0x000fe40004781270 */
[----:B------:R-:W-:Y:S01]  /*109bb0*/  IADD3 R20, R252, 0x1ce, RZ ;  /* 0x000001cefc147810 */ /* 0x000fe20007ffe0ff */
[----:B-1----:R-:W-:Y:S01]  /*109bc0*/  IMAD.WIDE R2, R57, 0x4, R6 ;  /* 0x0000000439027825 */ /* 0x002fe200078e0206 */
[----:B------:R-:W-:-:S02]  /*109bd0*/  ISETP.LT.AND P5, PT, R111, c[0x0][0x178], !P0 ;  /* 0x00005e006f007a0c */ /* 0x000fc400047a1270 */
[C---:B--2---:R-:W-:Y:S02]  /*109be0*/  IADD3 R53, R57.reuse, c[0x0][0x198], RZ ;  /* 0x0000660039357a10 */ /* 0x044fe40007ffe0ff */
[----:B------:R-:W-:Y:S02]  /*109bf0*/  IADD3 R28, R252, 0x1cf, RZ ;  /* 0x000001cffc1c7810 */ /* 0x000fe40007ffe0ff */
[----:B------:R-:W-:Y:S01]  /*109c00*/  ISETP.GE.AND P1, PT, R20, c[0x0][0x17c], PT ;  /* 0x00005f0014007a0c */ /* 0x000fe20003f26270 */
[----:B------:R1:W-:Y:S01]  /*109c10*/  @P3 STG.E [R2.64], R48 ;  /* 0x0000003002003986 */ /* 0x0003e2000c101904 */
[----:B------:R-:W-:-:S04]  /*109c20*/  IMAD.WIDE R20, R57, 0x4, R4 ;  /* 0x0000000439147825 */ /* 0x000fc800078e0204 */
[----:B------:R-:W-:Y:S01]  /*109c30*/  IMAD.WIDE R24, R53, 0x4, R174 ;  /* 0x0000000435187825 */ /* 0x000fe200078e02ae */
[----:B------:R-:W-:-:S03]  /*109c40*/  ISETP.GE.AND P3, PT, R28, c[0x0][0x17c], PT ;  /* 0x00005f001c007a0c */ /* 0x000fc60003f66270 */
[----:B------:R-:W-:-:S04]  /*109c50*/  IMAD.WIDE R28, R53, 0x4, R172 ;  /* 0x00000004351c7825 */ /* 0x000fc800078e02ac */
[----:B---3--:R-:W-:Y:S01]  /*109c60*/  IMAD.WIDE R32, R53, 0x4, R6 ;  /* 0x0000000435207825 */ /* 0x008fe200078e0206 */
[----:B------:R2:W-:Y:S03]  /*109c70*/  @P2 STG.E [R20.64], R80 ;  /* 0x0000005014002986 */ /* 0x0005e6000c101904 */
[----:B------:R-:W-:Y:S01]  /*109c80*/  @P6 STG.E [R24.64], R225 ;  /* 0x000000e118006986 */ /* 0x000fe2000c101904 */
[----:B------:R-:W-:Y:S01]  /*109c90*/  ISETP.LT.AND P0, PT, R186, c[0x0][0x178], !P0 ;  /* 0x00005e00ba007a0c */ /* 0x000fe20004701270 */
[----:B------:R3:W-:Y:S01]  /*109ca0*/  @P4 STG.E [R28.64], R17 ;  /* 0x000000111c004986 */ /* 0x0007e2000c101904 */
[----:B------:R3:W-:Y:S01]  /*109cb0*/  @P5 STG.E [R32.64], R49 ;  /* 0x0000003120005986 */ /* 0x0007e2000c101904 */
[----:B------:R-:W-:Y:S02]  /*109cc0*/  ISETP.LT.AND P4, PT, R150, c[0x0][0x178], !P1 ;  /* 0x00005e0096007a0c */ /* 0x000fe40004f81270 */
[----:B------:R-:W-:-:S02]  /*109cd0*/  ISETP.LT.AND P5, PT, R151, c[0x0][0x178], !P1 ;  /* 0x00005e0097007a0c */ /* 0x000fc40004fa1270 */
[----:B----4-:R-:W-:Y:S02]  /*109ce0*/  IADD3 R37, R53, c[0x0][0x198], RZ ;  /* 0x0000660035257a10 */ /* 0x010fe40007ffe0ff */
[----:B------:R-:W-:Y:S01]  /*109cf0*/  ISETP.LT.AND P2, PT, R111, c[0x0][0x178], !P1 ;  /* 0x00005e006f007a0c */ /* 0x000fe20004f41270 */
[----:B-1----:R-:W-:Y:S01]  /*109d00*/  IMAD.WIDE R2, R53, 0x4, R4 ;  /* 0x0000000435027825 */ /* 0x002fe200078e0204 */
[----:B------:R-:W-:Y:S02]  /*109d10*/  ISETP.LT.AND P1, PT, R186, c[0x0][0x178], !P1 ;  /* 0x00005e00ba007a0c */ /* 0x000fe40004f21270 */
[----:B------:R-:W-:Y:S01]  /*109d20*/  ISETP.LT.AND P6, PT, R150, c[0x0][0x178], !P3 ;  /* 0x00005e0096007a0c */ /* 0x000fe20005fc1270 */
[----:B--2---:R-:W-:-:S04]  /*109d30*/  IMAD.WIDE R20, R37, 0x4, R174 ;  /* 0x0000000425147825 */ /* 0x004fc800078e02ae */
[C---:B---3--:R-:W-:Y:S01]  /*109d40*/  IMAD.WIDE R16, R37.reuse, 0x4, R172 ;  /* 0x0000000425107825 */ /* 0x048fe200078e02ac */
[C---:B------:R-:W-:Y:S01]  /*109d50*/  IADD3 R41, R37.reuse, c[0x0][0x198], RZ ;  /* 0x0000660025297a10 */ /* 0x040fe20007ffe0ff */
[----:B------:R1:W-:Y:S02]  /*109d60*/  @P0 STG.E [R2.64], R81 ;  /* 0x0000005102000986 */ /* 0x0003e4000c101904 */
[----:B------:R-:W-:Y:S01]  /*109d70*/  @P4 STG.E [R20.64], R8 ;  /* 0x0000000814004986 */ /* 0x000fe2000c101904 */
[----:B------:R-:W-:Y:S01]  /*109d80*/  IADD3 R36, R252, 0x1d0, RZ ;  /* 0x000001d0fc247810 */ /* 0x000fe20007ffe0ff */
[C---:B------:R-:W-:Y:S01]  /*109d90*/  IMAD.WIDE R24, R37.reuse, 0x4, R6 ;  /* 0x0000000425187825 */ /* 0x040fe200078e0206 */
[----:B------:R2:W-:Y:S03]  /*109da0*/  @P5 STG.E [R16.64], R12 ;  /* 0x0000000c10005986 */ /* 0x0005e6000c101904 */
[----:B------:R-:W-:Y:S01]  /*109db0*/  IMAD.WIDE R28, R37, 0x4, R4 ;  /* 0x00000004251c7825 */ /* 0x000fe200078e0204 */
[----:B------:R-:W-:-:S03]  /*109dc0*/  ISETP.LT.AND P5, PT, R151, c[0x0][0x178], !P3 ;  /* 0x00005e0097007a0c */ /* 0x000fc60005fa1270 */
[----:B------:R-:W-:Y:S01]  /*109dd0*/  IMAD.WIDE R32, R41, 0x4, R174 ;  /* 0x0000000429207825 */ /* 0x000fe200078e02ae */
[----:B------:R-:W-:Y:S01]  /*109de0*/  ISETP.GE.AND P0, PT, R36, c[0x0][0x17c], PT ;  /* 0x00005f0024007a0c */ /* 0x000fe20003f06270 */
[----:B------:R-:W-:Y:S01]  /*109df0*/  @P2 STG.E [R24.64], R44 ;  /* 0x0000002c18002986 */ /* 0x000fe2000c101904 */
[----:B------:R-:W-:Y:S01]  /*109e00*/  ISETP.LT.AND P4, PT, R111, c[0x0][0x178], !P3 ;  /* 0x00005e006f007a0c */ /* 0x000fe20005f81270 */
[----:B------:R-:W-:Y:S02]  /*109e10*/  @P1 STG.E [R28.64], R76 ;  /* 0x0000004c1c001986 */ /* 0x000fe4000c101904 */
[----:B------:R3:W-:Y:S01]  /*109e20*/  @P6 STG.E [R32.64], R9 ;  /* 0x0000000920006986 */ /* 0x0007e2000c101904 */
[----:B------:R-:W-:Y:S02]  /*109e30*/  ISETP.LT.AND P3, PT, R186, c[0x0][0x178], !P3 ;  /* 0x00005e00ba007a0c */ /* 0x000fe40005f61270 */
[----:B------:R-:W-:Y:S01]  /*109e40*/  ISETP.LT.AND P6, PT, R150, c[0x0][0x178], !P0 ;  /* 0x00005e0096007a0c */ /* 0x000fe200047c1270 */
[----:B-1----:R-:W-:Y:S01]  /*109e50*/  IMAD.WIDE R2, R41, 0x4, R172 ;  /* 0x0000000429027825 */ /* 0x002fe200078e02ac */
[----:B------:R-:W-:-:S02]  /*109e60*/  ISETP.LT.AND P2, PT, R151, c[0x0][0x178], !P0 ;  /* 0x00005e0097007a0c */ /* 0x000fc40004741270 */
[C---:B------:R-:W-:Y:S02]  /*109e70*/  IADD3 R37, R41.reuse, c[0x0][0x198], RZ ;  /* 0x0000660029257a10 */ /* 0x040fe40007ffe0ff */
[----:B------:R-:W-:Y:S01]  /*109e80*/  IADD3 R36, R252, 0x1d1, RZ ;  /* 0x000001d1fc247810 */ /* 0x000fe20007ffe0ff */
[----:B--2---:R-:W-:Y:S01]  /*109e90*/  IMAD.WIDE R16, R41, 0x4, R6 ;  /* 0x0000000429107825 */ /* 0x004fe200078e0206 */
[----:B------:R1:W-:Y:S01]  /*109ea0*/  @P5 STG.E [R2.64], R13 ;  /* 0x0000000d02005986 */ /* 0x0003e2000c101904 */
[----:B------:R-:W-:Y:S02]  /*109eb0*/  ISETP.LT.AND P5, PT, R111, c[0x0][0x178], !P0 ;  /* 0x00005e006f007a0c */ /* 0x000fe400047a1270 */
[----:B------:R-:W-:-:S04]  /*109ec0*/  IMAD.WIDE R20, R37, 0x4, R174 ;  /* 0x0000000425147825 */ /* 0x000fc800078e02ae */
[----:B---3--:R-:W-:Y:S01]  /*109ed0*/  IMAD.WIDE R8, R41, 0x4, R4 ;  /* 0x0000000429087825 */ /* 0x008fe200078e0204 */
[----:B------:R-:W-:-:S03]  /*109ee0*/  ISETP.GE.AND P1, PT, R36, c[0x0][0x17c], PT ;  /* 0x00005f0024007a0c */ /* 0x000fc60003f26270 */
[C---:B------:R-:W-:Y:S01]  /*109ef0*/  IMAD.WIDE R24, R37.reuse, 0x4, R172 ;  /* 0x0000000425187825 */ /* 0x040fe200078e02ac */
[----:B------:R-:W-:Y:S01]  /*109f00*/  @P4 STG.E [R16.64], R45 ;  /* 0x0000002d10004986 */ /* 0x000fe2000c101904 */
[----:B------:R-:W-:Y:S02]  /*109f10*/  IADD3 R12, R252, 0x1d2, RZ ;  /* 0x000001d2fc0c7810 */ /* 0x000fe40007ffe0ff */
[----:B------:R2:W-:Y:S02]  /*109f20*/  @P3 STG.E [R8.64], R77 ;  /* 0x0000004d08003986 */ /* 0x0005e4000c101904 */
[----:B------:R3:W-:Y:S01]  /*109f30*/  @P6 STG.E [R20.64], R249 ;  /* 0x000000f914006986 */ /* 0x0007e2000c101904 */
[----:B------:R-:W-:Y:S02]  /*109f40*/  ISETP.LT.AND P0, PT, R186, c[0x0][0x178], !P0 ;  /* 0x00005e00ba007a0c */ /* 0x000fe40004701270 */
[----:B------:R-:W-:Y:S01]  /*109f50*/  ISETP.LT.AND P6, PT, R150, c[0x0][0x178], !P1 ;  /* 0x00005e0096007a0c */ /* 0x000fe20004fc1270 */
[----:B------:R4:W-:Y:S01]  /*109f60*/  @P2 STG.E [R24.64], R42 ;  /* 0x0000002a18002986 */ /* 0x0009e2000c101904 */
[----:B-1----:R-:W-:Y:S01]  /*109f70*/  IMAD.WIDE R2, R37, 0x4, R6 ;  /* 0x0000000425027825 */ /* 0x002fe200078e0206 */
[----:B------:R-:W-:-:S02]  /*109f80*/  ISETP.LT.AND P3, PT, R151, c[0x0][0x178], !P1 ;  /* 0x00005e0097007a0c */ /* 0x000fc40004f61270 */
[----:B------:R-:W-:Y:S02]  /*109f90*/  ISETP.GE.AND P4, PT, R12, c[0x0][0x17c], PT ;  /* 0x00005f000c007a0c */ /* 0x000fe40003f86270 */
[----:B------:R-:W-:Y:S01]  /*109fa0*/  ISETP.LT.AND P2, PT, R111, c[0x0][0x178], !P1 ;  /* 0x00005e006f007a0c */ /* 0x000fe20004f41270 */
[----:B------:R-:W-:Y:S01]  /*109fb0*/  IADD3 R12, R252, 0x1d3, RZ ;  /* 0x000001d3fc0c7810 */ /* 0x000fe20007ffe0ff */
[C---:B------:R-:W-:Y:S02]  /*109fc0*/  IADD3 R29, R37.reuse, c[0x0][0x198], RZ ;  /* 0x00006600251d7a10 */ /* 0x040fe40007ffe0ff */
[----:B------:R-:W-:Y:S01]  /*109fd0*/  ISETP.LT.AND P1, PT, R186, c[0x0][0x178], !P1 ;  /* 0x00005e00ba007a0c */ /* 0x000fe20004f21270 */
[----:B------:R1:W-:Y:S01]  /*109fe0*/  @P5 STG.E [R2.64], R74 ;  /* 0x0000004a02005986 */ /* 0x0003e2000c101904 */
[----:B--2---:R-:W-:Y:S01]  /*109ff0*/  IMAD.WIDE R8, R37, 0x4, R4 ;  /* 0x0000000425087825 */ /* 0x004fe200078e0204 */
[----:B------:R-:W-:-:S03]  /*10a000*/  ISETP.GE.AND P5, PT, R12, c[0x0][0x17c], PT ;  /* 0x00005f000c007a0c */ /* 0x000fc60003fa6270 */
[----:B------:R-:W-:-:S04]  /*10a010*/  IMAD.WIDE R12, R29, 0x4, R174 ;  /* 0x000000041d0c7825 */ /* 0x000fc800078e02ae */
[----:B------:R-:W-:-:S04]  /*10a020*/  IMAD.WIDE R16, R29, 0x4, R172 ;  /* 0x000000041d107825 */ /* 0x000fc800078e02ac */
[C---:B---3--:R-:W-:Y:S01]  /*10a030*/  IMAD.WIDE R20, R29.reuse, 0x4, R6 ;  /* 0x000000041d147825 */ /* 0x048fe200078e0206 */
[----:B------:R2:W-:Y:S03]  /*10a040*/  @P0 STG.E [R8.64], R106 ;  /* 0x0000006a08000986 */ /* 0x0005e6000c101904 */
[----:B----4-:R-:W-:-:S04]  /*10a050*/  IMAD.WIDE R24, R29, 0x4, R4 ;  /* 0x000000041d187825 */ /* 0x010fc800078e0204 */
[----:B------:R3:W-:Y:S02]  /*10a060*/  @P6 STG.E [R12.64], R248 ;  /* 0x000000f80c006986 */ /* 0x0007e4000c101904 */
[----:B------:R4:W-:Y:S01]  /*10a070*/  @P3 STG.E [R16.64], R43 ;  /* 0x0000002b10003986 */ /* 0x0009e2000c101904 */
[----:B------:R3:W-:Y:S01]  /*10a080*/  @P2 STG.E [R20.64], R75 ;  /* 0x0000004b14002986 */ /* 0x0007e2000c101904 */
[----:B------:R-:W-:Y:S01]  /*10a090*/  ISETP.LT.AND P2, PT, R150, c[0x0][0x178], !P4 ;  /* 0x00005e0096007a0c */ /* 0x000fe20006741270 */
[----:B------:R-:W-:Y:S01]  /*10a0a0*/  @P1 STG.E [R24.64], R107 ;  /* 0x0000006b18001986 */ /* 0x000fe2000c101904 */
[----:B------:R-:W-:Y:S02]  /*10a0b0*/  ISETP.LT.AND P3, PT, R151, c[0x0][0x178], !P4 ;  /* 0x00005e0097007a0c */ /* 0x000fe40006761270 */
[----:B------:R-:W-:Y:S02]  /*10a0c0*/  ISETP.LT.AND P1, PT, R111, c[0x0][0x178], !P4 ;  /* 0x00005e006f007a0c */ /* 0x000fe40006721270 */
[----:B------:R-:W-:Y:S01]  /*10a0d0*/  IADD3 R29, R29, c[0x0][0x198], RZ ;  /* 0x000066001d1d7a10 */ /* 0x000fe20007ffe0ff */
[----:B------:R-:W-:Y:S01]  /*10a0e0*/  ISETP.LT.AND P4, PT, R186, c[0x0][0x178], !P4 ;  /* 0x00005e00ba007a0c */ /* 0x000fe20006781270 */
[----:B------:R-:W-:-:S03]  /*10a0f0*/  ISETP.LT.AND P6, PT, R150, c[0x0][0x178], !P5 ;  /* 0x00005e0096007a0c */ /* 0x000fc60006fc1270 */
[----:B-1----:R-:W-:-:S04]  /*10a100*/  IMAD.WIDE R2, R29, 0x4, R174 ;  /* 0x000000041d027825 */ /* 0x002fc800078e02ae */
[----:B--2---:R-:W-:-:S04]  /*10a110*/  IMAD.WIDE R8, R29, 0x4, R172 ;  /* 0x000000041d087825 */ /* 0x004fc800078e02ac */
[C---:B---3--:R-:W-:Y:S01]  /*10a120*/  IMAD.WIDE R12, R29.reuse, 0x4, R6 ;  /* 0x000000041d0c7825 */ /* 0x048fe200078e0206 */
[C---:B------:R-:W-:Y:S02]  /*10a130*/  IADD3 R33, R29.reuse, c[0x0][0x198], RZ ;  /* 0x000066001d217a10 */ /* 0x040fe40007ffe0ff */
[----:B------:R-:W-:Y:S01]  /*10a140*/  IADD3 R28, R252, 0x1d4, RZ ;  /* 0x000001d4fc1c7810 */ /* 0x000fe20007ffe0ff */
[----:B------:R1:W-:Y:S01]  /*10a150*/  @P2 STG.E [R2.64], R238 ;  /* 0x000000ee02002986 */ /* 0x0003e2000c101904 */
[----:B------:R2:W-:Y:S02]  /*10a160*/  @P3 STG.E [R8.64], R38 ;  /* 0x0000002608003986 */ /* 0x0005e4000c101904 */
[----:B----4-:R-:W-:-:S04]  /*10a170*/  IMAD.WIDE R16, R29, 0x4, R4 ;  /* 0x000000041d107825 */ /* 0x010fc800078e0204 */
[----:B------:R3:W-:Y:S02]  /*10a180*/  @P1 STG.E [R12.64], R70 ;  /* 0x000000460c001986 */ /* 0x0007e4000c101904 */
[----:B------:R-:W-:Y:S01]  /*10a190*/  IMAD.WIDE R20, R33, 0x4, R174 ;  /* 0x0000000421147825 */ /* 0x000fe200078e02ae */
[----:B------:R-:W-:Y:S02]  /*10a1a0*/  ISETP.LT.AND P1, PT, R151, c[0x0][0x178], !P5 ;  /* 0x00005e0097007a0c */ /* 0x000fe40006f21270 */
[----:B------:R-:W-:Y:S02]  /*10a1b0*/  ISETP.LT.AND P3, PT, R111, c[0x0][0x178], !P5 ;  /* 0x00005e006f007a0c */ /* 0x000fe40006f61270 */
[----:B------:R-:W-:Y:S01]  /*10a1c0*/  ISETP.GE.AND P0, PT, R28, c[0x0][0x17c], PT ;  /* 0x00005f001c007a0c */ /* 0x000fe20003f06270 */
[----:B------:R-:W-:Y:S01]  /*10a1d0*/  ISETP.LT.AND P5, PT, R186, c[0x0][0x178], !P5 ;  /* 0x00005e00ba007a0c */ /* 0x000fe20006fa1270 */
[----:B------:R4:W-:Y:S01]  /*10a1e0*/  @P4 STG.E [R16.64], R102 ;  /* 0x0000006610004986 */ /* 0x0009e2000c101904 */
[----:B------:R4:W-:Y:S01]  /*10a1f0*/  @P6 STG.E [R20.64], R239 ;  /* 0x000000ef14006986 */ /* 0x0009e2000c101904 */
[----:B------:R-:W-:Y:S01]  /*10a200*/  ISETP.LT.AND P6, PT, R150, c[0x0][0x178], !P0 ;  /* 0x00005e0096007a0c */ /* 0x000fe200047c1270 */
[C---:B-1----:R-:W-:Y:S01]  /*10a210*/  IMAD.WIDE R2, R33.reuse, 0x4, R172 ;  /* 0x0000000421027825 */ /* 0x042fe200078e02ac */
[----:B------:R-:W-:-:S03]  /*10a220*/  IADD3 R29, R33, c[0x0][0x198], RZ ;  /* 0x00006600211d7a10 */ /* 0x000fc60007ffe0ff */
[----:B--2---:R-:W-:Y:S01]  /*10a230*/  IMAD.WIDE R8, R33, 0x4, R6 ;  /* 0x0000000421087825 */ /* 0x004fe200078e0206 */
[----:B------:R-:W-:-:S03]  /*10a240*/  IADD3 R24, R252, 0x1d5, RZ ;  /* 0x000001d5fc187810 */ /* 0x000fc60007ffe0ff */
[----:B---3--:R-:W-:Y:S01]  /*10a250*/  IMAD.WIDE R12, R33, 0x4, R4 ;  /* 0x00000004210c7825 */ /* 0x008fe200078e0204 */
[----:B------:R-:W-:Y:S01]  /*10a260*/  ISETP.LT.AND P4, PT, R151, c[0x0][0x178], !P0 ;  /* 0x00005e0097007a0c */ /* 0x000fe20004781270 */
[----:B------:R1:W-:Y:S01]  /*10a270*/  @P1 STG.E [R2.64], R39 ;  /* 0x0000002702001986 */ /* 0x0003e2000c101904 */
[----:B------:R-:W-:Y:S01]  /*10a280*/  ISETP.GE.AND P2, PT, R24, c[0x0][0x17c], PT ;  /* 0x00005f0018007a0c */ /* 0x000fe20003f46270 */
[----:B------:R2:W-:Y:S02]  /*10a290*/  @P3 STG.E [R8.64], R71 ;  /* 0x0000004708003986 */ /* 0x0005e4000c101904 */
[----:B----4-:R-:W-:Y:S01]  /*10a2a0*/  IMAD.WIDE R16, R29, 0x4, R174 ;  /* 0x000000041d107825 */ /* 0x010fe200078e02ae */
[----:B------:R3:W-:Y:S01]  /*10a2b0*/  @P5 STG.E [R12.64], R103 ;  /* 0x000000670c005986 */ /* 0x0007e2000c101904 */
[----:B------:R-:W-:Y:S02]  /*10a2c0*/  ISETP.LT.AND P5, PT, R111, c[0x0][0x178], !P0 ;  /* 0x00005e006f007a0c */ /* 0x000fe400047a1270 */
[----:B------:R-:W-:Y:S01]  /*10a2d0*/  ISETP.LT.AND P0, PT, R186, c[0x0][0x178], !P0 ;  /* 0x00005e00ba007a0c */ /* 0x000fe20004701270 */
[----:B------:R-:W-:Y:S01]  /*10a2e0*/  ISETP.LT.AND P1, PT, R150, c[0x0][0x178], !P2 ;  /* 0x00005e0096007a0c */ /* 0x000fe20005721270 */
[----:B------:R4:W-:Y:S01]  /*10a2f0*/  @P6 STG.E [R16.64], R230 ;  /* 0x000000e610006986 */ /* 0x0009e2000c101904 */
[----:B------:R-:W-:Y:S01]  /*10a300*/  ISETP.LT.AND P3, PT, R151, c[0x0][0x178], !P2 ;  /* 0x00005e0097007a0c */ /* 0x000fe20005761270 */
[----:B------:R-:W-:-:S04]  /*10a310*/  IMAD.WIDE R20, R29, 0x4, R172 ;  /* 0x000000041d147825 */ /* 0x000fc800078e02ac */
[----:B-1----:R-:W-:Y:S01]  /*10a320*/  IMAD.WIDE R2, R29, 0x4, R6 ;  /* 0x000000041d027825 */ /* 0x002fe200078e0206 */
[----:B------:R-:W-:-:S03]  /*10a330*/  ISETP.LT.AND P6, PT, R111, c[0x0][0x178], !P2 ;  /* 0x00005e006f007a0c */ /* 0x000fc600057c1270 */
[C---:B--2---:R-:W-:Y:S01]  /*10a340*/  IMAD.WIDE R8, R29.reuse, 0x4, R4 ;  /* 0x000000041d087825 */ /* 0x044fe200078e0204 */
[----:B------:R-:W-:Y:S02]  /*10a350*/  IADD3 R29, R29, c[0x0][0x198], RZ ;  /* 0x000066001d1d7a10 */ /* 0x000fe40007ffe0ff */
[----:B------:R-:W-:Y:S01]  /*10a360*/  IADD3 R25, R252, 0x1d6, RZ ;  /* 0x000001d6fc197810 */ /* 0x000fe20007ffe0ff */
[----:B------:R1:W-:Y:S02]  /*10a370*/  @P4 STG.E [R20.64], R34 ;  /* 0x0000002214004986 */ /* 0x0003e4000c101904 */
[----:B---3--:R-:W-:-:S04]  /*10a380*/  IMAD.WIDE R12, R29, 0x4, R174 ;  /* 0x000000041d0c7825 */ /* 0x008fc800078e02ae */
[----:B----4-:R-:W-:Y:S01]  /*10a390*/  IMAD.WIDE R16, R29, 0x4, R172 ;  /* 0x000000041d107825 */ /* 0x010fe200078e02ac */
[----:B------:R-:W-:Y:S01]  /*10a3a0*/  ISETP.GE.AND P4, PT, R25, c[0x0][0x17c], PT ;  /* 0x00005f0019007a0c */ /* 0x000fe20003f86270 */
[----:B------:R2:W-:Y:S02]  /*10a3b0*/  @P5 STG.E [R2.64], R66 ;  /* 0x0000004202005986 */ /* 0x0005e4000c101904 */
[----:B------:R3:W-:Y:S01]  /*10a3c0*/  @P0 STG.E [R8.64], R98 ;  /* 0x0000006208000986 */ /* 0x0007e2000c101904 */
[----:B------:R-:W-:Y:S01]  /*10a3d0*/  ISETP.LT.AND P2, PT, R186, c[0x0][0x178], !P2 ;  /* 0x00005e00ba007a0c */ /* 0x000fe20005741270 */
[----:B------:R4:W-:Y:S02]  /*10a3e0*/  @P1 STG.E [R12.64], R231 ;  /* 0x000000e70c001986 */ /* 0x0009e4000c101904 */
[----:B-1----:R-:W-:Y:S01]  /*10a3f0*/  IMAD.WIDE R20, R29, 0x4, R6 ;  /* 0x000000041d147825 */ /* 0x002fe200078e0206 */
[----:B------:R-:W-:Y:S01]  /*10a400*/  ISETP.LT.AND P0, PT, R150, c[0x0][0x178], !P4 ;  /* 0x00005e0096007a0c */ /* 0x000fe20006701270 */
[----:B------:R1:W-:Y:S03]  /*10a410*/  @P3 STG.E [R16.64], R35 ;  /* 0x0000002310003986 */ /* 0x0003e6000c101904 */
[----:B------:R1:W-:Y:S01]  /*10a420*/  @P6 STG.E [R20.64], R67 ;  /* 0x0000004314006986 */ /* 0x0003e2000c101904 */
[----:B------:R-:W-:-:S02]  /*10a430*/  ISETP.LT.AND P1, PT, R151, c[0x0][0x178], !P4 ;  /* 0x00005e0097007a0c */ /* 0x000fc40006721270 */
[----:B------:R-:W-:Y:S02]  /*10a440*/  ISETP.LT.AND P6, PT, R111, c[0x0][0x178], !P4 ;  /* 0x00005e006f007a0c */ /* 0x000fe400067c1270 */
[C---:B------:R-:W-:Y:S02]  /*10a450*/  IADD3 R25, R29.reuse, c[0x0][0x198], RZ ;  /* 0x000066001d197a10 */ /* 0x040fe40007ffe0ff */
[----:B------:R-:W-:Y:S01]  /*10a460*/  IADD3 R24, R252, 0x1d7, RZ ;  /* 0x000001d7fc187810 */ /* 0x000fe20007ffe0ff */
[----:B--2---:R-:W-:-:S04]  /*10a470*/  IMAD.WIDE R2, R29, 0x4, R4 ;  /* 0x000000041d027825 */ /* 0x004fc800078e0204 */
[----:B---3--:R-:W-:-:S04]  /*10a480*/  IMAD.WIDE R8, R25, 0x4, R174 ;  /* 0x0000000419087825 */ /* 0x008fc800078e02ae */
[----:B----4-:R-:W-:Y:S01]  /*10a490*/  IMAD.WIDE R12, R25, 0x4, R172 ;  /* 0x00000004190c7825 */ /* 0x010fe200078e02ac */
[----:B------:R-:W-:-:S03]  /*10a4a0*/  ISETP.GE.AND P5, PT, R24, c[0x0][0x17c], PT ;  /* 0x00005f0018007a0c */ /* 0x000fc60003fa6270 */
[----:B-1----:R-:W-:Y:S01]  /*10a4b0*/  IMAD.WIDE R16, R25, 0x4, R6 ;  /* 0x0000000419107825 */ /* 0x002fe200078e0206 */
[----:B------:R1:W-:Y:S01]  /*10a4c0*/  @P2 STG.E [R2.64], R99 ;  /* 0x0000006302002986 */ /* 0x0003e2000c101904 */
[----:B------:R-:W-:Y:S02]  /*10a4d0*/  ISETP.LT.AND P4, PT, R186, c[0x0][0x178], !P4 ;  /* 0x00005e00ba007a0c */ /* 0x000fe40006781270 */
[----:B------:R2:W-:Y:S01]  /*10a4e0*/  @P0 STG.E [R8.64], R222 ;  /* 0x000000de08000986 */ /* 0x0005e2000c101904 */
[----:B------:R-:W-:Y:S01]  /*10a4f0*/  ISETP.LT.AND P0, PT, R150, c[0x0][0x178], !P5 ;  /* 0x00005e0096007a0c */ /* 0x000fe20006f01270 */
[----:B------:R3:W-:Y:S01]  /*10a500*/  @P1 STG.E [R12.64], R30 ;  /* 0x0000001e0c001986 */ /* 0x0007e2000c101904 */
[----:B------:R4:W-:Y:S01]  /*10a510*/  @P6 STG.E [R16.64], R62 ;  /* 0x0000003e10006986 */ /* 0x0009e2000c101904 */
[----:B------:R-:W-:Y:S02]  /*10a520*/  ISETP.LT.AND P1, PT, R151, c[0x0][0x178], !P5 ;  /* 0x00005e0097007a0c */ /* 0x000fe40006f21270 */
[----:B------:R-:W-:-:S02]  /*10a530*/  ISETP.LT.AND P6, PT, R111, c[0x0][0x178], !P5 ;  /* 0x00005e006f007a0c */ /* 0x000fc40006fc1270 */
[C---:B------:R-:W-:Y:S01]  /*10a540*/  IADD3 R29, R25.reuse, c[0x0][0x198], RZ ;  /* 0x00006600191d7a10 */ /* 0x040fe20007ffe0ff */
[----:B------:R-:W-:Y:S01]  /*10a550*/  ISETP.LT.AND P5, PT, R186, c[0x0][0x178], !P5 ;  /* 0x00005e00ba007a0c */ /* 0x000fe20006fa1270 */
[----:B------:R-:W-:Y:S01]  /*10a560*/  IADD3 R24, R252, 0x1d8, RZ ;  /* 0x000001d8fc187810 */ /* 0x000fe20007ffe0ff */
[----:B------:R-:W-:-:S04]  /*10a570*/  IMAD.WIDE R20, R25, 0x4, R4 ;  /* 0x0000000419147825 */ /* 0x000fc800078e0204 */
[----:B-1----:R-:W-:-:S04]  /*10a580*/  IMAD.WIDE R2, R29, 0x4, R174 ;  /* 0x000000041d027825 */ /* 0x002fc800078e02ae */
[----:B--2---:R-:W-:-:S04]  /*10a590*/  IMAD.WIDE R8, R29, 0x4, R172 ;  /* 0x000000041d087825 */ /* 0x004fc800078e02ac */
[----:B---3--:R-:W-:Y:S01]  /*10a5a0*/  IMAD.WIDE R12, R29, 0x4, R6 ;  /* 0x000000041d0c7825 */ /* 0x008fe200078e0206 */
[----:B------:R-:W-:-:S03]  /*10a5b0*/  ISETP.GE.AND P3, PT, R24, c[0x0][0x17c], PT ;  /* 0x00005f0018007a0c */ /* 0x000fc60003f66270 */
[----:B----4-:R-:W-:Y:S01]  /*10a5c0*/  IMAD.WIDE R16, R29, 0x4, R4 ;  /* 0x000000041d107825 */ /* 0x010fe200078e0204 */
[----:B------:R-:W-:Y:S01]  /*10a5d0*/  IADD3 R24, R252, 0x1d9, RZ ;  /* 0x000001d9fc187810 */ /* 0x000fe20007ffe0ff */
[----:B------:R1:W-:Y:S02]  /*10a5e0*/  @P4 STG.E [R20.64], R94 ;  /* 0x0000005e14004986 */ /* 0x0003e4000c101904 */
[----:B------:R2:W-:Y:S02]  /*10a5f0*/  @P0 STG.E [R2.64], R223 ;  /* 0x000000df02000986 */ /* 0x0005e4000c101904 */
[----:B------:R3:W-:Y:S01]  /*10a600*/  @P1 STG.E [R8.64], R31 ;  /* 0x0000001f08001986 */ /* 0x0007e2000c101904 */
[----:B------:R-:W-:Y:S01]  /*10a610*/  ISETP.LT.AND P4, PT, R150, c[0x0][0x178], !P3 ;  /* 0x00005e0096007a0c */ /* 0x000fe20005f81270 */
[----:B------:R4:W-:Y:S01]  /*10a620*/  @P6 STG.E [R12.64], R63 ;  /* 0x0000003f0c006986 */ /* 0x0009e2000c101904 */
[----:B------:R-:W-:Y:S02]  /*10a630*/  ISETP.GE.AND P2, PT, R24, c[0x0][0x17c], PT ;  /* 0x00005f0018007a0c */ /* 0x000fe40003f46270 */
[----:B------:R-:W-:Y:S01]  /*10a640*/  ISETP.LT.AND P1, PT, R151, c[0x0][0x178], !P3 ;  /* 0x00005e0097007a0c */ /* 0x000fe20005f21270 */
[----:B------:R4:W-:Y:S01]  /*10a650*/  @P5 STG.E [R16.64], R95 ;  /* 0x0000005f10005986 */ /* 0x0009e2000c101904 */
[----:B------:R-:W-:-:S02]  /*10a660*/  ISETP.LT.AND P5, PT, R111, c[0x0][0x178], !P3 ;  /* 0x00005e006f007a0c */ /* 0x000fc40005fa1270 */
[----:B------:R-:W-:Y:S01]  /*10a670*/  IADD3 R25, R29, c[0x0][0x198], RZ ;  /* 0x000066001d197a10 */ /* 0x000fe20007ffe0ff */
[----:B------:R-:W-:Y:S01]  /*10a680*/  ISETP.LT.AND P3, PT, R186, c[0x0][0x178], !P3 ;  /* 0x00005e00ba007a0c */ /* 0x000fe20005f61270 */
[----:B------:R-:W-:Y:S02]  /*10a690*/  ISETP.LT.AND P6, PT, R150, c[0x0][0x178], !P2 ;  /* 0x00005e0096007a0c */ /* 0x000fe400057c1270 */
[C---:B------:R-:W-:Y:S01]  /*10a6a0*/  IADD3 R29, R25.reuse, c[0x0][0x198], RZ ;  /* 0x00006600191d7a10 */ /* 0x040fe20007ffe0ff */
[----:B-1----:R-:W-:-:S04]  /*10a6b0*/  IMAD.WIDE R20, R25, 0x4, R174 ;  /* 0x0000000419147825 */ /* 0x002fc800078e02ae */
[----:B--2---:R-:W-:-:S04]  /*10a6c0*/  IMAD.WIDE R2, R25, 0x4, R172 ;  /* 0x0000000419027825 */ /* 0x004fc800078e02ac */
[----:B---3--:R-:W-:Y:S01]  /*10a6d0*/  IMAD.WIDE R8, R25, 0x4, R6 ;  /* 0x0000000419087825 */ /* 0x008fe200078e0206 */
[----:B------:R-:W-:-:S03]  /*10a6e0*/  IADD3 R24, R252, 0x1da, RZ ;  /* 0x000001dafc187810 */ /* 0x000fc60007ffe0ff */
[----:B----4-:R-:W-:Y:S01]  /*10a6f0*/  IMAD.WIDE R12, R25, 0x4, R4 ;  /* 0x00000004190c7825 */ /* 0x010fe200078e0204 */
[----:B------:R1:W-:Y:S03]  /*10a700*/  @P4 STG.E [R20.64], R242 ;  /* 0x000000f214004986 */ /* 0x0003e6000c101904 */
[----:B------:R-:W-:-:S04]  /*10a710*/  IMAD.WIDE R16, R29, 0x4, R174 ;  /* 0x000000041d107825 */ /* 0x000fc800078e02ae */
[----:B------:R2:W-:Y:S01]  /*10a720*/  @P1 STG.E [R2.64], R26 ;  /* 0x0000001a02001986 */ /* 0x0005e2000c101904 */
[----:B------:R-:W-:Y:S01]  /*10a730*/  ISETP.GE.AND P0, PT, R24, c[0x0][0x17c], PT ;  /* 0x00005f0018007a0c */ /* 0x000fe20003f06270 */
[----:B------:R3:W-:Y:S01]  /*10a740*/  @P5 STG.E [R8.64], R58 ;  /* 0x0000003a08005986 */ /* 0x0007e2000c101904 */
[----:B------:R-:W-:Y:S01]  /*10a750*/  ISETP.LT.AND P4, PT, R151, c[0x0][0x178], !P2 ;  /* 0x00005e0097007a0c */ /* 0x000fe20005781270 */
[----:B------:R4:W-:Y:S01]  /*10a760*/  @P3 STG.E [R12.64], R90 ;  /* 0x0000005a0c003986 */ /* 0x0009e2000c101904 */
[----:B------:R-:W-:Y:S01]  /*10a770*/  ISETP.LT.AND P3, PT, R111, c[0x0][0x178], !P2 ;  /* 0x00005e006f007a0c */ /* 0x000fe20005761270 */
[----:B------:R4:W-:Y:S01]  /*10a780*/  @P6 STG.E [R16.64], R243 ;  /* 0x000000f310006986 */ /* 0x0009e2000c101904 */
[----:B------:R-:W-:Y:S02]  /*10a790*/  ISETP.LT.AND P2, PT, R186, c[0x0][0x178], !P2 ;  /* 0x00005e00ba007a0c */ /* 0x000fe40005741270 */
[----:B------:R-:W-:Y:S02]  /*10a7a0*/  ISETP.LT.AND P6, PT, R150, c[0x0][0x178], !P0 ;  /* 0x00005e0096007a0c */ /* 0x000fe400047c1270 */
[----:B------:R-:W-:-:S02]  /*10a7b0*/  ISETP.LT.AND P5, PT, R151, c[0x0][0x178], !P0 ;  /* 0x00005e0097007a0c */ /* 0x000fc400047a1270 */
[C---:B------:R-:W-:Y:S01]  /*10a7c0*/  IADD3 R25, R29.reuse, c[0x0][0x198], RZ ;  /* 0x000066001d197a10 */ /* 0x040fe20007ffe0ff */
[----:B-1----:R-:W-:Y:S01]  /*10a7d0*/  IMAD.WIDE R20, R29, 0x4, R172 ;  /* 0x000000041d147825 */ /* 0x002fe200078e02ac */
[----:B------:R-:W-:-:S03]  /*10a7e0*/  IADD3 R24, R252, 0x1db, RZ ;  /* 0x000001dbfc187810 */ /* 0x000fc60007ffe0ff */
[----:B--2---:R-:W-:-:S04]  /*10a7f0*/  IMAD.WIDE R2, R29, 0x4, R6 ;  /* 0x000000041d027825 */ /* 0x004fc800078e0206 */
[----:B---3--:R-:W-:-:S04]  /*10a800*/  IMAD.WIDE R8, R29, 0x4, R4 ;  /* 0x000000041d087825 */ /* 0x008fc800078e0204 */
[----:B----4-:R-:W-:-:S04]  /*10a810*/  IMAD.WIDE R12, R25, 0x4, R174 ;  /* 0x00000004190c7825 */ /* 0x010fc800078e02ae */
[----:B------:R-:W-:Y:S01]  /*10a820*/  IMAD.WIDE R16, R25, 0x4, R172 ;  /* 0x0000000419107825 */ /* 0x000fe200078e02ac */
[----:B------:R-:W-:Y:S01]  /*10a830*/  ISETP.GE.AND P1, PT, R24, c[0x0][0x17c], PT ;  /* 0x00005f0018007a0c */ /* 0x000fe20003f26270 */
[----:B------:R1:W-:Y:S02]  /*10a840*/  @P4 STG.E [R20.64], R27 ;  /* 0x0000001b14004986 */ /* 0x0003e4000c101904 */
[----:B------:R2:W-:Y:S01]  /*10a850*/  @P3 STG.E [R2.64], R59 ;  /* 0x0000003b02003986 */ /* 0x0005e2000c101904 */
[----:B------:R-:W-:Y:S01]  /*10a860*/  ISETP.LT.AND P4, PT, R111, c[0x0][0x178], !P0 ;  /* 0x00005e006f007a0c */ /* 0x000fe20004781270 */
[----:B------:R3:W-:Y:S01]  /*10a870*/  @P2 STG.E [R8.64], R91 ;  /* 0x0000005b08002986 */ /* 0x0007e2000c101904 */
[----:B------:R4:W-:Y:S01]  /*10a880*/  @P6 STG.E [R12.64], R234 ;  /* 0x000000ea0c006986 */ /* 0x0009e2000c101904 */
[----:B------:R-:W-:Y:S01]  /*10a890*/  ISETP.LT.AND P0, PT, R186, c[0x0][0x178], !P0 ;  /* 0x00005e00ba007a0c */ /* 0x000fe20004701270 */
[----:B------:R4:W-:Y:S01]  /*10a8a0*/  @P5 STG.E [R16.64], R22 ;  /* 0x0000001610005986 */ /* 0x0009e2000c101904 */
[----:B------:R-:W-:-:S02]  /*10a8b0*/  ISETP.LT.AND P6, PT, R150, c[0x0][0x178], !P1 ;  /* 0x00005e0096007a0c */ /* 0x000fc40004fc1270 */
[----:B------:R-:W-:Y:S02]  /*10a8c0*/  ISETP.LT.AND P5, PT, R151, c[0x0][0x178], !P1 ;  /* 0x00005e0097007a0c */ /* 0x000fe40004fa1270 */
[----:B------:R-:W-:Y:S02]  /*10a8d0*/  ISETP.LT.AND P2, PT, R111, c[0x0][0x178], !P1 ;  /* 0x00005e006f007a0c */ /* 0x000fe40004f41270 */
[C---:B-1----:R-:W-:Y:S01]  /*10a8e0*/  IADD3 R27, R25.reuse, c[0x0][0x198], RZ ;  /* 0x00006600191b7a10 */ /* 0x042fe20007ffe0ff */
[----:B------:R-:W-:-:S04]  /*10a8f0*/  IMAD.WIDE R20, R25, 0x4, R6 ;  /* 0x0000000419147825 */ /* 0x000fc800078e0206 */
[----:B--2---:R-:W-:Y:S01]  /*10a900*/  IMAD.WIDE R2, R25, 0x4, R4 ;  /* 0x0000000419027825 */ /* 0x004fe200078e0204 */
[----:B------:R-:W-:-:S03]  /*10a910*/  IADD3 R24, R252, 0x1dc, RZ ;  /* 0x000001dcfc187810 */ /* 0x000fc60007ffe0ff */
[----:B---3--:R-:W-:-:S04]  /*10a920*/  IMAD.WIDE R8, R27, 0x4, R174 ;  /* 0x000000041b087825 */ /* 0x008fc800078e02ae */
[----:B----4-:R-:W-:-:S04]  /*10a930*/  IMAD.WIDE R12, R27, 0x4, R172 ;  /* 0x000000041b0c7825 */ /* 0x010fc800078e02ac */
[----:B------:R-:W-:Y:S01]  /*10a940*/  IMAD.WIDE R16, R27, 0x4, R6 ;  /* 0x000000041b107825 */ /* 0x000fe200078e0206 */
[----:B------:R1:W-:Y:S01]  /*10a950*/  @P4 STG.E [R20.64], R54 ;  /* 0x0000003614004986 */ /* 0x0003e2000c101904 */
[----:B------:R-:W-:Y:S02]  /*10a960*/  ISETP.GE.AND P3, PT, R24, c[0x0][0x17c], PT ;  /* 0x00005f0018007a0c */ /* 0x000fe40003f66270 */
[----:B------:R2:W-:Y:S01]  /*10a970*/  @P0 STG.E [R2.64], R86 ;  /* 0x0000005602000986 */ /* 0x0005e2000c101904 */
[----:B------:R-:W-:Y:S01]  /*10a980*/  ISETP.LT.AND P4, PT, R186, c[0x0][0x178], !P1 ;  /* 0x00005e00ba007a0c */ /* 0x000fe20004f81270 */
[----:B------:R3:W-:Y:S01]  /*10a990*/  @P6 STG.E [R8.64], R235 ;  /* 0x000000eb08006986 */ /* 0x0007e2000c101904 */
[----:B------:R4:W-:Y:S02]  /*10a9a0*/  @P5 STG.E [R12.64], R23 ;  /* 0x000000170c005986 */ /* 0x0009e4000c101904 */
[----:B------:R2:W-:Y:S01]  /*10a9b0*/  @P2 STG.E [R16.64], R55 ;  /* 0x0000003710002986 */ /* 0x0005e2000c101904 */
[----:B------:R-:W-:-:S02]  /*10a9c0*/  ISETP.LT.AND P2, PT, R150, c[0x0][0x178], !P3 ;  /* 0x00005e0096007a0c */ /* 0x000fc40005f41270 */
[----:B------:R-:W-:Y:S02]  /*10a9d0*/  IADD3 R24, R252, 0x1dd, RZ ;  /* 0x000001ddfc187810 */ /* 0x000fe40007ffe0ff */
[----:B------:R-:W-:Y:S01]  /*10a9e0*/  ISETP.LT.AND P0, PT, R151, c[0x0][0x178], !P3 ;  /* 0x00005e0097007a0c */ /* 0x000fe20005f01270 */
[C---:B-1----:R-:W-:Y:S01]  /*10a9f0*/  IMAD.WIDE R20, R27.reuse, 0x4, R4 ;  /* 0x000000041b147825 */ /* 0x042fe200078e0204 */
[----:B------:R-:W-:Y:S02]  /*10aa00*/  IADD3 R27, R27, c[0x0][0x198], RZ ;  /* 0x000066001b1b7a10 */ /* 0x000fe40007ffe0ff */
[----:B------:R-:W-:Y:S01]  /*10aa10*/  ISETP.LT.AND P5, PT, R111, c[0x0][0x178], !P3 ;  /* 0x00005e006f007a0c */ /* 0x000fe20005fa1270 */
[----:B------:R-:W-:Y:S01]  /*10aa20*/  ISETP.LT.AND P3, PT, R186, c[0x0][0x178], !P3 ;  /* 0x00005e00ba007a0c */ /* 0x000fe20005f61270 */
[----:B------:R-:W-:Y:S01]  /*10aa30*/  ISETP.GE.AND P1, PT, R24, c[0x0][0x17c], PT ;  /* 0x00005f0018007a0c */ /* 0x000fe20003f26270 */
[C---:B--2---:R-:W-:Y:S01]  /*10aa40*/  IMAD.WIDE R2, R27.reuse, 0x4, R174 ;  /* 0x000000041b027825 */ /* 0x044fe200078e02ae */
[----:B------:R-:W-:Y:S02]  /*10aa50*/  @P4 STG.E [R20.64], R87 ;  /* 0x0000005714004986 */ /* 0x000fe4000c101904 */
[----:B------:R-:W-:Y:S01]  /*10aa60*/  ISETP.LT.AND P4, PT, R150, c[0x0][0x178], !P1 ;  /* 0x00005e0096007a0c */ /* 0x000fe20004f81270 */
[----:B---3--:R-:W-:-:S04]  /*10aa70*/  IMAD.WIDE R8, R27, 0x4, R172 ;  /* 0x000000041b087825 */ /* 0x008fc800078e02ac */
[C---:B----4-:R-:W-:Y:S01]  /*10aa80*/  IMAD.WIDE R12, R27.reuse, 0x4, R6 ;  /* 0x000000041b0c7825 */ /* 0x050fe200078e0206 */
[----:B------:R1:W-:Y:S01]  /*10aa90*/  @P2 STG.E [R2.64], R226 ;  /* 0x000000e202002986 */ /* 0x0003e2000c101904 */
[----:B------:R-:W-:Y:S02]  /*10aaa0*/  IADD3 R22, R252, 0x1de, RZ ;  /* 0x000001defc167810 */ /* 0x000fe40007ffe0ff */
[C---:B------:R-:W-:Y:S01]  /*10aab0*/  IADD3 R25, R27.reuse, c[0x0][0x198], RZ ;  /* 0x000066001b197a10 */ /* 0x040fe20007ffe0ff */
[----:B------:R-:W-:Y:S01]  /*10aac0*/  IMAD.WIDE R16, R27, 0x4, R4 ;  /* 0x000000041b107825 */ /* 0x000fe200078e0204 */
[----:B------:R-:W-:Y:S01]  /*10aad0*/  ISETP.LT.AND P2, PT, R151, c[0x0][0x178], !P1 ;  /* 0x00005e0097007a0c */ /* 0x000fe20004f41270 */
[----:B------:R2:W-:Y:S01]  /*10aae0*/  @P0 STG.E [R8.64], R18 ;  /* 0x0000001208000986 */ /* 0x0005e2000c101904 */
[----:B------:R-:W-:Y:S01]  /*10aaf0*/  ISETP.GE.AND P6, PT, R22, c[0x0][0x17c], PT ;  /* 0x00005f0016007a0c */ /* 0x000fe20003fc6270 */
[----:B------:R3:W-:Y:S02]  /*10ab00*/  @P5 STG.E [R12.64], R50 ;  /* 0x000000320c005986 */ /* 0x0007e4000c101904 */
[----:B------:R-:W-:Y:S01]  /*10ab10*/  IMAD.WIDE R22, R25, 0x4, R174 ;  /* 0x0000000419167825 */ /* 0x000fe200078e02ae */
[----:B------:R-:W-:Y:S01]  /*10ab20*/  @P3 STG.E [R16.64], R82 ;  /* 0x0000005210003986 */ /* 0x000fe2000c101904 */
[----:B------:R-:W-:-:S02]  /*10ab30*/  ISETP.LT.AND P3, PT, R111, c[0x0][0x178], !P1 ;  /* 0x00005e006f007a0c */ /* 0x000fc40004f61270 */
[----:B------:R-:W-:Y:S02]  /*10ab40*/  ISETP.LT.AND P1, PT, R186, c[0x0][0x178], !P1 ;  /* 0x00005e00ba007a0c */ /* 0x000fe40004f21270 */
[----:B-1----:R-:W-:Y:S01]  /*10ab50*/  IMAD.WIDE R2, R25, 0x4, R172 ;  /* 0x0000000419027825 */ /* 0x002fe200078e02ac */
[----:B------:R1:W-:Y:S01]  /*10ab60*/  @P4 STG.E [R22.64], R227 ;  /* 0x000000e316004986 */ /* 0x0003e2000c101904 */
[----:B------:R-:W-:Y:S02]  /*10ab70*/  ISETP.LT.AND P5, PT, R150, c[0x0][0x178], !P6 ;  /* 0x00005e0096007a0c */ /* 0x000fe400077a1270 */
[----:B------:R-:W-:Y:S02]  /*10ab80*/  ISETP.LT.AND P4, PT, R151, c[0x0][0x178], !P6 ;  /* 0x00005e0097007a0c */ /* 0x000fe40007781270 */
[----:B------:R-:W-:Y:S02]  /*10ab90*/  IADD3 R20, R252, 0x1df, RZ ;  /* 0x000001dffc147810 */ /* 0x000fe40007ffe0ff */
[C---:B------:R-:W-:Y:S01]  /*10aba0*/  IADD3 R27, R25.reuse, c[0x0][0x198], RZ ;  /* 0x00006600191b7a10 */ /* 0x040fe20007ffe0ff */
[----:B------:R4:W-:Y:S01]  /*10abb0*/  @P2 STG.E [R2.64], R19 ;  /* 0x0000001302002986 */ /* 0x0009e2000c101904 */
[----:B--2---:R-:W-:-:S04]  /*10abc0*/  IMAD.WIDE R8, R25, 0x4, R6 ;  /* 0x0000000419087825 */ /* 0x004fc800078e0206 */
[----:B------:R-:W2:Y:S04]  /*10abd0*/  LDS.128 R16, [R0] ;  /* 0x0000000000107984 */ /* 0x000ea80000000c00 */
[----:B---3--:R-:W-:Y:S01]  /*10abe0*/  IMAD.WIDE R12, R25, 0x4, R4 ;  /* 0x00000004190c7825 */ /* 0x008fe200078e0204 */
[----:B------:R-:W-:-:S03]  /*10abf0*/  ISETP.GE.AND P0, PT, R20, c[0x0][0x17c], PT ;  /* 0x00005f0014007a0c */ /* 0x000fc60003f06270 */
[----:B------:R-:W-:-:S04]  /*10ac00*/  IMAD.WIDE R20, R27, 0x4, R174 ;  /* 0x000000041b147825 */ /* 0x000fc800078e02ae */
[----:B-1----:R-:W-:Y:S01]  /*10ac10*/  IMAD.WIDE R22, R27, 0x4, R172 ;  /* 0x000000041b167825 */ /* 0x002fe200078e02ac */
[----:B------:R1:W-:Y:S03]  /*10ac20*/  @P3 STG.E [R8.64], R51 ;  /* 0x0000003308003986 */ /* 0x0003e6000c101904 */
[----:B------:R3:W-:Y:S01]  /*10ac30*/  @P1 STG.E [R12.64], R83 ;  /* 0x000000530c001986 */ /* 0x0007e2000c101904 */
[----:B------:R-:W-:Y:S01]  /*10ac40*/  ISETP.LT.AND P1, PT, R111, c[0x0][0x178], !P6 ;  /* 0x00005e006f007a0c */ /* 0x000fe20007721270 */
[----:B------:R-:W-:Y:S01]  /*10ac50*/  ISETP.LT.AND P6, PT, R186, c[0x0][0x178], !P6 ;  /* 0x00005e00ba007a0c */ /* 0x000fe200077c1270 */
[----:B------:R3:W-:Y:S01]  /*10ac60*/  @P5 STG.E [R20.64], R10 ;  /* 0x0000000a14005986 */ /* 0x0007e2000c101904 */
[----:B------:R-:W-:Y:S01]  /*10ac70*/  ISETP.LT.AND P3, PT, R150, c[0x0][0x178], !P0 ;  /* 0x00005e0096007a0c */ /* 0x000fe20004761270 */
[----:B------:R3:W-:Y:S01]  /*10ac80*/  @P4 STG.E [R22.64], R14 ;  /* 0x0000000e16004986 */ /* 0x0007e2000c101904 */
[----:B------:R-:W-:-:S02]  /*10ac90*/  ISETP.LT.AND P4, PT, R151, c[0x0][0x178], !P0 ;  /* 0x00005e0097007a0c */ /* 0x000fc40004781270 */
[----:B------:R-:W-:Y:S02]  /*10aca0*/  IADD3 R29, R27, c[0x0][0x198], RZ ;  /* 0x000066001b1d7a10 */ /* 0x000fe40007ffe0ff */
[----:B------:R-:W-:Y:S02]  /*10acb0*/  ISETP.LT.AND P2, PT, R111, c[0x0][0x178], !P0 ;  /* 0x00005e006f007a0c */ /* 0x000fe40004741270 */
[----:B------:R-:W-:Y:S01]  /*10acc0*/  IADD3 R25, R252, 0x1e0, RZ ;  /* 0x000001e0fc197810 */ /* 0x000fe20007ffe0ff */
[----:B----4-:R-:W-:Y:S01]  /*10acd0*/  IMAD.WIDE R2, R27, 0x4, R6 ;  /* 0x000000041b027825 */ /* 0x010fe200078e0206 */
[----:B------:R-:W-:-:S03]  /*10ace0*/  ISETP.LT.AND P0, PT, R186, c[0x0][0x178], !P0 ;  /* 0x00005e00ba007a0c */ /* 0x000fc60004701270 */
[----:B-1----:R-:W-:-:S04]  /*10acf0*/  IMAD.WIDE R8, R27, 0x4, R4 ;  /* 0x000000041b087825 */ /* 0x002fc800078e0204 */
[----:B---3--:R-:W-:Y:S01]  /*10ad00*/  IMAD.WIDE R12, R29, 0x4, R174 ;  /* 0x000000041d0c7825 */ /* 0x008fe200078e02ae */
[----:B------:R-:W-:-:S03]  /*10ad10*/  ISETP.GE.AND P5, PT, R25, c[0x0][0x17c], PT ;  /* 0x00005f0019007a0c */ /* 0x000fc60003fa6270 */
[C---:B------:R-:W-:Y:S01]  /*10ad20*/  IMAD.WIDE R20, R29.reuse, 0x4, R172 ;  /* 0x000000041d147825 */ /* 0x040fe200078e02ac */
[----:B------:R1:W-:Y:S03]  /*10ad30*/  @P1 STG.E [R2.64], R46 ;  /* 0x0000002e02001986 */ /* 0x0003e6000c101904 */
[----:B------:R-:W-:Y:S02]  /*10ad40*/  @P6 STG.E [R8.64], R78 ;  /* 0x0000004e08006986 */ /* 0x000fe4000c101904 */
[----:B------:R-:W-:-:S04]  /*10ad50*/  IMAD.WIDE R22, R29, 0x4, R6 ;  /* 0x000000041d167825 */ /* 0x000fc800078e0206 */
[----:B------:R3:W-:Y:S01]  /*10ad60*/  @P3 STG.E [R12.64], R11 ;  /* 0x0000000b0c003986 */ /* 0x0007e2000c101904 */
[----:B------:R-:W-:Y:S01]  /*10ad70*/  ISETP.LT.AND P3, PT, R150, c[0x0][0x178], !P5 ;  /* 0x00005e0096007a0c */ /* 0x000fe20006f61270 */
[----:B------:R4:W-:Y:S01]  /*10ad80*/  @P4 STG.E [R20.64], R15 ;  /* 0x0000000f14004986 */ /* 0x0009e2000c101904 */
[----:B------:R-:W-:Y:S02]  /*10ad90*/  IADD3 R10, R252, 0x1e3, RZ ;  /* 0x000001e3fc0a7810 */ /* 0x000fe40007ffe0ff */
[----:B------:R-:W-:Y:S02]  /*10ada0*/  ISETP.LT.AND P4, PT, R151, c[0x0][0x178], !P5 ;  /* 0x00005e0097007a0c */ /* 0x000fe40006f81270 */
[----:B------:R-:W-:Y:S02]  /*10adb0*/  LOP3.LUT R250, R0, 0x20, RZ, 0x3c, !PT ;  /* 0x0000002000fa7812 */ /* 0x000fe400078e3cff */
[----:B------:R-:W-:Y:S01]  /*10adc0*/  IADD3 R24, R252, 0x1e1, RZ ;  /* 0x000001e1fc187810 */ /* 0x000fe20007ffe0ff */
[C---:B-1----:R-:W-:Y:S01]  /*10add0*/  IMAD.WIDE R2, R29.reuse, 0x4, R4 ;  /* 0x000000041d027825 */ /* 0x042fe200078e0204 */
[----:B------:R-:W-:-:S02]  /*10ade0*/  IADD3 R27, R29, c[0x0][0x198], RZ ;  /* 0x000066001d1b7a10 */ /* 0x000fc40007ffe0ff */
[----:B------:R-:W-:Y:S01]  /*10adf0*/  ISETP.LT.AND P6, PT, R111, c[0x0][0x178], !P5 ;  /* 0x00005e006f007a0c */ /* 0x000fe20006fc1270 */
[----:B------:R-:W-:Y:S01]  /*10ae00*/  @P2 STG.E [R22.64], R47 ;  /* 0x0000002f16002986 */ /* 0x000fe2000c101904 */
[----:B------:R-:W-:Y:S01]  /*10ae10*/  ISETP.LT.AND P5, PT, R186, c[0x0][0x178], !P5 ;  /* 0x00005e00ba007a0c */ /* 0x000fe20006fa1270 */
[----:B------:R1:W-:Y:S01]  /*10ae20*/  @P0 STG.E [R2.64], R79 ;  /* 0x0000004f02000986 */ /* 0x0003e2000c101904 */
[----:B------:R-:W-:Y:S02]  /*10ae30*/  IADD3 R14, R252, 0x1e2, RZ ;  /* 0x000001e2fc0e7810 */ /* 0x000fe40007ffe0ff */
[----:B------:R-:W-:Y:S02]  /*10ae40*/  ISETP.GE.AND P0, PT, R10, c[0x0][0x17c], PT ;  /* 0x00005f000a007a0c */ /* 0x000fe40003f06270 */
[----:B------:R-:W-:Y:S01]  /*10ae50*/  ISETP.GE.AND P1, PT, R24, c[0x0][0x17c], PT ;  /* 0x00005f0018007a0c */ /* 0x000fe20003f26270 */
[----:B------:R-:W1:Y:S01]  /*10ae60*/  LDS.128 R8, [R250] ;  /* 0x00000000fa087984 */ /* 0x000e620000000c00 */
[----:B------:R-:W-:Y:S01]  /*10ae70*/  IMAD.WIDE R24, R27, 0x4, R174 ;  /* 0x000000041b187825 */ /* 0x000fe200078e02ae */
[----:B------:R-:W-:-:S03]  /*10ae80*/  ISETP.GE.AND P2, PT, R14, c[0x0][0x17c], PT ;  /* 0x00005f000e007a0c */ /* 0x000fc60003f46270 */
[----:B---3--:R-:W-:-:S04]  /*10ae90*/  IMAD.WIDE R12, R27, 0x4, R172 ;  /* 0x000000041b0c7825 */ /* 0x008fc800078e02ac */
[----:B----4-:R-:W-:-:S04]  /*10aea0*/  IMAD.WIDE R14, R27, 0x4, R6 ;  /* 0x000000041b0e7825 */ /* 0x010fc800078e0206 */
[C---:B------:R-:W-:Y:S01]  /*10aeb0*/  IMAD.WIDE R20, R27.reuse, 0x4, R4 ;  /* 0x000000041b147825 */ /* 0x040fe200078e0204 */
[----:B------:R3:W-:Y:S01]  /*10aec0*/  @P3 STG.E [R24.64], R136 ;  /* 0x0000008818003986 */ /* 0x0007e2000c101904 */
[----:B------:R-:W-:Y:S02]  /*10aed0*/  ISETP.LT.AND P3, PT, R150, c[0x0][0x178], !P1 ;  /* 0x00005e0096007a0c */ /* 0x000fe40004f61270 */
[----:B------:R-:W-:Y:S02]  /*10aee0*/  @P4 STG.E [R12.64], R168 ;  /* 0x000000a80c004986 */ /* 0x000fe4000c101904 */
[----:B------:R-:W-:Y:S01]  /*10aef0*/  @P6 STG.E [R14.64], R188 ;  /* 0x000000bc0e006986 */ /* 0x000fe2000c101904 */
[----:B------:R-:W-:Y:S02]  /*10af00*/  IADD3 R29, R27, c[0x0][0x198], RZ ;  /* 0x000066001b1d7a10 */ /* 0x000fe40007ffe0ff */
[----:B------:R-:W-:Y:S01]  /*10af10*/  ISETP.LT.AND P4, PT, R151, c[0x0][0x178], !P1 ;  /* 0x00005e0097007a0c */ /* 0x000fe20004f81270 */
[----:B--2---:R2:W-:Y:S01]  /*10af20*/  @P5 STG.E [R20.64], R16 ;  /* 0x0000001014005986 */ /* 0x0045e2000c101904 */
[----:B------:R-:W-:Y:S01]  /*10af30*/  ISETP.LT.AND P5, PT, R111, c[0x0][0x178], !P1 ;  /* 0x00005e006f007a0c */ /* 0x000fe20004fa1270 */
[----:B------:R-:W-:-:S02]  /*10af40*/  ISETP.LT.AND P1, PT, R186, c[0x0][0x178], !P1 ;  /* 0x00005e00ba007a0c */ /* 0x000fc40004f21270 */
[C---:B-1----:R-:W-:Y:S01]  /*10af50*/  IMAD.WIDE R2, R29.reuse, 0x4, R174 ;  /* 0x000000041d027825 */ /* 0x042fe200078e02ae */
[----:B------:R-:W-:Y:S02]  /*10af60*/  ISETP.LT.AND P6, PT, R150, c[0x0][0x178], !P2 ;  /* 0x00005e0096007a0c */ /* 0x000fe400057c1270 */
[C---:B------:R-:W-:Y:S01]  /*10af70*/  IADD3 R31, R29.reuse, c[0x0][0x198], RZ ;  /* 0x000066001d1f7a10 */ /* 0x040fe20007ffe0ff */
[----:B------:R-:W-:-:S04]  /*10af80*/  IMAD.WIDE R22, R29, 0x4, R172 ;  /* 0x000000041d167825 */ /* 0x000fc800078e02ac */
[C---:B---3--:R-:W-:Y:S01]  /*10af90*/  IMAD.WIDE R24, R29.reuse, 0x4, R6 ;  /* 0x000000041d187825 */ /* 0x048fe200078e0206 */
[----:B------:R1:W-:Y:S03]  /*10afa0*/  @P3 STG.E [R2.64], R137 ;  /* 0x0000008902003986 */ /* 0x0003e6000c101904 */
[----:B------:R-:W-:Y:S01]  /*10afb0*/  IMAD.WIDE R26, R29, 0x4, R4 ;  /* 0x000000041d1a7825 */ /* 0x000fe200078e0204 */
[----:B------:R-:W-:Y:S02]  /*10afc0*/  ISETP.LT.AND P3, PT, R151, c[0x0][0x178], !P2 ;  /* 0x00005e0097007a0c */ /* 0x000fe40005761270 */
[----:B------:R-:W-:Y:S01]  /*10afd0*/  LOP3.LUT R249, R0, 0x40, RZ, 0x3c, !PT ;  /* 0x0000004000f97812 */ /* 0x000fe200078e3cff */
[----:B--2---:R-:W-:Y:S01]  /*10afe0*/  IMAD.WIDE R20, R31, 0x4, R174 ;  /* 0x000000041f147825 */ /* 0x004fe200078e02ae */
[----:B------:R-:W-:Y:S03]  /*10aff0*/  @P4 STG.E [R22.64], R169 ;  /* 0x000000a916004986 */ /* 0x000fe6000c101904 */
[----:B------:R-:W-:Y:S02]  /*10b000*/  @P5 STG.E [R24.64], R189 ;  /* 0x000000bd18005986 */ /* 0x000fe4000c101904 */
[----:B------:R2:W-:Y:S01]  /*10b010*/  @P1 STG.E [R26.64], R17 ;  /* 0x000000111a001986 */ /* 0x0005e2000c101904 */
[----:B------:R-:W-:Y:S01]  /*10b020*/  ISETP.LT.AND P1, PT, R111, c[0x0][0x178], !P2 ;  /* 0x00005e006f007a0c */ /* 0x000fe20005721270 */
[----:B------:R-:W-:Y:S01]  /*10b030*/  ISETP.LT.AND P2, PT, R186, c[0x0][0x178], !P2 ;  /* 0x00005e00ba007a0c */ /* 0x000fe20005741270 */
[----:B------:R-:W3:Y:S04]  /*10b040*/  LDS.128 R12, [R249] ;  /* 0x00000000f90c7984 */ /* 0x000ee80000000c00 */
[----:B------:R4:W-:Y:S01]  /*10b050*/  @P6 STG.E [R20.64], R132 ;  /* 0x0000008414006986 */ /* 0x0009e2000c101904 */
[----:B------:R-:W-:Y:S01]  /*10b060*/  ISETP.LT.AND P5, PT, R150, c[0x0][0x178], !P0 ;  /* 0x00005e0096007a0c */ /* 0x000fe200047a1270 */
[----:B-1----:R-:W-:Y:S01]  /*10b070*/  IMAD.WIDE R2, R31, 0x4, R172 ;  /* 0x000000041f027825 */ /* 0x002fe200078e02ac */
[----:B------:R-:W-:-:S02]  /*10b080*/  ISETP.LT.AND P6, PT, R151, c[0x0][0x178], !P0 ;  /* 0x00005e0097007a0c */ /* 0x000fc400047c1270 */
[C---:B------:R-:W-:Y:S02]  /*10b090*/  IADD3 R29, R31.reuse, c[0x0][0x198], RZ ;  /* 0x000066001f1d7a10 */ /* 0x040fe40007ffe0ff */
[----:B------:R-:W-:Y:S01]  /*10b0a0*/  IADD3 R28, R252, 0x1e4, RZ ;  /* 0x000001e4fc1c7810 */ /* 0x000fe20007ffe0ff */
[----:B------:R1:W-:Y:S01]  /*10b0b0*/  @P3 STG.E [R2.64], R164 ;  /* 0x000000a402003986 */ /* 0x0003e2000c101904 */
[----:B--2---:R-:W-:Y:S01]  /*10b0c0*/  IMAD.WIDE R16, R31, 0x4, R6 ;  /* 0x000000041f107825 */ /* 0x004fe200078e0206 */
[----:B------:R-:W-:-:S03]  /*10b0d0*/  ISETP.LT.AND P3, PT, R111, c[0x0][0x178], !P0 ;  /* 0x00005e006f007a0c */ /* 0x000fc60004761270 */
[----:B------:R-:W-:-:S04]  /*10b0e0*/  IMAD.WIDE R22, R29, 0x4, R174 ;  /* 0x000000041d167825 */ /* 0x000fc800078e02ae */
[----:B----4-:R-:W-:Y:S01]  /*10b0f0*/  IMAD.WIDE R20, R31, 0x4, R4 ;  /* 0x000000041f147825 */ /* 0x010fe200078e0204 */
[----:B------:R-:W-:-:S03]  /*10b100*/  ISETP.GE.AND P4, PT, R28, c[0x0][0x17c], PT ;  /* 0x00005f001c007a0c */ /* 0x000fc60003f86270 */
[----:B------:R-:W-:Y:S01]  /*10b110*/  IMAD.WIDE R24, R29, 0x4, R172 ;  /* 0x000000041d187825 */ /* 0x000fe200078e02ac */
[----:B------:R2:W-:Y:S03]  /*10b120*/  @P1 STG.E [R16.64], R196 ;  /* 0x000000c410001986 */ /* 0x0005e6000c101904 */
[----:B------:R-:W-:Y:S01]  /*10b130*/  @P2 STG.E [R20.64], R8 ;  /* 0x0000000814002986 */ /* 0x000fe2000c101904 */
[----:B------:R-:W-:Y:S02]  /*10b140*/  ISETP.LT.AND P0, PT, R186, c[0x0][0x178], !P0 ;  /* 0x00005e00ba007a0c */ /* 0x000fe40004701270 */
[----:B------:R-:W-:Y:S01]  /*10b150*/  LOP3.LUT R248, R0, 0x60, RZ, 0x3c, !PT ;  /* 0x0000006000f87812 */ /* 0x000fe200078e3cff */
[----:B------:R-:W-:Y:S01]  /*10b160*/  @P5 STG.E [R22.64], R133 ;  /* 0x0000008516005986 */ /* 0x000fe2000c101904 */
[----:B------:R-:W-:Y:S01]  /*10b170*/  ISETP.LT.AND P2, PT, R150, c[0x0][0x178], !P4 ;  /* 0x00005e0096007a0c */ /* 0x000fe20006741270 */
[----:B------:R4:W-:Y:S01]  /*10b180*/  @P6 STG.E [R24.64], R165 ;  /* 0x000000a518006986 */ /* 0x0009e2000c101904 */
[----:B------:R-:W-:Y:S01]  /*10b190*/  ISETP.LT.AND P5, PT, R151, c[0x0][0x178], !P4 ;  /* 0x00005e0097007a0c */ /* 0x000fe200067a1270 */
[----:B-1----:R-:W-:Y:S01]  /*10b1a0*/  IMAD.WIDE R2, R29, 0x4, R6 ;  /* 0x000000041d027825 */ /* 0x002fe200078e0206 */
[----:B------:R-:W-:-:S02]  /*10b1b0*/  ISETP.LT.AND P6, PT, R111, c[0x0][0x178], !P4 ;  /* 0x00005e006f007a0c */ /* 0x000fc400067c1270 */
[----:B------:R-:W-:Y:S02]  /*10b1c0*/  IADD3 R31, R29, c[0x0][0x198], RZ ;  /* 0x000066001d1f7a10 */ /* 0x000fe40007ffe0ff */
[C---:B------:R-:W-:Y:S01]  /*10b1d0*/  IADD3 R26, R252.reuse, 0x1e6, RZ ;  /* 0x000001e6fc1a7810 */ /* 0x040fe20007ffe0ff */
[----:B------:R-:W1:Y:S01]  /*10b1e0*/  LDS.128 R20, [R248] ;  /* 0x00000000f8147984 */ /* 0x000e620000000c00 */
[----:B------:R-:W-:-:S03]  /*10b1f0*/  IADD3 R28, R252, 0x1e5, RZ ;  /* 0x000001e5fc1c7810 */ /* 0x000fc60007ffe0ff */
[----:B------:R3:W-:Y:S01]  /*10b200*/  @P3 STG.E [R2.64], R197 ;  /* 0x000000c502003986 */ /* 0x0007e2000c101904 */
[----:B--2---:R-:W-:Y:S01]  /*10b210*/  IMAD.WIDE R16, R29, 0x4, R4 ;  /* 0x000000041d107825 */ /* 0x004fe200078e0204 */
[----:B------:R-:W-:-:S03]  /*10b220*/  ISETP.GE.AND P3, PT, R26, c[0x0][0x17c], PT ;  /* 0x00005f001a007a0c */ /* 0x000fc60003f66270 */
[----:B----4-:R-:W-:Y:S01]  /*10b230*/  IMAD.WIDE R24, R31, 0x4, R174 ;  /* 0x000000041f187825 */ /* 0x010fe200078e02ae */
[----:B------:R-:W-:-:S03]  /*10b240*/  ISETP.GE.AND P1, PT, R28, c[0x0][0x17c], PT ;  /* 0x00005f001c007a0c */ /* 0x000fc60003f26270 */
[----:B------:R-:W-:-:S04]  /*10b250*/  IMAD.WIDE R26, R31, 0x4, R172 ;  /* 0x000000041f1a7825 */ /* 0x000fc800078e02ac */
[----:B------:R-:W-:Y:S01]  /*10b260*/  IMAD.WIDE R28, R31, 0x4, R6 ;  /* 0x000000041f1c7825 */ /* 0x000fe200078e0206 */
[----:B------:R2:W-:Y:S01]  /*10b270*/  @P0 STG.E [R16.64], R9 ;  /* 0x0000000910000986 */ /* 0x0005e2000c101904 */
[----:B------:R-:W-:Y:S02]  /*10b280*/  ISETP.LT.AND P4, PT, R186, c[0x0][0x178], !P4 ;  /* 0x00005e00ba007a0c */ /* 0x000fe40006781270 */
[----:B------:R-:W-:Y:S02]  /*10b290*/  @P2 STG.E [R24.64], R124 ;  /* 0x0000007c18002986 */ /* 0x000fe4000c101904 */
[----:B------:R-:W-:Y:S01]  /*10b2a0*/  @P5 STG.E [R26.64], R140 ;  /* 0x0000008c1a005986 */ /* 0x000fe2000c101904 */
[----:B------:R-:W-:Y:S01]  /*10b2b0*/  ISETP.LT.AND P0, PT, R150, c[0x0][0x178], !P1 ;  /* 0x00005e0096007a0c */ /* 0x000fe20004f01270 */
[----:B------:R4:W-:Y:S01]  /*10b2c0*/  @P6 STG.E [R28.64], R204 ;  /* 0x000000cc1c006986 */ /* 0x0009e2000c101904 */
[----:B------:R-:W-:Y:S01]  /*10b2d0*/  ISETP.LT.AND P5, PT, R151, c[0x0][0x178], !P1 ;  /* 0x00005e0097007a0c */ /* 0x000fe20004fa1270 */
[----:B---3--:R-:W-:Y:S01]  /*10b2e0*/  IMAD.WIDE R2, R31, 0x4, R4 ;  /* 0x000000041f027825 */ /* 0x008fe200078e0204 */
[----:B------:R-:W-:-:S02]  /*10b2f0*/  ISETP.LT.AND P6, PT, R111, c[0x0][0x178], !P1 ;  /* 0x00005e006f007a0c */ /* 0x000fc40004fc1270 */
[----:B------:R-:W-:Y:S02]  /*10b300*/  IADD3 R8, R252, 0x1e7, RZ ;  /* 0x000001e7fc087810 */ /* 0x000fe40007ffe0ff */
[----:B------:R-:W-:Y:S02]  /*10b310*/  IADD3 R31, R31, c[0x0][0x198], RZ ;  /* 0x000066001f1f7a10 */ /* 0x000fe40007ffe0ff */
[----:B------:R-:W-:-:S03]  /*10b320*/  ISETP.GE.AND P2, PT, R8, c[0x0][0x17c], PT ;  /* 0x00005f0008007a0c */ /* 0x000fc60003f46270 */
[----:B--2---:R-:W-:-:S04]  /*10b330*/  IMAD.WIDE R8, R31, 0x4, R174 ;  /* 0x000000041f087825 */ /* 0x004fc800078e02ae */
[----:B------:R-:W-:-:S04]  /*10b340*/  IMAD.WIDE R16, R31, 0x4, R172 ;  /* 0x000000041f107825 */ /* 0x000fc800078e02ac */
[----:B----4-:R-:W-:Y:S01]  /*10b350*/  IMAD.WIDE R28, R31, 0x4, R6 ;  /* 0x000000041f1c7825 */ /* 0x010fe200078e0206 */
        /* <DEDUP_REMOVED lines=9> */
[----:B------:R-:W-:Y:S02]  /*10b3f0*/  ISETP.LT.AND P3, PT, R186, c[0x0][0x178], !P3 ;  /* 0x00005e00ba007a0c */ /* 0x000fe40005f61270 */
[----:B--2---:R-:W-:-:S04]  /*10b400*/  IMAD.WIDE R2, R31, 0x4, R4 ;  /* 0x000000041f027825 */ /* 0x004fc800078e0204 */
[----:B------:R-:W-:-:S04]  /*10b410*/  IMAD.WIDE R30, R33, 0x4, R174 ;  /* 0x00000004211e7825 */ /* 0x000fc800078e02ae */
[----:B---3--:R-:W-:Y:S01]  /*10b420*/  IMAD.WIDE R8, R33, 0x4, R172 ;  /* 0x0000000421087825 */ /* 0x008fe200078e02ac */
[----:B------:R-:W-:-:S03]  /*10b430*/  IADD3 R24, R252, 0x1e8, RZ ;  /* 0x000001e8fc187810 */ /* 0x000fc60007ffe0ff */
[----:B----4-:R-:W-:-:S04]  /*10b440*/  IMAD.WIDE R16, R33, 0x4, R6 ;  /* 0x0000000421107825 */ /* 0x010fc800078e0206 */
[----:B-1----:R-:W-:Y:S01]  /*10b450*/  IMAD.WIDE R28, R33, 0x4, R4 ;  /* 0x00000004211c7825 */ /* 0x002fe200078e0204 */
[----:B------:R1:W-:Y:S03]  /*10b460*/  @P1 STG.E [R2.64], R13 ;  /* 0x0000000d02001986 */ /* 0x0003e6000c101904 */
[----:B------:R-:W-:Y:S02]  /*10b470*/  @P4 STG.E [R30.64], R128 ;  /* 0x000000801e004986 */ /* 0x000fe4000c101904 */
[----:B------:R2:W-:Y:S01]  /*10b480*/  @P5 STG.E [R8.64], R156 ;  /* 0x0000009c08005986 */ /* 0x0005e2000c101904 */
[----:B------:R-:W-:Y:S01]  /*10b490*/  ISETP.GE.AND P0, PT, R24, c[0x0][0x17c], PT ;  /* 0x00005f0018007a0c */ /* 0x000fe20003f06270 */
[----:B------:R3:W-:Y:S01]  /*10b4a0*/  @P6 STG.E [R16.64], R212 ;  /* 0x000000d410006986 */ /* 0x0007e2000c101904 */
[----:B------:R-:W-:-:S03]  /*10b4b0*/  ISETP.LT.AND P4, PT, R150, c[0x0][0x178], !P2 ;  /* 0x00005e0096007a0c */ /* 0x000fc60005781270 */
[----:B------:R-:W4:Y:S01]  /*10b4c0*/  LDS.128 R24, [R0+0x800] ;  /* 0x0008000000187984 */ /* 0x000f220000000c00 */
[----:B------:R-:W-:Y:S01]  /*10b4d0*/  @P3 STG.E [R28.64], R20 ;  /* 0x000000141c003986 */ /* 0x000fe2000c101904 */
[----:B------:R-:W-:Y:S02]  /*10b4e0*/  ISETP.LT.AND P3, PT, R151, c[0x0][0x178], !P2 ;  /* 0x00005e0097007a0c */ /* 0x000fe40005761270 */
[----:B------:R-:W-:Y:S02]  /*10b4f0*/  ISETP.LT.AND P5, PT, R111, c[0x0][0x178], !P2 ;  /* 0x00005e006f007a0c */ /* 0x000fe400057a1270 */
[----:B------:R-:W-:Y:S02]  /*10b500*/  IADD3 R33, R33, c[0x0][0x198], RZ ;  /* 0x0000660021217a10 */ /* 0x000fe40007ffe0ff */
[----:B------:R-:W-:Y:S02]  /*10b510*/  IADD3 R12, R252, 0x1e9, RZ ;  /* 0x000001e9fc0c7810 */ /* 0x000fe40007ffe0ff */
[----:B------:R-:W-:Y:S01]  /*10b520*/  ISETP.LT.AND P6, PT, R150, c[0x0][0x178], !P0 ;  /* 0x00005e0096007a0c */ /* 0x000fe200047c1270 */
[----:B------:R-:W4:Y:S01]  /*10b530*/  LDS.128 R28, [R250+0x800] ;  /* 0x00080000fa1c7984 */ /* 0x000f220000000c00 */
[----:B-1----:R-:W-:Y:S01]  /*10b540*/  IMAD.WIDE R2, R33, 0x4, R174 ;  /* 0x0000000421027825 */ /* 0x002fe200078e02ae */
[----:B------:R-:W-:-:S03]  /*10b550*/  ISETP.GE.AND P1, PT, R12, c[0x0][0x17c], PT ;  /* 0x00005f000c007a0c */ /* 0x000fc60003f26270 */
[----:B--2---:R-:W-:-:S04]  /*10b560*/  IMAD.WIDE R8, R33, 0x4, R172 ;  /* 0x0000000421087825 */ /* 0x004fc800078e02ac */
[----:B------:R-:W-:Y:S01]  /*10b570*/  IMAD.WIDE R12, R33, 0x4, R6 ;  /* 0x00000004210c7825 */ /* 0x000fe200078e0206 */
[----:B------:R-:W-:Y:S01]  /*10b580*/  ISETP.LT.AND P2, PT, R186, c[0x0][0x178], !P2 ;  /* 0x00005e00ba007a0c */ /* 0x000fe20005741270 */
[----:B------:R1:W-:Y:S02]  /*10b590*/  @P4 STG.E [R2.64], R129 ;  /* 0x0000008102004986 */ /* 0x0003e4000c101904 */
[----:B------:R2:W-:Y:S01]  /*10b5a0*/  @P3 STG.E [R8.64], R157 ;  /* 0x0000009d08003986 */ /* 0x0005e2000c101904 */
[----:B------:R-:W-:Y:S01]  /*10b5b0*/  ISETP.LT.AND P3, PT, R151, c[0x0][0x178], !P0 ;  /* 0x00005e0097007a0c */ /* 0x000fe20004761270 */
[----:B------:R2:W-:Y:S01]  /*10b5c0*/  @P5 STG.E [R12.64], R213 ;  /* 0x000000d50c005986 */ /* 0x0005e2000c101904 */
[----:B------:R-:W-:Y:S02]  /*10b5d0*/  ISETP.LT.AND P5, PT, R111, c[0x0][0x178], !P0 ;  /* 0x00005e006f007a0c */ /* 0x000fe400047a1270 */
[C---:B------:R-:W-:Y:S01]  /*10b5e0*/  IADD3 R35, R33.reuse, c[0x0][0x198], RZ ;  /* 0x0000660021237a10 */ /* 0x040fe20007ffe0ff */
[----:B---3--:R-:W-:-:S04]  /*10b5f0*/  IMAD.WIDE R16, R33, 0x4, R4 ;  /* 0x0000000421107825 */ /* 0x008fc800078e0204 */
[----:B------:R-:W-:-:S04]  /*10b600*/  IMAD.WIDE R32, R35, 0x4, R174 ;  /* 0x0000000423207825 */ /* 0x000fc800078e02ae */
[----:B-1----:R-:W-:-:S04]  /*10b610*/  IMAD.WIDE R2, R35, 0x4, R172 ;  /* 0x0000000423027825 */ /* 0x002fc800078e02ac */
[----:B--2---:R-:W-:Y:S01]  /*10b620*/  IMAD.WIDE R8, R35, 0x4, R6 ;  /* 0x0000000423087825 */ /* 0x004fe200078e0206 */
[----:B------:R1:W-:Y:S03]  /*10b630*/  @P2 STG.E [R16.64], R21 ;  /* 0x0000001510002986 */ /* 0x0003e6000c101904 */
[----:B------:R-:W-:Y:S01]  /*10b640*/  @P6 STG.E [R32.64], R120 ;  /* 0x0000007820006986 */ /* 0x000fe2000c101904 */
[----:B------:R-:W-:Y:S02]  /*10b650*/  ISETP.LT.AND P0, PT, R186, c[0x0][0x178], !P0 ;  /* 0x00005e00ba007a0c */ /* 0x000fe40004701270 */
[----:B------:R-:W-:Y:S01]  /*10b660*/  ISETP.LT.AND P6, PT, R150, c[0x0][0x178], !P1 ;  /* 0x00005e0096007a0c */ /* 0x000fe20004fc1270 */
[----:B------:R2:W-:Y:S01]  /*10b670*/  @P3 STG.E [R2.64], R152 ;  /* 0x0000009802003986 */ /* 0x0005e2000c101904 */
[----:B------:R-:W-:Y:S01]  /*10b680*/  ISETP.LT.AND P3, PT, R151, c[0x0][0x178], !P1 ;  /* 0x00005e0097007a0c */ /* 0x000fe20004f61270 */
[----:B------:R3:W-:Y:S01]  /*10b690*/  @P5 STG.E [R8.64], R192 ;  /* 0x000000c008005986 */ /* 0x0007e2000c101904 */
[----:B------:R-:W-:-:S02]  /*10b6a0*/  ISETP.LT.AND P5, PT, R111, c[0x0][0x178], !P1 ;  /* 0x00005e006f007a0c */ /* 0x000fc40004fa1270 */
[C---:B------:R-:W-:Y:S01]  /*10b6b0*/  IADD3 R37, R35.reuse, c[0x0][0x198], RZ ;  /* 0x0000660023257a10 */ /* 0x040fe20007ffe0ff */
[----:B------:R-:W-:Y:S01]  /*10b6c0*/  ISETP.LT.AND P1, PT, R186, c[0x0][0x178], !P1 ;  /* 0x00005e00ba007a0c */ /* 0x000fe20004f21270 */
[----:B------:R-:W-:Y:S01]  /*10b6d0*/  IADD3 R0, R252, 0x1ea, RZ ;  /* 0x000001eafc007810 */ /* 0x000fe20007ffe0ff */
[----:B------:R-:W-:-:S04]  /*10b6e0*/  IMAD.WIDE R12, R35, 0x4, R4 ;  /* 0x00000004230c7825 */ /* 0x000fc800078e0204 */
[----:B-1----:R-:W-:-:S04]  /*10b6f0*/  IMAD.WIDE R16, R37, 0x4, R174 ;  /* 0x0000000425107825 */ /* 0x002fc800078e02ae */
[----:B------:R-:W-:-:S04]  /*10b700*/  IMAD.WIDE R20, R37, 0x4, R6 ;  /* 0x0000000425147825 */ /* 0x000fc800078e0206 */
[----:B--2---:R-:W-:Y:S01]  /*10b710*/  IMAD.WIDE R2, R37, 0x4, R172 ;  /* 0x0000000425027825 */ /* 0x004fe200078e02ac */
[----:B------:R-:W-:-:S03]  /*10b720*/  ISETP.GE.AND P4, PT, R0, c[0x0][0x17c], PT ;  /* 0x00005f0000007a0c */ /* 0x000fc60003f86270 */
[----:B------:R-:W-:Y:S01]  /*10b730*/  IADD3 R0, R252, 0x1eb, RZ ;  /* 0x000001ebfc007810 */ /* 0x000fe20007ffe0ff */
[----:B----4-:R1:W-:Y:S01]  /*10b740*/  @P0 STG.E [R12.64], R24 ;  /* 0x000000180c000986 */ /* 0x0103e2000c101904 */
[----:B---3--:R-:W-:-:S04]  /*10b750*/  IMAD.WIDE R8, R37, 0x4, R4 ;  /* 0x0000000425087825 */ /* 0x008fc800078e0204 */
[----:B------:R2:W-:Y:S02]  /*10b760*/  @P6 STG.E [R16.64], R121 ;  /* 0x0000007910006986 */ /* 0x0005e4000c101904 */
[----:B------:R3:W-:Y:S01]  /*10b770*/  @P3 STG.E [R2.64], R153 ;  /* 0x0000009902003986 */ /* 0x0007e2000c101904 */
[----:B------:R-:W-:Y:S02]  /*10b780*/  ISETP.GE.AND P2, PT, R0, c[0x0][0x17c], PT ;  /* 0x00005f0000007a0c */ /* 0x000fe40003f46270 */
[----:B------:R-:W-:Y:S01]  /*10b790*/  ISETP.LT.AND P0, PT, R150, c[0x0][0x178], !P4 ;  /* 0x00005e0096007a0c */ /* 0x000fe20006701270 */
[----:B------:R-:W-:Y:S01]  /*10b7a0*/  @P5 STG.E [R20.64], R193 ;  /* 0x000000c114005986 */ /* 0x000fe2000c101904 */
[----:B------:R-:W-:Y:S01]  /*10b7b0*/  ISETP.LT.AND P6, PT, R151, c[0x0][0x178], !P4 ;  /* 0x00005e0097007a0c */ /* 0x000fe200067c1270 */
[----:B------:R4:W-:Y:S01]  /*10b7c0*/  @P1 STG.E [R8.64], R25 ;  /* 0x0000001908001986 */ /* 0x0009e2000c101904 */
[----:B------:R-:W-:Y:S02]  /*10b7d0*/  ISETP.LT.AND P1, PT, R111, c[0x0][0x178], !P4 ;  /* 0x00005e006f007a0c */ /* 0x000fe40006721270 */
[----:B------:R-:W-:Y:S01]  /*10b7e0*/  IADD3 R39, R37, c[0x0][0x198], RZ ;  /* 0x0000660025277a10 */ /* 0x000fe20007ffe0ff */
[----:B------:R-:W-:Y:S01]  /*10b7f0*/  ISETP.LT.AND P4, PT, R186, c[0x0][0x178], !P4 ;  /* 0x00005e00ba007a0c */ /* 0x000fe20006781270 */
[----:B------:R-:W-:Y:S01]  /*10b800*/  ISETP.LT.AND P5, PT, R150, c[0x0][0x178], !P2 ;  /* 0x00005e0096007a0c */ /* 0x000fe200057a1270 */
[----:B------:R-:W4:Y:S01]  /*10b810*/  LDS.128 R32, [R249+0x800] ;  /* 0x00080000f9207984 */ /* 0x000f220000000c00 */
[C---:B------:R-:W-:Y:S01]  /*10b820*/  IADD3 R37, R39.reuse, c[0x0][0x198], RZ ;  /* 0x0000660027257a10 */ /* 0x040fe20007ffe0ff */
[----:B-1----:R-:W-:-:S04]  /*10b830*/  IMAD.WIDE R12, R39, 0x4, R174 ;  /* 0x00000004270c7825 */ /* 0x002fc800078e02ae */
        /* <DEDUP_REMOVED lines=16> */
[C---:B------:R-:W-:Y:S01]  /*10b940*/  IADD3 R25, R37.reuse, c[0x0][0x198], RZ ;  /* 0x0000660025197a10 */ /* 0x040fe20007ffe0ff */
[----:B-1----:R-:W-:-:S04]  /*10b950*/  IMAD.WIDE R12, R37, 0x4, R172 ;  /* 0x00000004250c7825 */ /* 0x002fc800078e02ac */
[----:B--2---:R-:W-:-:S04]  /*10b960*/  IMAD.WIDE R16, R37, 0x4, R6 ;  /* 0x0000000425107825 */ /* 0x004fc800078e0206 */
[----:B---3--:R-:W-:Y:S01]  /*10b970*/  IMAD.WIDE R2, R37, 0x4, R4 ;  /* 0x0000000425027825 */ /* 0x008fe200078e0204 */
[----:B------:R-:W-:Y:S01]  /*10b980*/  IADD3 R0, R252, 0x1ed, RZ ;  /* 0x000001edfc007810 */ /* 0x000fe20007ffe0ff */
[----:B------:R-:W1:Y:S02]  /*10b990*/  LDS.128 R36, [R248+0x800] ;  /* 0x00080000f8247984 */ /* 0x000e640000000c00 */
[----:B----4-:R-:W-:-:S04]  /*10b9a0*/  IMAD.WIDE R8, R25, 0x4, R174 ;  /* 0x0000000419087825 */ /* 0x010fc800078e02ae */
[----:B------:R-:W-:Y:S01]  /*10b9b0*/  IMAD.WIDE R20, R25, 0x4, R172 ;  /* 0x0000000419147825 */ /* 0x000fe200078e02ac */
[----:B------:R-:W-:Y:S01]  /*10b9c0*/  ISETP.GE.AND P0, PT, R0, c[0x0][0x17c], PT ;  /* 0x00005f0000007a0c */ /* 0x000fe20003f06270 */
[----:B------:R2:W-:Y:S02]  /*10b9d0*/  @P6 STG.E [R12.64], R161 ;  /* 0x000000a10c006986 */ /* 0x0005e4000c101904 */
[----:B------:R-:W-:Y:S01]  /*10b9e0*/  @P1 STG.E [R16.64], R201 ;  /* 0x000000c910001986 */ /* 0x000fe2000c101904 */
        /* <DEDUP_REMOVED lines=8> */
[C---:B------:R-:W-:Y:S02]  /*10ba70*/  IADD3 R41, R25.reuse, c[0x0][0x198], RZ ;  /* 0x0000660019297a10 */ /* 0x040fe40007ffe0ff */
[----:B------:R-:W-:Y:S01]  /*10ba80*/  IADD3 R0, R252, 0x1ee, RZ ;  /* 0x000001eefc007810 */ /* 0x000fe20007ffe0ff */
[----:B--2---:R-:W-:-:S04]  /*10ba90*/  IMAD.WIDE R12, R25, 0x4, R6 ;  /* 0x00000004190c7825 */ /* 0x004fc800078e0206 */
[----:B---3--:R-:W-:-:S04]  /*10baa0*/  IMAD.WIDE R2, R25, 0x4, R4 ;  /* 0x0000000419027825 */ /* 0x008fc800078e0204 */
[----:B----4-:R-:W-:-:S04]  /*10bab0*/  IMAD.WIDE R8, R41, 0x4, R174 ;  /* 0x0000000429087825 */ /* 0x010fc800078e02ae */
[----:B------:R-:W-:-:S04]  /*10bac0*/  IMAD.WIDE R16, R41, 0x4, R172 ;  /* 0x0000000429107825 */ /* 0x000fc800078e02ac */
[----:B------:R-:W-:Y:S01]  /*10bad0*/  IMAD.WIDE R20, R41, 0x4, R6 ;  /* 0x0000000429147825 */ /* 0x000fe200078e0206 */
[----:B------:R-:W-:Y:S01]  /*10bae0*/  ISETP.GE.AND P6, PT, R0, c[0x0][0x17c], PT ;  /* 0x00005f0000007a0c */ /* 0x000fe20003fc6270 */
[----:B------:R-:W-:Y:S01]  /*10baf0*/  @P1 STG.E [R12.64], R208 ;  /* 0x000000d00c001986 */ /* 0x000fe2000c101904 */
[----:B------:R-:W-:Y:S01]  /*10bb00*/  IADD3 R0, R252, 0x1ef, RZ ;  /* 0x000001effc007810 */ /* 0x000fe20007ffe0ff */
[----:B------:R2:W-:Y:S02]  /*10bb10*/  @P3 STG.E [R2.64], R32 ;  /* 0x0000002002003986 */ /* 0x0005e4000c101904 */
[----:B------:R3:W-:Y:S01]  /*10bb20*/  @P5 STG.E [R8.64], R113 ;  /* 0x0000007108005986 */ /* 0x0007e2000c101904 */
[----:B------:R4:W-:Y:S01]  /*10bb30*/  @P4 STG.E [R16.64], R145 ;  /* 0x0000009110004986 */ /* 0x0009e2000c101904 */
[----:B------:R-:W-:Y:S01]  /*10bb40*/  ISETP.LT.AND P0, PT, R186, c[0x0][0x178], !P0 ;  /* 0x00005e00ba007a0c */ /* 0x000fe20004701270 */
[----:B------:R1:W-:Y:S01]  /*10bb50*/  @P2 STG.E [R20.64], R209 ;  /* 0x000000d114002986 */ /* 0x0003e2000c101904 */
[----:B------:R-:W-:-:S02]  /*10bb60*/  ISETP.GE.AND P1, PT, R0, c[0x0][0x17c], PT ;  /* 0x00005f0000007a0c */ /* 0x000fc40003f26270 */
[----:B------:R-:W-:Y:S02]  /*10bb70*/  ISETP.LT.AND P2, PT, R150, c[0x0][0x178], !P6 ;  /* 0x00005e0096007a0c */ /* 0x000fe40007741270 */
[----:B------:R-:W-:Y:S01]  /*10bb80*/  ISETP.LT.AND P4, PT, R151, c[0x0][0x178], !P6 ;  /* 0x00005e0097007a0c */ /* 0x000fe20007781270 */
[----:B------:R-:W-:Y:S01]  /*10bb90*/  IMAD.WIDE R24, R41, 0x4, R4 ;  /* 0x0000000429187825 */ /* 0x000fe200078e0204 */
[----:B------:R-:W-:Y:S02]  /*10bba0*/  ISETP.LT.AND P3, PT, R111, c[0x0][0x178], !P6 ;  /* 0x00005e006f007a0c */ /* 0x000fe40007761270 */
[----:B------:R-:W-:Y:S01]  /*10bbb0*/  IADD3 R41, R41, c[0x0][0x198], RZ ;  /* 0x0000660029297a10 */ /* 0x000fe20007ffe0ff */
[----:B------:R-:W-:Y:S01]  /*10bbc0*/  ISETP.LT.AND P6, PT, R186, c[0x0][0x178], !P6 ;  /* 0x00005e00ba007a0c */ /* 0x000fe200077c1270 */
[----:B------:R-:W-:Y:S02]  /*10bbd0*/  ISETP.LT.AND P5, PT, R150, c[0x0][0x178], !P1 ;  /* 0x00005e0096007a0c */ /* 0x000fe40004fa1270 */
[C---:B------:R-:W-:Y:S01]  /*10bbe0*/  IADD3 R29, R41.reuse, c[0x0][0x198], RZ ;  /* 0x00006600291d7a10 */ /* 0x040fe20007ffe0ff */
[----:B--2---:R-:W-:-:S04]  /*10bbf0*/  IMAD.WIDE R2, R41, 0x4, R174 ;  /* 0x0000000429027825 */ /* 0x004fc800078e02ae */
[----:B---3--:R-:W-:-:S04]  /*10bc00*/  IMAD.WIDE R8, R41, 0x4, R172 ;  /* 0x0000000429087825 */ /* 0x008fc800078e02ac */
[----:B------:R-:W-:Y:S01]  /*10bc10*/  IMAD.WIDE R12, R41, 0x4, R6 ;  /* 0x00000004290c7825 */ /* 0x000fe200078e0206 */
[----:B------:R-:W-:-:S03]  /*10bc20*/  IADD3 R0, R252, 0x1f0, RZ ;  /* 0x000001f0fc007810 */ /* 0x000fc60007ffe0ff */
[----:B----4-:R-:W-:Y:S01]  /*10bc30*/  IMAD.WIDE R16, R41, 0x4, R4 ;  /* 0x0000000429107825 */ /* 0x010fe200078e0204 */
[----:B------:R2:W-:Y:S03]  /*10bc40*/  @P0 STG.E [R24.64], R33 ;  /* 0x0000002118000986 */ /* 0x0005e6000c101904 */
[----:B-1----:R-:W-:-:S04]  /*10bc50*/  IMAD.WIDE R20, R29, 0x4, R174 ;  /* 0x000000041d147825 */ /* 0x002fc800078e02ae */
[----:B------:R1:W-:Y:S02]  /*10bc60*/  @P2 STG.E [R2.64], R108 ;  /* 0x0000006c02002986 */ /* 0x0003e4000c101904 */
        /* <DEDUP_REMOVED lines=8> */
[----:B------:R-:W-:Y:S01]  /*10bcf0*/  ISETP.LT.AND P6, PT, R150, c[0x0][0x178], !P0 ;  /* 0x00005e0096007a0c */ /* 0x000fe200047c1270 */
[----:B------:R-:W-:Y:S01]  /*10bd00*/  ISETP.LT.AND P1, PT, R151, c[0x0][0x178], !P0 ;  /* 0x00005e0097007a0c */ /* 0x000fe20004721270 */
[C---:B--2---:R-:W-:Y:S01]  /*10bd10*/  IADD3 R25, R29.reuse, c[0x0][0x198], RZ ;  /* 0x000066001d197a10 */ /* 0x044fe20007ffe0ff */
[----:B-1----:R-:W-:-:S04]  /*10bd20*/  IMAD.WIDE R2, R29, 0x4, R172 ;  /* 0x000000041d027825 */ /* 0x002fc800078e02ac */
[----:B---3--:R-:W-:Y:S01]  /*10bd30*/  IMAD.WIDE R8, R29, 0x4, R6 ;  /* 0x000000041d087825 */ /* 0x008fe200078e0206 */
[----:B------:R-:W-:-:S03]  /*10bd40*/  IADD3 R0, R252, 0x1f1, RZ ;  /* 0x000001f1fc007810 */ /* 0x000fc60007ffe0ff */
[----:B----4-:R-:W-:-:S04]  /*10bd50*/  IMAD.WIDE R12, R29, 0x4, R4 ;  /* 0x000000041d0c7825 */ /* 0x010fc800078e0204 */
[----:B------:R-:W-:-:S04]  /*10bd60*/  IMAD.WIDE R16, R25, 0x4, R174 ;  /* 0x0000000419107825 */ /* 0x000fc800078e02ae */
[----:B------:R-:W-:Y:S01]  /*10bd70*/  IMAD.WIDE R20, R25, 0x4, R172 ;  /* 0x0000000419147825 */ /* 0x000fe200078e02ac */
[----:B------:R1:W-:Y:S01]  /*10bd80*/  @P3 STG.E [R2.64], R149 ;  /* 0x0000009502003986 */ /* 0x0003e2000c101904 */
[----:B------:R-:W-:Y:S02]  /*10bd90*/  ISETP.GE.AND P2, PT, R0, c[0x0][0x17c], PT ;  /* 0x00005f0000007a0c */ /* 0x000fe40003f46270 */
[----:B------:R2:W-:Y:S02]  /*10bda0*/  @P4 STG.E [R8.64], R217 ;  /* 0x000000d908004986 */ /* 0x0005e4000c101904 */
[----:B------:R3:W-:Y:S01]  /*10bdb0*/  @P5 STG.E [R12.64], R37 ;  /* 0x000000250c005986 */ /* 0x0007e2000c101904 */
[----:B------:R-:W-:Y:S01]  /*10bdc0*/  ISETP.LT.AND P5, PT, R111, c[0x0][0x178], !P0 ;  /* 0x00005e006f007a0c */ /* 0x000fe200047a1270 */
[----:B------:R4:W-:Y:S01]  /*10bdd0*/  @P6 STG.E [R16.64], R138 ;  /* 0x0000008a10006986 */ /* 0x0009e2000c101904 */
[----:B------:R-:W-:Y:S01]  /*10bde0*/  ISETP.LT.AND P0, PT, R186, c[0x0][0x178], !P0 ;  /* 0x00005e00ba007a0c */ /* 0x000fe20004701270 */
[----:B------:R3:W-:Y:S01]  /*10bdf0*/  @P1 STG.E [R20.64], R170 ;  /* 0x000000aa14001986 */ /* 0x0007e2000c101904 */
[----:B------:R-:W-:-:S02]  /*10be00*/  ISETP.LT.AND P1, PT, R150, c[0x0][0x178], !P2 ;  /* 0x00005e0096007a0c */ /* 0x000fc40005721270 */
[----:B------:R-:W-:Y:S02]  /*10be10*/  ISETP.LT.AND P3, PT, R151, c[0x0][0x178], !P2 ;  /* 0x00005e0097007a0c */ /* 0x000fe40005761270 */
[----:B------:R-:W-:Y:S01]  /*10be20*/  ISETP.LT.AND P6, PT, R111, c[0x0][0x178], !P2 ;  /* 0x00005e006f007a0c */ /* 0x000fe200057c1270 */
[----:B-1----:R-:W-:-:S04]  /*10be30*/  IMAD.WIDE R2, R25, 0x4, R6 ;  /* 0x0000000419027825 */ /* 0x002fc800078e0206 */
[C---:B--2---:R-:W-:Y:S01]  /*10be40*/  IMAD.WIDE R8, R25.reuse, 0x4, R4 ;  /* 0x0000000419087825 */ /* 0x044fe200078e0204 */
[----:B------:R-:W-:Y:S02]  /*10be50*/  IADD3 R25, R25, c[0x0][0x198], RZ ;  /* 0x0000660019197a10 */ /* 0x000fe40007ffe0ff */
[----:B------:R-:W-:-:S03]  /*10be60*/  IADD3 R24, R252, 0x1f2, RZ ;  /* 0x000001f2fc187810 */ /* 0x000fc60007ffe0ff */
[----:B---3--:R-:W-:-:S04]  /*10be70*/  IMAD.WIDE R12, R25, 0x4, R174 ;  /* 0x00000004190c7825 */ /* 0x008fc800078e02ae */
[----:B----4-:R-:W-:Y:S01]  /*10be80*/  IMAD.WIDE R16, R25, 0x4, R172 ;  /* 0x0000000419107825 */ /* 0x010fe200078e02ac */
[----:B------:R-:W-:-:S03]  /*10be90*/  ISETP.GE.AND P4, PT, R24, c[0x0][0x17c], PT ;  /* 0x00005f0018007a0c */ /* 0x000fc60003f86270 */
[----:B------:R-:W-:Y:S01]  /*10bea0*/  IMAD.WIDE R20, R25, 0x4, R6 ;  /* 0x0000000419147825 */ /* 0x000fe200078e0206 */
[----:B------:R1:W-:Y:S03]  /*10beb0*/  @P5 STG.E [R2.64], R190 ;  /* 0x000000be02005986 */ /* 0x0003e6000c101904 */
[----:B------:R2:W-:Y:S01]  /*10bec0*/  @P0 STG.E [R8.64], R18 ;  /* 0x0000001208000986 */ /* 0x0005e2000c101904 */
[----:B------:R-:W-:Y:S01]  /*10bed0*/  ISETP.LT.AND P2, PT, R186, c[0x0][0x178], !P2 ;  /* 0x00005e00ba007a0c */ /* 0x000fe20005741270 */
[----:B------:R3:W-:Y:S01]  /*10bee0*/  @P1 STG.E [R12.64], R139 ;  /* 0x0000008b0c001986 */ /* 0x0007e2000c101904 */
[----:B------:R-:W-:Y:S01]  /*10bef0*/  ISETP.LT.AND P0, PT, R150, c[0x0][0x178], !P4 ;  /* 0x00005e0096007a0c */ /* 0x000fe20006701270 */
[----:B------:R4:W-:Y:S01]  /*10bf00*/  @P3 STG.E [R16.64], R171 ;  /* 0x000000ab10003986 */ /* 0x0009e2000c101904 */
[----:B------:R4:W-:Y:S01]  /*10bf10*/  @P6 STG.E [R20.64], R191 ;  /* 0x000000bf14006986 */ /* 0x0009e2000c101904 */
[----:B------:R-:W-:-:S02]  /*10bf20*/  ISETP.LT.AND P1, PT, R151, c[0x0][0x178], !P4 ;  /* 0x00005e0097007a0c */ /* 0x000fc40006721270 */
[----:B------:R-:W-:Y:S02]  /*10bf30*/  ISETP.LT.AND P6, PT, R111, c[0x0][0x178], !P4 ;  /* 0x00005e006f007a0c */ /* 0x000fe400067c1270 */
[C---:B------:R-:W-:Y:S02]  /*10bf40*/  IADD3 R29, R25.reuse, c[0x0][0x198], RZ ;  /* 0x00006600191d7a10 */ /* 0x040fe40007ffe0ff */
[----:B------:R-:W-:Y:S01]  /*10bf50*/  IADD3 R0, R252, 0x1f3, RZ ;  /* 0x000001f3fc007810 */ /* 0x000fe20007ffe0ff */
[----:B-1----:R-:W-:-:S04]  /*10bf60*/  IMAD.WIDE R2, R25, 0x4, R4 ;  /* 0x0000000419027825 */ /* 0x002fc800078e0204 */
[----:B--2---:R-:W-:-:S04]  /*10bf70*/  IMAD.WIDE R8, R29, 0x4, R174 ;  /* 0x000000041d087825 */ /* 0x004fc800078e02ae */
[----:B---3--:R-:W-:Y:S01]  /*10bf80*/  IMAD.WIDE R12, R29, 0x4, R172 ;  /* 0x000000041d0c7825 */ /* 0x008fe200078e02ac */
[----:B------:R-:W-:-:S03]  /*10bf90*/  ISETP.GE.AND P5, PT, R0, c[0x0][0x17c], PT ;  /* 0x00005f0000007a0c */ /* 0x000fc60003fa6270 */
        /* <DEDUP_REMOVED lines=31> */
[C---:B-1----:R-:W-:Y:S01]  /*10c190*/  IADD3 R21, R29.reuse, c[0x0][0x198], RZ ;  /* 0x000066001d157a10 */ /* 0x042fe20007ffe0ff */
[----:B------:R-:W-:-:S04]  /*10c1a0*/  IMAD.WIDE R18, R29, 0x4, R174 ;  /* 0x000000041d127825 */ /* 0x000fc800078e02ae */
[----:B--2---:R-:W-:-:S04]  /*10c1b0*/  IMAD.WIDE R2, R29, 0x4, R172 ;  /* 0x000000041d027825 */ /* 0x004fc800078e02ac */
[----:B---3--:R-:W-:Y:S01]  /*10c1c0*/  IMAD.WIDE R8, R29, 0x4, R6 ;  /* 0x000000041d087825 */ /* 0x008fe200078e0206 */
[----:B------:R-:W-:-:S03]  /*10c1d0*/  IADD3 R0, R252, 0x1f6, RZ ;  /* 0x000001f6fc007810 */ /* 0x000fc60007ffe0ff */
[----:B----4-:R-:W-:Y:S01]  /*10c1e0*/  IMAD.WIDE R12, R29, 0x4, R4 ;  /* 0x000000041d0c7825 */ /* 0x010fe200078e0204 */
[----:B------:R1:W-:Y:S03]  /*10c1f0*/  @P4 STG.E [R18.64], R126 ;  /* 0x0000007e12004986 */ /* 0x0003e6000c101904 */
[----:B------:R-:W-:-:S04]  /*10c200*/  IMAD.WIDE R10, R21, 0x4, R174 ;  /* 0x00000004150a7825 */ /* 0x000fc800078e02ae */
[----:B------:R2:W-:Y:S01]  /*10c210*/  @P1 STG.E [R2.64], R142 ;  /* 0x0000008e02001986 */ /* 0x0005e2000c101904 */
[----:B------:R-:W-:Y:S02]  /*10c220*/  ISETP.GE.AND P0, PT, R0, c[0x0][0x17c], PT ;  /* 0x00005f0000007a0c */ /* 0x000fe40003f06270 */
[----:B------:R-:W-:Y:S01]  /*10c230*/  ISETP.LT.AND P4, PT, R151, c[0x0][0x178], !P2 ;  /* 0x00005e0097007a0c */ /* 0x000fe20005781270 */
[----:B------:R3:W-:Y:S01]  /*10c240*/  @P5 STG.E [R8.64], R206 ;  /* 0x000000ce08005986 */ /* 0x0007e2000c101904 */
[----:B------:R4:W-:Y:S01]  /*10c250*/  @P3 STG.E [R12.64], R14 ;  /* 0x0000000e0c003986 */ /* 0x0009e2000c101904 */
[----:B------:R-:W-:Y:S01]  /*10c260*/  ISETP.LT.AND P3, PT, R111, c[0x0][0x178], !P2 ;  /* 0x00005e006f007a0c */ /* 0x000fe20005761270 */
[----:B------:R4:W-:Y:S01]  /*10c270*/  @P6 STG.E [R10.64], R127 ;  /* 0x0000007f0a006986 */ /* 0x0009e2000c101904 */
[----:B------:R-:W-:Y:S02]  /*10c280*/  ISETP.LT.AND P2, PT, R186, c[0x0][0x178], !P2 ;  /* 0x00005e00ba007a0c */ /* 0x000fe40005741270 */
[----:B------:R-:W-:-:S02]  /*10c290*/  ISETP.LT.AND P6, PT, R150, c[0x0][0x178], !P0 ;  /* 0x00005e0096007a0c */ /* 0x000fc400047c1270 */
[----:B------:R-:W-:Y:S02]  /*10c2a0*/  ISETP.LT.AND P5, PT, R151, c[0x0][0x178], !P0 ;  /* 0x00005e0097007a0c */ /* 0x000fe400047a1270 */
[C---:B-1----:R-:W-:Y:S01]  /*10c2b0*/  IADD3 R19, R21.reuse, c[0x0][0x198], RZ ;  /* 0x0000660015137a10 */ /* 0x042fe20007ffe0ff */
[----:B------:R-:W-:Y:S01]  /*10c2c0*/  IMAD.WIDE R16, R21, 0x4, R172 ;  /* 0x0000000415107825 */ /* 0x000fe200078e02ac */
[----:B------:R-:W-:-:S03]  /*10c2d0*/  IADD3 R0, R252, 0x1f7, RZ ;  /* 0x000001f7fc007810 */ /* 0x000fc60007ffe0ff */
[----:B--2---:R-:W-:-:S04]  /*10c2e0*/  IMAD.WIDE R2, R21, 0x4, R6 ;  /* 0x0000000415027825 */ /* 0x004fc800078e0206 */
[----:B---3--:R-:W-:-:S04]  /*10c2f0*/  IMAD.WIDE R8, R21, 0x4, R4 ;  /* 0x0000000415087825 */ /* 0x008fc800078e0204 */
[C---:B----4-:R-:W-:Y:S01]  /*10c300*/  IMAD.WIDE R12, R19.reuse, 0x4, R174 ;  /* 0x00000004130c7825 */ /* 0x050fe200078e02ae */
[----:B------:R1:W-:Y:S03]  /*10c310*/  @P4 STG.E [R16.64], R143 ;  /* 0x0000008f10004986 */ /* 0x0003e6000c101904 */
[----:B------:R-:W-:Y:S01]  /*10c320*/  IMAD.WIDE R10, R19, 0x4, R172 ;  /* 0x00000004130a7825 */ /* 0x000fe200078e02ac */
[----:B------:R-:W-:Y:S02]  /*10c330*/  ISETP.GE.AND P1, PT, R0, c[0x0][0x17c], PT ;  /* 0x00005f0000007a0c */ /* 0x000fe40003f26270 */
[----:B------:R-:W-:Y:S01]  /*10c340*/  ISETP.LT.AND P4, PT, R111, c[0x0][0x178], !P0 ;  /* 0x00005e006f007a0c */ /* 0x000fe20004781270 */
[----:B------:R2:W-:Y:S01]  /*10c350*/  @P3 STG.E [R2.64], R207 ;  /* 0x000000cf02003986 */ /* 0x0005e2000c101904 */
[----:B------:R3:W-:Y:S02]  /*10c360*/  @P2 STG.E [R8.64], R15 ;  /* 0x0000000f08002986 */ /* 0x0007e4000c101904 */
        /* <DEDUP_REMOVED lines=8> */
[----:B--2---:R-:W-:Y:S01]  /*10c3f0*/  IMAD.WIDE R2, R19, 0x4, R4 ;  /* 0x0000000413027825 */ /* 0x004fe200078e0204 */
[----:B------:R-:W-:-:S03]  /*10c400*/  IADD3 R0, R252, 0x1f8, RZ ;  /* 0x000001f8fc007810 */ /* 0x000fc60007ffe0ff */
[----:B---3--:R-:W-:-:S04]  /*10c410*/  IMAD.WIDE R8, R21, 0x4, R174 ;  /* 0x0000000415087825 */ /* 0x008fc800078e02ae */
[C---:B----4-:R-:W-:Y:S01]  /*10c420*/  IMAD.WIDE R12, R21.reuse, 0x4, R6 ;  /* 0x00000004150c7825 */ /* 0x050fe200078e0206 */
[----:B------:R-:W-:Y:S03]  /*10c430*/  @P4 STG.E [R16.64], R214 ;  /* 0x000000d610004986 */ /* 0x000fe6000c101904 */
[----:B------:R-:W-:Y:S01]  /*10c440*/  IMAD.WIDE R10, R21, 0x4, R172 ;  /* 0x00000004150a7825 */ /* 0x000fe200078e02ac */
[----:B------:R-:W-:Y:S02]  /*10c450*/  ISETP.LT.AND P4, PT, R186, c[0x0][0x178], !P1 ;  /* 0x00005e00ba007a0c */ /* 0x000fe40004f81270 */
[----:B------:R-:W-:Y:S01]  /*10c460*/  ISETP.GE.AND P3, PT, R0, c[0x0][0x17c], PT ;  /* 0x00005f0000007a0c */ /* 0x000fe20003f66270 */
[----:B------:R1:W-:Y:S01]  /*10c470*/  @P0 STG.E [R2.64], R22 ;  /* 0x0000001602000986 */ /* 0x0003e2000c101904 */
[----:B------:R2:W-:Y:S02]  /*10c480*/  @P6 STG.E [R8.64], R131 ;  /* 0x0000008308006986 */ /* 0x0005e4000c101904 */
[----:B------:R3:W-:Y:S02]  /*10c490*/  @P5 STG.E [R10.64], R159 ;  /* 0x0000009f0a005986 */ /* 0x0007e4000c101904 */
[----:B------:R4:W-:Y:S01]  /*10c4a0*/  @P2 STG.E [R12.64], R215 ;  /* 0x000000d70c002986 */ /* 0x0009e2000c101904 */
[----:B------:R-:W-:-:S02]  /*10c4b0*/  IADD3 R0, R252, 0x1f9, RZ ;  /* 0x000001f9fc007810 */ /* 0x000fc40007ffe0ff */
[----:B------:R-:W-:Y:S02]  /*10c4c0*/  ISETP.LT.AND P2, PT, R150, c[0x0][0x178], !P3 ;  /* 0x00005e0096007a0c */ /* 0x000fe40005f41270 */
[----:B------:R-:W-:Y:S01]  /*10c4d0*/  ISETP.LT.AND P0, PT, R151, c[0x0][0x178], !P3 ;  /* 0x00005e0097007a0c */ /* 0x000fe20005f01270 */
[C---:B------:R-:W-:Y:S01]  /*10c4e0*/  IMAD.WIDE R14, R21.reuse, 0x4, R4 ;  /* 0x00000004150e7825 */ /* 0x040fe200078e0204 */
[----:B------:R-:W-:Y:S02]  /*10c4f0*/  IADD3 R21, R21, c[0x0][0x198], RZ ;  /* 0x0000660015157a10 */ /* 0x000fe40007ffe0ff */
[----:B------:R-:W-:Y:S02]  /*10c500*/  ISETP.GE.AND P1, PT, R0, c[0x0][0x17c], PT ;  /* 0x00005f0000007a0c */ /* 0x000fe40003f26270 */
[----:B------:R-:W-:Y:S01]  /*10c510*/  ISETP.LT.AND P6, PT, R111, c[0x0][0x178], !P3 ;  /* 0x00005e006f007a0c */ /* 0x000fe20005fc1270 */
[----:B------:R-:W-:Y:S01]  /*10c520*/  ISETP.LT.AND P3, PT, R186, c[0x0][0x178], !P3 ;  /* 0x00005e00ba007a0c */ /* 0x000fe20005f61270 */
[----:B------:R-:W-:Y:S01]  /*10c530*/  @P4 STG.E [R14.64], R23 ;  /* 0x000000170e004986 */ /* 0x000fe2000c101904 */
[----:B------:R-:W-:Y:S01]  /*10c540*/  ISETP.LT.AND P4, PT, R150, c[0x0][0x178], !P1 ;  /* 0x00005e0096007a0c */ /* 0x000fe20004f81270 */
[----:B-1----:R-:W-:-:S04]  /*10c550*/  IMAD.WIDE R2, R21, 0x4, R174 ;  /* 0x0000000415027825 */ /* 0x002fc800078e02ae */
[C---:B--2---:R-:W-:Y:S01]  /*10c560*/  IMAD.WIDE R8, R21.reuse, 0x4, R172 ;  /* 0x0000000415087825 */ /* 0x044fe200078e02ac */
[----:B------:R-:W-:Y:S02]  /*10c570*/  IADD3 R0, R252, 0x1fa, RZ ;  /* 0x000001fafc007810 */ /* 0x000fe40007ffe0ff */
[C---:B------:R-:W-:Y:S01]  /*10c580*/  IADD3 R19, R21.reuse, c[0x0][0x198], RZ ;  /* 0x0000660015137a10 */ /* 0x040fe20007ffe0ff */
[C---:B---3--:R-:W-:Y:S01]  /*10c590*/  IMAD.WIDE R10, R21.reuse, 0x4, R6 ;  /* 0x00000004150a7825 */ /* 0x048fe200078e0206 */
[----:B------:R1:W-:Y:S03]  /*10c5a0*/  @P2 STG.E [R2.64], R122 ;  /* 0x0000007a02002986 */ /* 0x0003e6000c101904 */
[----:B------:R2:W-:Y:S01]  /*10c5b0*/  @P0 STG.E [R8.64], R154 ;  /* 0x0000009a08000986 */ /* 0x0005e2000c101904 */
[----:B------:R-:W-:Y:S01]  /*10c5c0*/  ISETP.GE.AND P5, PT, R0, c[0x0][0x17c], PT ;  /* 0x00005f0000007a0c */ /* 0x000fe20003fa6270 */
[----:B----4-:R-:W-:Y:S01]  /*10c5d0*/  IMAD.WIDE R12, R21, 0x4, R4 ;  /* 0x00000004150c7825 */ /* 0x010fe200078e0204 */
[----:B------:R-:W-:-:S03]  /*10c5e0*/  ISETP.LT.AND P0, PT, R151, c[0x0][0x178], !P1 ;  /* 0x00005e0097007a0c */ /* 0x000fc60004f01270 */
[----:B------:R-:W-:Y:S01]  /*10c5f0*/  IMAD.WIDE R16, R19, 0x4, R174 ;  /* 0x0000000413107825 */ /* 0x000fe200078e02ae */
[----:B------:R-:W-:-:S03]  /*10c600*/  ISETP.LT.AND P2, PT, R111, c[0x0][0x178], !P1 ;  /* 0x00005e006f007a0c */ /* 0x000fc60004f41270 */
[----:B------:R-:W-:Y:S01]  /*10c610*/  ISETP.LT.AND P1, PT, R186, c[0x0][0x178], !P1 ;  /* 0x00005e00ba007a0c */ /* 0x000fe20004f21270 */
[----:B------:R3:W-:Y:S01]  /*10c620*/  @P6 STG.E [R10.64], R194 ;  /* 0x000000c20a006986 */ /* 0x0007e2000c101904 */
[----:B------:R-:W-:Y:S01]  /*10c630*/  ISETP.LT.AND P6, PT, R150, c[0x0][0x178], !P5 ;  /* 0x00005e0096007a0c */ /* 0x000fe20006fc1270 */
[----:B------:R4:W-:Y:S02]  /*10c640*/  @P3 STG.E [R12.64], R26 ;  /* 0x0000001a0c003986 */ /* 0x0009e4000c101904 */
[----:B------:R4:W-:Y:S01]  /*10c650*/  @P4 STG.E [R16.64], R123 ;  /* 0x0000007b10004986 */ /* 0x0009e2000c101904 */
[----:B------:R-:W-:Y:S02]  /*10c660*/  ISETP.LT.AND P4, PT, R151, c[0x0][0x178], !P5 ;  /* 0x00005e0097007a0c */ /* 0x000fe40006f81270 */
[C---:B------:R-:W-:Y:S01]  /*10c670*/  IADD3 R21, R19.reuse, c[0x0][0x198], RZ ;  /* 0x0000660013157a10 */ /* 0x040fe20007ffe0ff */
[----:B-1----:R-:W-:-:S04]  /*10c680*/  IMAD.WIDE R2, R19, 0x4, R172 ;  /* 0x0000000413027825 */ /* 0x002fc800078e02ac */
[----:B--2---:R-:W-:Y:S01]  /*10c690*/  IMAD.WIDE R8, R19, 0x4, R6 ;  /* 0x0000000413087825 */ /* 0x004fe200078e0206 */
[----:B------:R-:W-:-:S03]  /*10c6a0*/  IADD3 R0, R252, 0x1fb, RZ ;  /* 0x000001fbfc007810 */ /* 0x000fc60007ffe0ff */
[----:B---3--:R-:W-:-:S04]  /*10c6b0*/  IMAD.WIDE R10, R19, 0x4, R4 ;  /* 0x00000004130a7825 */ /* 0x008fc800078e0204 */
[C---:B----4-:R-:W-:Y:S01]  /*10c6c0*/  IMAD.WIDE R12, R21.reuse, 0x4, R174 ;  /* 0x00000004150c7825 */ /* 0x050fe200078e02ae */
[----:B------:R1:W-:Y:S01]  /*10c6d0*/  @P0 STG.E [R2.64], R155 ;  /* 0x0000009b02000986 */ /* 0x0003e2000c101904 */
[----:B------:R-:W-:Y:S02]  /*10c6e0*/  ISETP.GE.AND P3, PT, R0, c[0x0][0x17c], PT ;  /* 0x00005f0000007a0c */ /* 0x000fe40003f66270 */
[----:B------:R2:W-:Y:S02]  /*10c6f0*/  @P2 STG.E [R8.64], R195 ;  /* 0x000000c308002986 */ /* 0x0005e4000c101904 */
[----:B------:R-:W-:Y:S01]  /*10c700*/  IMAD.WIDE R14, R21, 0x4, R172 ;  /* 0x00000004150e7825 */ /* 0x000fe200078e02ac */
[----:B------:R3:W-:Y:S01]  /*10c710*/  @P1 STG.E [R10.64], R27 ;  /* 0x0000001b0a001986 */ /* 0x0007e2000c101904 */
[----:B------:R-:W-:Y:S02]  /*10c720*/  ISETP.LT.AND P1, PT, R111, c[0x0][0x178], !P5 ;  /* 0x00005e006f007a0c */ /* 0x000fe40006f21270 */
[----:B------:R4:W-:Y:S01]  /*10c730*/  @P6 STG.E [R12.64], R118 ;  /* 0x000000760c006986 */ /* 0x0009e2000c101904 */
[----:B------:R-:W-:-:S02]  /*10c740*/  ISETP.LT.AND P5, PT, R186, c[0x0][0x178], !P5 ;  /* 0x00005e00ba007a0c */ /* 0x000fc40006fa1270 */
[----:B------:R-:W-:Y:S01]  /*10c750*/  ISETP.LT.AND P6, PT, R150, c[0x0][0x178], !P3 ;  /* 0x00005e0096007a0c */ /* 0x000fe20005fc1270 */
[----:B------:R4:W-:Y:S01]  /*10c760*/  @P4 STG.E [R14.64], R162 ;  /* 0x000000a20e004986 */ /* 0x0009e2000c101904 */
[----:B------:R-:W-:Y:S02]  /*10c770*/  ISETP.LT.AND P0, PT, R151, c[0x0][0x178], !P3 ;  /* 0x00005e0097007a0c */ /* 0x000fe40005f01270 */
[----:B------:R-:W-:Y:S02]  /*10c780*/  IADD3 R17, R21, c[0x0][0x198], RZ ;  /* 0x0000660015117a10 */ /* 0x000fe40007ffe0ff */
[----:B------:R-:W-:Y:S02]  /*10c790*/  ISETP.LT.AND P4, PT, R111, c[0x0][0x178], !P3 ;  /* 0x00005e006f007a0c */ /* 0x000fe40005f81270 */
[----:B------:R-:W-:Y:S01]  /*10c7a0*/  IADD3 R16, R252, 0x1fc, RZ ;  /* 0x000001fcfc107810 */ /* 0x000fe20007ffe0ff */
[----:B-1----:R-:W-:-:S04]  /*10c7b0*/  IMAD.WIDE R2, R21, 0x4, R6 ;  /* 0x0000000415027825 */ /* 0x002fc800078e0206 */
[----:B--2---:R-:W-:-:S04]  /*10c7c0*/  IMAD.WIDE R8, R21, 0x4, R4 ;  /* 0x0000000415087825 */ /* 0x004fc800078e0204 */
[----:B---3--:R-:W-:Y:S01]  /*10c7d0*/  IMAD.WIDE R10, R17, 0x4, R174 ;  /* 0x00000004110a7825 */ /* 0x008fe200078e02ae */
[----:B------:R-:W-:-:S03]  /*10c7e0*/  ISETP.GE.AND P2, PT, R16, c[0x0][0x17c], PT ;  /* 0x00005f0010007a0c */ /* 0x000fc60003f46270 */
[C---:B----4-:R-:W-:Y:S01]  /*10c7f0*/  IMAD.WIDE R12, R17.reuse, 0x4, R172 ;  /* 0x00000004110c7825 */ /* 0x050fe200078e02ac */
[----:B------:R1:W-:Y:S03]  /*10c800*/  @P1 STG.E [R2.64], R202 ;  /* 0x000000ca02001986 */ /* 0x0003e6000c101904 */
[----:B------:R-:W-:-:S04]  /*10c810*/  IMAD.WIDE R14, R17, 0x4, R6 ;  /* 0x00000004110e7825 */ /* 0x000fc800078e0206 */
[----:B------:R2:W-:Y:S02]  /*10c820*/  @P5 STG.E [R8.64], R30 ;  /* 0x0000001e08005986 */ /* 0x0005e4000c101904 */
[----:B------:R3:W-:Y:S01]  /*10c830*/  @P6 STG.E [R10.64], R119 ;  /* 0x000000770a006986 */ /* 0x0007e2000c101904 */
[----:B------:R-:W-:Y:S02]  /*10c840*/  ISETP.LT.AND P3, PT, R186, c[0x0][0x178], !P3 ;  /* 0x00005e00ba007a0c */ /* 0x000fe40005f61270 */
[----:B------:R-:W-:Y:S02]  /*10c850*/  ISETP.LT.AND P6, PT, R150, c[0x0][0x178], !P2 ;  /* 0x00005e0096007a0c */ /* 0x000fe400057c1270 */
[----:B------:R-:W-:Y:S01]  /*10c860*/  ISETP.LT.AND P5, PT, R151, c[0x0][0x178], !P2 ;  /* 0x00005e0097007a0c */ /* 0x000fe200057a1270 */
[----:B------:R4:W-:Y:S01]  /*10c870*/  @P0 STG.E [R12.64], R163 ;  /* 0x000000a30c000986 */ /* 0x0009e2000c101904 */
[----:B------:R4:W-:Y:S01]  /*10c880*/  @P4 STG.E [R14.64], R203 ;  /* 0x000000cb0e004986 */ /* 0x0009e2000c101904 */
[----:B------:R-:W-:-:S02]  /*10c890*/  IADD3 R19, R17, c[0x0][0x198], RZ ;  /* 0x0000660011137a10 */ /* 0x000fc40007ffe0ff */
[----:B------:R-:W-:Y:S01]  /*10c8a0*/  ISETP.LT.AND P4, PT, R111, c[0x0][0x178], !P2 ;  /* 0x00005e006f007a0c */ /* 0x000fe20005781270 */
[----:B------:R-:W-:Y:S01]  /*10c8b0*/  ISETP.LT.AND P2, PT, R186, c[0x0][0x178], !P2 ;  /* 0x00005e00ba007a0c */ /* 0x000fe20005741270 */
[----:B------:R-:W-:Y:S01]  /*10c8c0*/  IADD3 R0, R252, 0x1fd, RZ ;  /* 0x000001fdfc007810 */ /* 0x000fe20007ffe0ff */
[----:B-1----:R-:W-:-:S04]  /*10c8d0*/  IMAD.WIDE R2, R17, 0x4, R4 ;  /* 0x0000000411027825 */ /* 0x002fc800078e0204 */
[----:B--2---:R-:W-:-:S04]  /*10c8e0*/  IMAD.WIDE R8, R19, 0x4, R174 ;  /* 0x0000000413087825 */ /* 0x004fc800078e02ae */
[----:B---3--:R-:W-:Y:S01]  /*10c8f0*/  IMAD.WIDE R10, R19, 0x4, R172 ;  /* 0x00000004130a7825 */ /* 0x008fe200078e02ac */
[----:B------:R-:W-:-:S03]  /*10c900*/  ISETP.GE.AND P1, PT, R0, c[0x0][0x17c], PT ;  /* 0x00005f0000007a0c */ /* 0x000fc60003f26270 */
[----:B------:R-:W-:Y:S01]  /*10c910*/  IADD3 R0, R252, 0x1fe, RZ ;  /* 0x000001fefc007810 */ /* 0x000fe20007ffe0ff */
[----:B------:R1:W-:Y:S01]  /*10c920*/  @P3 STG.E [R2.64], R31 ;  /* 0x0000001f02003986 */ /* 0x0003e2000c101904 */
[----:B----4-:R-:W-:-:S04]  /*10c930*/  IMAD.WIDE R12, R19, 0x4, R6 ;  /* 0x00000004130c7825 */ /* 0x010fc800078e0206 */
[----:B------:R2:W-:Y:S02]  /*10c940*/  @P6 STG.E [R8.64], R114 ;  /* 0x0000007208006986 */ /* 0x0005e4000c101904 */
[----:B------:R-:W-:Y:S01]  /*10c950*/  IMAD.WIDE R14, R19, 0x4, R4 ;  /* 0x00000004130e7825 */ /* 0x000fe200078e0204 */
[----:B------:R3:W-:Y:S01]  /*10c960*/  @P5 STG.E [R10.64], R146 ;  /* 0x000000920a005986 */ /* 0x0007e2000c101904 */
[----:B------:R-:W-:Y:S02]  /*10c970*/  ISETP.GE.AND P0, PT, R0, c[0x0][0x17c], PT ;  /* 0x00005f0000007a0c */ /* 0x000fe40003f06270 */
[----:B------:R-:W-:Y:S02]  /*10c980*/  ISETP.LT.AND P5, PT, R150, c[0x0][0x178], !P1 ;  /* 0x00005e0096007a0c */ /* 0x000fe40004fa1270 */
[----:B------:R-:W-:Y:S01]  /*10c990*/  ISETP.LT.AND P6, PT, R151, c[0x0][0x178], !P1 ;  /* 0x00005e0097007a0c */ /* 0x000fe20004fc1270 */
[----:B------:R4:W-:Y:S01]  /*10c9a0*/  @P4 STG.E [R12.64], R210 ;  /* 0x000000d20c004986 */ /* 0x0009e2000c101904 */
[----:B------:R-:W-:-:S02]  /*10c9b0*/  ISETP.LT.AND P4, PT, R111, c[0x0][0x178], !P1 ;  /* 0x00005e006f007a0c */ /* 0x000fc40004f81270 */
[----:B------:R-:W-:Y:S01]  /*10c9c0*/  IADD3 R17, R19, c[0x0][0x198], RZ ;  /* 0x0000660013117a10 */ /* 0x000fe20007ffe0ff */
[----:B------:R4:W-:Y:S01]  /*10c9d0*/  @P2 STG.E [R14.64], R34 ;  /* 0x000000220e002986 */ /* 0x0009e2000c101904 */
[----:B------:R-:W-:Y:S02]  /*10c9e0*/  ISETP.LT.AND P1, PT, R186, c[0x0][0x178], !P1 ;  /* 0x00005e00ba007a0c */ /* 0x000fe40004f21270 */
[----:B------:R-:W-:Y:S02]  /*10c9f0*/  ISETP.LT.AND P2, PT, R150, c[0x0][0x178], !P0 ;  /* 0x00005e0096007a0c */ /* 0x000fe40004741270 */
[----:B------:R-:W-:Y:S02]  /*10ca00*/  IADD3 R252, R252, 0x1ff, RZ ;  /* 0x000001fffcfc7810 */ /* 0x000fe40007ffe0ff */
[C---:B------:R-:W-:Y:S01]  /*10ca10*/  IADD3 R19, R17.reuse, c[0x0][0x198], RZ ;  /* 0x0000660011137a10 */ /* 0x040fe20007ffe0ff */
[----:B-1----:R-:W-:-:S04]  /*10ca20*/  IMAD.WIDE R2, R17, 0x4, R174 ;  /* 0x0000000411027825 */ /* 0x002fc800078e02ae */
[----:B--2---:R-:W-:-:S04]  /*10ca30*/  IMAD.WIDE R8, R17, 0x4, R172 ;  /* 0x0000000411087825 */ /* 0x004fc800078e02ac */
[----:B---3--:R-:W-:Y:S01]  /*10ca40*/  IMAD.WIDE R10, R17, 0x4, R6 ;  /* 0x00000004110a7825 */ /* 0x008fe200078e0206 */
[----:B------:R-:W-:-:S03]  /*10ca50*/  ISETP.GE.AND P3, PT, R252, c[0x0][0x17c], PT ;  /* 0x00005f00fc007a0c */ /* 0x000fc60003f66270 */
[----:B----4-:R-:W-:-:S04]  /*10ca60*/  IMAD.WIDE R12, R17, 0x4, R4 ;  /* 0x00000004110c7825 */ /* 0x010fc800078e0204 */
[----:B------:R-:W-:Y:S01]  /*10ca70*/  IMAD.WIDE R16, R19, 0x4, R174 ;  /* 0x0000000413107825 */ /* 0x000fe200078e02ae */
[----:B------:R1:W-:Y:S03]  /*10ca80*/  @P5 STG.E [R2.64], R115 ;  /* 0x0000007302005986 */ /* 0x0003e6000c101904 */
[----:B------:R2:W-:Y:S01]  /*10ca90*/  @P6 STG.E [R8.64], R147 ;  /* 0x0000009308006986 */ /* 0x0005e2000c101904 */
[----:B------:R-:W-:Y:S01]  /*10caa0*/  ISETP.LT.AND P5, PT, R150, c[0x0][0x178], !P3 ;  /* 0x00005e0096007a0c */ /* 0x000fe20005fa1270 */
[----:B------:R3:W-:Y:S01]  /*10cab0*/  @P4 STG.E [R10.64], R211 ;  /* 0x000000d30a004986 */ /* 0x0007e2000c101904 */
[----:B------:R-:W4:Y:S04]  /*10cac0*/  LDL.LU R150, [R1+0x4488] ;  /* 0x0044880001967983 */ /* 0x000f280000300800 */
[----:B------:R1:W-:Y:S01]  /*10cad0*/  @P1 STG.E [R12.64], R35 ;  /* 0x000000230c001986 */ /* 0x0003e2000c101904 */
[----:B------:R-:W-:-:S02]  /*10cae0*/  ISETP.LT.AND P6, PT, R151, c[0x0][0x178], !P3 ;  /* 0x00005e0097007a0c */ /* 0x000fc40005fc1270 */
[----:B------:R-:W-:Y:S01]  /*10caf0*/  ISETP.LT.AND P4, PT, R151, c[0x0][0x178], !P0 ;  /* 0x00005e0097007a0c */ /* 0x000fe20004781270 */
[----:B------:R4:W-:Y:S01]  /*10cb00*/  @P2 STG.E [R16.64], R110 ;  /* 0x0000006e10002986 */ /* 0x0009e2000c101904 */
[----:B------:R-:W4:Y:S01]  /*10cb10*/  LDL.LU R151, [R1+0x4484] ;  /* 0x0044840001977983 */ /* 0x000f220000300800 */
[C---:B------:R-:W-:Y:S02]  /*10cb20*/  ISETP.LT.AND P1, PT, R111.reuse, c[0x0][0x178], !P0 ;  /* 0x00005e006f007a0c */ /* 0x040fe40004721270 */
[----:B------:R-:W-:Y:S02]  /*10cb30*/  ISETP.LT.AND P2, PT, R111, c[0x0][0x178], !P3 ;  /* 0x00005e006f007a0c */ /* 0x000fe40005f41270 */
[----:B------:R-:W4:Y:S01]  /*10cb40*/  LDL.LU R111, [R1+0x4480] ;  /* 0x00448000016f7983 */ /* 0x000f220000300800 */
[----:B------:R-:W-:Y:S02]  /*10cb50*/  ISETP.LT.AND P0, PT, R186, c[0x0][0x178], !P0 ;  /* 0x00005e00ba007a0c */ /* 0x000fe40004701270 */
[----:B------:R-:W-:-:S02]  /*10cb60*/  IADD3 R15, R19, c[0x0][0x198], RZ ;  /* 0x00006600130f7a10 */ /* 0x000fc40007ffe0ff */
[----:B------:R-:W-:Y:S01]  /*10cb70*/  ISETP.LT.AND P3, PT, R186, c[0x0][0x178], !P3 ;  /* 0x00005e00ba007a0c */ /* 0x000fe20005f61270 */
[----:B-1----:R-:W-:-:S04]  /*10cb80*/  IMAD.WIDE R2, R19, 0x4, R172 ;  /* 0x0000000413027825 */ /* 0x002fc800078e02ac */
[----:B--2---:R-:W-:-:S04]  /*10cb90*/  IMAD.WIDE R8, R19, 0x4, R6 ;  /* 0x0000000413087825 */ /* 0x004fc800078e0206 */
[----:B---3--:R-:W-:-:S04]  /*10cba0*/  IMAD.WIDE R10, R19, 0x4, R4 ;  /* 0x00000004130a7825 */ /* 0x008fc800078e0204 */
[----:B------:R-:W-:-:S04]  /*10cbb0*/  IMAD.WIDE R174, R15, 0x4, R174 ;  /* 0x000000040fae7825 */ /* 0x000fc800078e02ae */
[----:B------:R-:W-:-:S04]  /*10cbc0*/  IMAD.WIDE R172, R15, 0x4, R172 ;  /* 0x000000040fac7825 */ /* 0x000fc800078e02ac */
[----:B------:R-:W-:-:S04]  /*10cbd0*/  IMAD.WIDE R6, R15, 0x4, R6 ;  /* 0x000000040f067825 */ /* 0x000fc800078e0206 */
[----:B------:R-:W-:Y:S01]  /*10cbe0*/  IMAD.WIDE R4, R15, 0x4, R4 ;  /* 0x000000040f047825 */ /* 0x000fe200078e0204 */
[----:B----4-:R1:W-:Y:S03]  /*10cbf0*/  @P4 STG.E [R2.64], R150 ;  /* 0x0000009602004986 */ /* 0x0103e6000c101904 */
[----:B------:R1:W-:Y:S02]  /*10cc00*/  @P1 STG.E [R8.64], R218 ;  /* 0x000000da08001986 */ /* 0x0003e4000c101904 */
[----:B------:R1:W-:Y:S01]  /*10cc10*/  @P0 STG.E [R10.64], R38 ;  /* 0x000000260a000986 */ /* 0x0003e2000c101904 */
[----:B------:R1:W-:Y:S01]  /*10cc20*/  @P5 STG.E [R174.64], R111 ;  /* 0x0000006fae005986 */ /* 0x0003e2000c101904 */
[----:B------:R1:W-:Y:S02]  /*10cc30*/  @P6 STG.E [R172.64], R151 ;  /* 0x00000097ac006986 */ /* 0x0003e4000c101904 */
[----:B------:R1:W-:Y:S01]  /*10cc40*/  @P2 STG.E [R6.64], R219 ;  /* 0x000000db06002986 */ /* 0x0003e2000c101904 */
[----:B------:R-:W-:Y:S05]  /*10cc50*/  @!P3 EXIT ;  /* 0x000000000000b94d */ /* 0x000fea0003800000 */
[----:B------:R-:W-:Y:S01]  /*10cc60*/  STG.E [R4.64], R39 ;  /* 0x0000002704007986 */ /* 0x000fe2000c101904 */
[----:B------:R-:W-:Y:S05]  /*10cc70*/  EXIT ;  /* 0x000000000000794d */ /* 0x000fea0003800000 */
.L_x_3:
[----:B------:R-:W-:-:S00]  /*10cc80*/  BRA `(.L_x_3) ;  /* 0xfffffff000007947 */ /* 0x000fc0000383ffff */
[----:B------:R-:W-:-:S00]  /*10cc90*/  NOP ;  /* 0x0000000000007918 */ /* 0x000fc00000000000 */
        /* <DEDUP_REMOVED lines=14> */
.L_x_4:


//--------------------- .nv.shared.matmul_kernel  --------------------------
	.section	.nv.shared.matmul_kernel,"aw",@nobits
	.sectionflags	@""
	.align	16
